def matmul_kernel(
    a_ptr,
    b_ptr,
    c_ptr,
    M,
    N,
    K,
    stride_am,
    stride_ak,
    stride_bk,
    stride_bn,
    stride_cm,
    stride_cn,
    BLOCK_M: tl.constexpr,
    BLOCK_N: tl.constexpr,
    BLOCK_K: tl.constexpr,
    GROUP_M: tl.constexpr,
):
    pid = tl.program_id(axis=0)
    num_pid_m = tl.cdiv(M, BLOCK_M)
    num_pid_n = tl.cdiv(N, BLOCK_N)
    num_pid_in_group = GROUP_M * num_pid_n
    group_id = pid // num_pid_in_group
    first_pid_m = group_id * GROUP_M
    group_size_m = min(num_pid_m - first_pid_m, GROUP_M)
    pid_m = first_pid_m + ((pid % num_pid_in_group) % group_size_m)
    pid_n = (pid % num_pid_in_group) // group_size_m

    offs_am = (pid_m * BLOCK_M + tl.arange(0, BLOCK_M)) % M
    offs_bn = (pid_n * BLOCK_N + tl.arange(0, BLOCK_N)) % N
    offs_k = tl.arange(0, BLOCK_K)
    a_ptrs = a_ptr + offs_am[:, None] * stride_am + offs_k[None, :] * stride_ak
    b_ptrs = b_ptr + offs_k[:, None] * stride_bk + offs_bn[None, :] * stride_bn

    acc = tl.zeros((BLOCK_M, BLOCK_N), dtype=tl.float32)
    for kk in range(0, tl.cdiv(K, BLOCK_K)):
        a = tl.load(a_ptrs, mask=offs_k[None, :] < K - kk * BLOCK_K, other=0.0)
        b = tl.load(b_ptrs, mask=offs_k[:, None] < K - kk * BLOCK_K, other=0.0)
        acc = tl.dot(a, b, acc)
        a_ptrs += BLOCK_K * stride_ak
        b_ptrs += BLOCK_K * stride_bk

    c = acc.to(c_ptr.dtype.element_ty)
    offs_cm = pid_m * BLOCK_M + tl.arange(0, BLOCK_M)
    offs_cn = pid_n * BLOCK_N + tl.arange(0, BLOCK_N)
    c_ptrs = c_ptr + offs_cm[:, None] * stride_cm + offs_cn[None, :] * stride_cn
    mask = (offs_cm[:, None] < M) & (offs_cn[None, :] < N)
    tl.store(c_ptrs, c, mask=mask)

# config = {"BLOCK_K": 128, "BLOCK_M": 128, "BLOCK_N": 256, "GROUP_M": 8, "arch": "sm_100", "dtype": "fp32", "num_ctas": 1, "num_stages": 3, "num_warps": 4}
# arch = sm_100


// ===== COMPILED SASS (sm_100a) =====

	.target	sm_100a

	.elftype	@"ET_EXEC"


//--------------------- .note.nv.tkinfo           --------------------------
	.section	.note.nv.tkinfo,"",@"SHT_NOTE"
	.sectionflags	@"SHF_NOTE_NV_TKINFO"
	.tkinfo
        /*0018*/ 	.word	0x00000081
        /*0030*/ 	.string	""
        /*0030*/ 	.string	"ptxas-blackwell"
        /*0030*/ 	.string	"Cuda compilation tools, release 12.9, V12.9.86"
        /*0030*/ 	.string	"Build cuda_12.9.r12.9/compiler.36037853_0"
        /*0030*/ 	.string	"-v  -suppress-debug-info  -lineinfo  -arch sm_100a "



//--------------------- .note.nv.cuver            --------------------------
	.section	.note.nv.cuver,"",@"SHT_NOTE"
	.sectionflags	@"SHF_NOTE_NV_CUVER"
        /*0018*/ 	.short	0x0001
        /*001a*/ 	.short	0x0064
        /*001c*/ 	.short	0x0001
        /*001e*/ 	.short	0x0000
        /*0020*/ 	.short	0x0001
        /*0022*/ 	.short	0x0000


//--------------------- .nv.info                  --------------------------
	.section	.nv.info,"",@"SHT_CUDA_INFO"
	.align	4


	//----- nvinfo : EIATTR_REGCOUNT
	.align		4
        /*0000*/ 	.byte	0x04, 0x2f
        /*0002*/ 	.short	(.L_4 - .L_3)
	.align		4
.L_3:
        /*0004*/ 	.word	index@(matmul_kernel)
        /*0008*/ 	.word	0x000000ff


	//----- nvinfo : EIATTR_FRAME_SIZE
	.align		4
.L_4:
        /*000c*/ 	.byte	0x04, 0x11
        /*000e*/ 	.short	(.L_6 - .L_5)
	.align		4
.L_5:
        /*0010*/ 	.word	index@($__internal_2_$__cuda_sm10x_tcgen05_guardrail_trap_unallocated_columns_being_dealloced)
        /*0014*/ 	.word	0x00001600


	//----- nvinfo : EIATTR_FRAME_SIZE
	.align		4
.L_6:
        /*0018*/ 	.byte	0x04, 0x11
        /*001a*/ 	.short	(.L_8 - .L_7)
	.align		4
.L_7:
        /*001c*/ 	.word	index@($__internal_1_$__cuda_sm10x_tcgen05_guardrail_trap_phase_invalid_during_alloc)
        /*0020*/ 	.word	0x00001600


	//----- nvinfo : EIATTR_FRAME_SIZE
	.align		4
.L_8:
        /*0024*/ 	.byte	0x04, 0x11
        /*0026*/ 	.short	(.L_10 - .L_9)
	.align		4
.L_9:
        /*0028*/ 	.word	index@($__internal_0_$__cuda_sm10x_tcgen05_guardrail_trap_col_being_dealloced_not_returned_by_alloc)
        /*002c*/ 	.word	0x00001600


	//----- nvinfo : EIATTR_FRAME_SIZE
	.align		4
.L_10:
        /*0030*/ 	.byte	0x04, 0x11
        /*0032*/ 	.short	(.L_12 - .L_11)
	.align		4
.L_11:
        /*0034*/ 	.word	index@(matmul_kernel)
        /*0038*/ 	.word	0x00001600


	//----- nvinfo : EIATTR_MIN_STACK_SIZE
	.align		4
.L_12:
        /*003c*/ 	.byte	0x04, 0x12
        /*003e*/ 	.short	(.L_14 - .L_13)
	.align		4
.L_13:
        /*0040*/ 	.word	index@(matmul_kernel)
        /*0044*/ 	.word	0x00001600
.L_14:


//--------------------- .nv.info.matmul_kernel    --------------------------
	.section	.nv.info.matmul_kernel,"",@"SHT_CUDA_INFO"
	.sectionflags	@""
	.align	4


	//----- nvinfo : EIATTR_CUDA_API_VERSION
	.align		4
        /*0000*/ 	.byte	0x04, 0x37
        /*0002*/ 	.short	(.L_16 - .L_15)
.L_15:
        /*0004*/ 	.word	0x00000081


	//----- nvinfo : EIATTR_KPARAM_INFO
	.align		4
.L_16:
        /*0008*/ 	.byte	0x04, 0x17
        /*000a*/ 	.short	(.L_18 - .L_17)
.L_17:
        /*000c*/ 	.word	0x00000000
        /*0010*/ 	.short	0x000d
        /*0012*/ 	.short	0x0048
        /*0014*/ 	.byte	0x00, 0xf4, 0x21, 0x00


	//----- nvinfo : EIATTR_KPARAM_INFO
	.align		4
.L_18:
        /*0018*/ 	.byte	0x04, 0x17
        /*001a*/ 	.short	(.L_20 - .L_19)
.L_19:
        /*001c*/ 	.word	0x00000000
        /*0020*/ 	.short	0x000c
        /*0022*/ 	.short	0x0040
        /*0024*/ 	.byte	0x00, 0xf4, 0x21, 0x00


	//----- nvinfo : EIATTR_KPARAM_INFO
	.align		4
.L_20:
        /*0028*/ 	.byte	0x04, 0x17
        /*002a*/ 	.short	(.L_22 - .L_21)
.L_21:
        /*002c*/ 	.word	0x00000000
        /*0030*/ 	.short	0x000b
        /*0032*/ 	.short	0x0038
        /*0034*/ 	.byte	0x00, 0xf0, 0x11, 0x00


	//----- nvinfo : EIATTR_KPARAM_INFO
	.align		4
.L_22:
        /*0038*/ 	.byte	0x04, 0x17
        /*003a*/ 	.short	(.L_24 - .L_23)
.L_23:
        /*003c*/ 	.word	0x00000000
        /*0040*/ 	.short	0x000a
        /*0042*/ 	.short	0x0034
        /*0044*/ 	.byte	0x00, 0xf0, 0x11, 0x00


	//----- nvinfo : EIATTR_KPARAM_INFO
	.align		4
.L_24:
        /*0048*/ 	.byte	0x04, 0x17
        /*004a*/ 	.short	(.L_26 - .L_25)
.L_25:
        /*004c*/ 	.word	0x00000000
        /*0050*/ 	.short	0x0009
        /*0052*/ 	.short	0x0030
        /*0054*/ 	.byte	0x00, 0xf0, 0x11, 0x00


	//----- nvinfo : EIATTR_KPARAM_INFO
	.align		4
.L_26:
        /*0058*/ 	.byte	0x04, 0x17
        /*005a*/ 	.short	(.L_28 - .L_27)
.L_27:
        /*005c*/ 	.word	0x00000000
        /*0060*/ 	.short	0x0008
        /*0062*/ 	.short	0x002c
        /*0064*/ 	.byte	0x00, 0xf0, 0x11, 0x00


	//----- nvinfo : EIATTR_KPARAM_INFO
	.align		4
.L_28:
        /*0068*/ 	.byte	0x04, 0x17
        /*006a*/ 	.short	(.L_30 - .L_29)
.L_29:
        /*006c*/ 	.word	0x00000000
        /*0070*/ 	.short	0x0007
        /*0072*/ 	.short	0x0028
        /*0074*/ 	.byte	0x00, 0xf0, 0x11, 0x00


	//----- nvinfo : EIATTR_KPARAM_INFO
	.align		4
.L_30:
        /*0078*/ 	.byte	0x04, 0x17
        /*007a*/ 	.short	(.L_32 - .L_31)
.L_31:
        /*007c*/ 	.word	0x00000000
        /*0080*/ 	.short	0x0006
        /*0082*/ 	.short	0x0024
        /*0084*/ 	.byte	0x00, 0xf0, 0x11, 0x00


	//----- nvinfo : EIATTR_KPARAM_INFO
	.align		4
.L_32:
        /*0088*/ 	.byte	0x04, 0x17
        /*008a*/ 	.short	(.L_34 - .L_33)
.L_33:
        /*008c*/ 	.word	0x00000000
        /*0090*/ 	.short	0x0005
        /*0092*/ 	.short	0x0020
        /*0094*/ 	.byte	0x00, 0xf0, 0x11, 0x00


	//----- nvinfo : EIATTR_KPARAM_INFO
	.align		4
.L_34:
        /*0098*/ 	.byte	0x04, 0x17
        /*009a*/ 	.short	(.L_36 - .L_35)
.L_35:
        /*009c*/ 	.word	0x00000000
        /*00a0*/ 	.short	0x0004
        /*00a2*/ 	.short	0x001c
        /*00a4*/ 	.byte	0x00, 0xf0, 0x11, 0x00


	//----- nvinfo : EIATTR_KPARAM_INFO
	.align		4
.L_36:
        /*00a8*/ 	.byte	0x04, 0x17
        /*00aa*/ 	.short	(.L_38 - .L_37)
.L_37:
        /*00ac*/ 	.word	0x00000000
        /*00b0*/ 	.short	0x0003
        /*00b2*/ 	.short	0x0018
        /*00b4*/ 	.byte	0x00, 0xf0, 0x11, 0x00


	//----- nvinfo : EIATTR_KPARAM_INFO
	.align		4
.L_38:
        /*00b8*/ 	.byte	0x04, 0x17
        /*00ba*/ 	.short	(.L_40 - .L_39)
.L_39:
        /*00bc*/ 	.word	0x00000000
        /*00c0*/ 	.short	0x0002
        /*00c2*/ 	.short	0x0010
        /*00c4*/ 	.byte	0x00, 0xf4, 0x21, 0x00


	//----- nvinfo : EIATTR_KPARAM_INFO
	.align		4
.L_40:
        /*00c8*/ 	.byte	0x04, 0x17
        /*00ca*/ 	.short	(.L_42 - .L_41)
.L_41:
        /*00cc*/ 	.word	0x00000000
        /*00d0*/ 	.short	0x0001
        /*00d2*/ 	.short	0x0008
        /*00d4*/ 	.byte	0x00, 0xf4, 0x21, 0x00


	//----- nvinfo : EIATTR_KPARAM_INFO
	.align		4
.L_42:
        /*00d8*/ 	.byte	0x04, 0x17
        /*00da*/ 	.short	(.L_44 - .L_43)
.L_43:
        /*00dc*/ 	.word	0x00000000
        /*00e0*/ 	.short	0x0000
        /*00e2*/ 	.short	0x0000
        /*00e4*/ 	.byte	0x00, 0xf4, 0x21, 0x00


	//----- nvinfo : EIATTR_AT_ENTRY_FRAGMENTS
	.align		4
.L_44:
        /*00e8*/ 	.byte	0x04, 0x4f
        /*00ea*/ 	.short	(.L_46 - .L_45)


	//   ....[0]....
.L_45:
        /*00ec*/ 	.word	0x00000004


	//----- nvinfo : EIATTR_RESERVED_SMEM_USED
	.align		4
.L_46:
        /*00f0*/ 	.byte	0x01, 0x41
	.zero		2


	//----- nvinfo : EIATTR_SPARSE_MMA_MASK
	.align		4
        /*00f4*/ 	.byte	0x03, 0x50
        /*00f6*/ 	.short	0x0000


	//----- nvinfo : EIATTR_TCGEN05_1CTA_USED
	.align		4
        /*00f8*/ 	.byte	0x01, 0x51
	.zero		2


	//----- nvinfo : EIATTR_MAXREG_COUNT
	.align		4
        /*00fc*/ 	.byte	0x03, 0x1b
        /*00fe*/ 	.short	0x00ff


	//----- nvinfo : EIATTR_NUM_BARRIERS
	.align		4
        /*0100*/ 	.byte	0x02, 0x4c
        /*0102*/ 	.byte	0x01
	.zero		1


	//----- nvinfo : EIATTR_ANNOTATIONS
	.align		4
        /*0104*/ 	.byte	0x04, 0x55
        /*0106*/ 	.short	(.L_48 - .L_47)


	//   ....[0]....
.L_47:
        /*0108*/ 	.word	0x00000001
        /*010c*/ 	.byte	0xf0, 0x03, 0x00, 0x00, 0x01, 0x00, 0x00, 0x00, 0x40, 0x0d, 0x00, 0x00, 0x01, 0x00, 0x00, 0x00
        /* <DEDUP_REMOVED lines=2864> */
        /*b41c*/ 	.byte	0x50, 0xb5, 0x04, 0x00, 0x01, 0x00, 0x00, 0x00, 0x80, 0xb5, 0x04, 0x00


	//----- nvinfo : EIATTR_INT_WARP_WIDE_INSTR_OFFSETS
	.align		4
.L_48:
        /*b428*/ 	.byte	0x04, 0x31
        /*b42a*/ 	.short	(.L_50 - .L_49)


	//   ....[0]....
.L_49:
        /*b42c*/ 	.word	0x00019f60


	//   ....[1]....
        /*b430*/ 	.word	0x0001a0d0


	//   ....[2]....
        /*b434*/ 	.word	0x0001a130


	//   ....[3]....
        /*b438*/ 	.word	0x0004baa0


	//   ....[4]....
        /*b43c*/ 	.word	0x0004baf0


	//----- nvinfo : EIATTR_COOP_GROUP_MASK_REGIDS
	.align		4
.L_50:
        /*b440*/ 	.byte	0x04, 0x29
        /*b442*/ 	.short	(.L_52 - .L_51)


	//   ....[0]....
.L_51:
        /*b444*/ 	.word	0xffffffff


	//   ....[1]....
        /*b448*/ 	.word	0xffffffff


	//   ....[2]....
        /*b44c*/ 	.word	0xffffffff


	//   ....[3]....
        /*b450*/ 	.word	0xffffffff


	//----- nvinfo : EIATTR_COOP_GROUP_INSTR_OFFSETS
	.align		4
.L_52:
        /*b454*/ 	.byte	0x04, 0x28
        /*b456*/ 	.short	(.L_54 - .L_53)


	//   ....[0]....
.L_53:
        /*b458*/ 	.word	0x00000070


	//   ....[1]....
        /*b45c*/ 	.word	0x00000330


	//   ....[2]....
        /*b460*/ 	.word	0x0004b930


	//   ....[3]....
        /*b464*/ 	.word	0x0004bba0


	//----- nvinfo : EIATTR_VRC_CTA_INIT_COUNT
	.align		4
.L_54:
        /*b468*/ 	.byte	0x02, 0x4a
        /*b46a*/ 	.byte	0x80
	.zero		1


	//----- nvinfo : EIATTR_MBARRIER_INSTR_OFFSETS
	.align		4
        /*b46c*/ 	.byte	0x04, 0x39
        /*b46e*/ 	.short	(.L_56 - .L_55)


	//   ....[0]....
.L_55:
        /*b470*/ 	.word	0x0001a1b0
        /*b474*/ 	.word	0x000000ff
        /*b478*/ 	.word	0x00000000
        /*b47c*/ 	.short	0x0100
        /*b47e*/ 	.byte	0x04
	.zero		1


	//   ....[1]....
        /*b480*/ 	.word	0x0001a1e0
        /*b484*/ 	.word	0x000000ff
        /*b488*/ 	.word	0x00080008
        /*b48c*/ 	.short	0x0100
        /*b48e*/ 	.byte	0x09
	.zero		1


	//   ....[2]....
        /*b490*/ 	.word	0x000346c0
        /*b494*/ 	.word	0x000000ff
        /*b498*/ 	.word	0x00000000
        /*b49c*/ 	.short	0x010a
        /*b49e*/ 	.byte	0x04
	.zero		1


	//   ....[3]....
        /*b4a0*/ 	.word	0x00043e70
        /*b4a4*/ 	.word	0x000000ff
        /*b4a8*/ 	.word	0x00000000
        /*b4ac*/ 	.short	0x010a
        /*b4ae*/ 	.byte	0x04
	.zero		1


	//   ....[4]....
        /*b4b0*/ 	.word	0x00043fe0
        /*b4b4*/ 	.word	0x000000ff
        /*b4b8*/ 	.word	0x00080000
        /*b4bc*/ 	.short	0x0108
        /*b4be*/ 	.byte	0x09
	.zero		1


	//   ....[5]....
        /*b4c0*/ 	.word	0x000440e0
        /*b4c4*/ 	.word	0x000000ff
        /*b4c8*/ 	.word	0x00080008
        /*b4cc*/ 	.short	0x0108
        /*b4ce*/ 	.byte	0x09
	.zero		1


	//   ....[6]....
        /*b4d0*/ 	.word	0x0004bbc0
        /*b4d4*/ 	.word	0x000000ff
        /*b4d8*/ 	.word	0x00000000
        /*b4dc*/ 	.short	0x010a
        /*b4de*/ 	.byte	0x04
	.zero		1


	//   ....[7]....
        /*b4e0*/ 	.word	0x0004bbf0
        /*b4e4*/ 	.word	0x000000ff
        /*b4e8*/ 	.word	0x00000000
        /*b4ec*/ 	.short	0x010a
        /*b4ee*/ 	.byte	0x04
	.zero		1


	//----- nvinfo : EIATTR_NUM_MBARRIERS
	.align		4
.L_56:
        /*b4f0*/ 	.byte	0x03, 0x38
        /*b4f2*/ 	.short	0x0002


	//----- nvinfo : EIATTR_EXIT_INSTR_OFFSETS
	.align		4
        /*b4f4*/ 	.byte	0x04, 0x1c
        /*b4f6*/ 	.short	(.L_58 - .L_57)


	//   ....[0]....
.L_57:
        /*b4f8*/ 	.word	0x0004bbb0


	//----- nvinfo : EIATTR_REQNTID
	.align		4
.L_58:
        /*b4fc*/ 	.byte	0x04, 0x10
        /*b4fe*/ 	.short	(.L_60 - .L_59)
.L_59:
        /*b500*/ 	.word	0x00000080
        /*b504*/ 	.word	0x00000001
        /*b508*/ 	.word	0x00000001


	//----- nvinfo : EIATTR_CRS_STACK_SIZE
	.align		4
.L_60:
        /*b50c*/ 	.byte	0x04, 0x1e
        /*b50e*/ 	.short	(.L_62 - .L_61)
.L_61:
        /*b510*/ 	.word	0x00000000


	//----- nvinfo : EIATTR_CBANK_PARAM_SIZE
	.align		4
.L_62:
        /*b514*/ 	.byte	0x03, 0x19
        /*b516*/ 	.short	0x0050


	//----- nvinfo : EIATTR_PARAM_CBANK
	.align		4
        /*b518*/ 	.byte	0x04, 0x0a
        /*b51a*/ 	.short	(.L_64 - .L_63)
	.align		4
.L_63:
        /*b51c*/ 	.word	index@(.nv.constant0.matmul_kernel)
        /*b520*/ 	.short	0x0380
        /*b522*/ 	.short	0x0050


	//----- nvinfo : EIATTR_SW_WAR
	.align		4
.L_64:
        /*b524*/ 	.byte	0x04, 0x36
        /*b526*/ 	.short	(.L_66 - .L_65)
.L_65:
        /*b528*/ 	.word	0x00000008
.L_66:


//--------------------- .nv.compat                --------------------------
	.section	.nv.compat,"",@"SHT_CUDA_COMPAT_INFO"
	.align	4
        /*0000*/ 	.byte	0x02, 0x02, 0x02, 0x00, 0x02, 0x05, 0x05, 0x00, 0x02, 0x03, 0x00, 0x00, 0x02, 0x06, 0x01, 0x00


//--------------------- .nv.callgraph             --------------------------
	.section	.nv.callgraph,"",@"SHT_CUDA_CALLGRAPH"
	.align	4
	.sectionentsize	8
	.align		4
        /*0000*/ 	.word	0x00000000
	.align		4
        /*0004*/ 	.word	0xffffffff
	.align		4
        /*0008*/ 	.word	0x00000000
	.align		4
        /*000c*/ 	.word	0xfffffffe
	.align		4
        /*0010*/ 	.word	0x00000000
	.align		4
        /*0014*/ 	.word	0xfffffffd
	.align		4
        /*0018*/ 	.word	0x00000000
	.align		4
        /*001c*/ 	.word	0xfffffffc


//--------------------- .text.matmul_kernel       --------------------------
	.section	.text.matmul_kernel,"ax",@progbits
	.align	128
        .global         matmul_kernel
        .type           matmul_kernel,@function
        .size           matmul_kernel,(.L_x_21 - matmul_kernel)
        .other          matmul_kernel,@"STO_CUDA_ENTRY STV_DEFAULT"
matmul_kernel:
.text.matmul_kernel:
[----:B------:R-:W1:Y:S01]  /*0000*/  LDC R1, c[0x0][0x37c] ;  /* 0x0000df00ff017b82 */ /* 0x000e620000000800 */
[----:B------:R-:W2:Y:S01]  /*0010*/  S2R R0, SR_TID.X ;  /* 0x0000000000007919 */ /* 0x000ea20000002100 */
[----:B-1----:R-:W-:Y:S01]  /*0020*/  VIADD R1, R1, 0xffffea00 ;  /* 0xffffea0001017836 */ /* 0x002fe20000000000 */
[----:B--2---:R-:W-:-:S13]  /*0030*/  ISETP.GE.U32.AND P0, PT, R0, 0x20, PT ;  /* 0x000000200000780c */ /* 0x004fda0003f06070 */
[----:B------:R-:W-:Y:S02]  /*0040*/  VOTEU.ANY UP0, P0 ;  /* 0x0000000000ff7886 */ /* 0x000fe40000000100 */
[----:B------:R-:W-:Y:S05]  /*0050*/  BRA.U UP0, `(.L_x_0) ;  /* 0x0000000100b87547 */ /* 0x000fea000b800000 */
[----:B------:R-:W1:Y:S01]  /*0060*/  S2UR UR6, SR_CgaCtaId ;  /* 0x00000000000679c3 */ /* 0x000e620000008800 */
[----:B------:R-:W-:Y:S01]  /*0070*/  NOP ;  /* 0x0000000000007918 */ /* 0x000fe20000000000 */
[----:B------:R-:W-:Y:S02]  /*0080*/  UMOV UR4, 0x40 ;  /* 0x0000004000047882 */ /* 0x000fe40000000000 */
[----:B-1----:R-:W-:-:S09]  /*0090*/  ULEA UR4, UR6, UR4, 0x18 ;  /* 0x0000000406047291 */ /* 0x002fd2000f8ec0ff */
[----:B------:R-:W1:Y:S01]  /*00a0*/  LDS.U8 R0, [UR4] ;  /* 0x00000004ff007984 */ /* 0x000e620008000000 */
[----:B------:R-:W-:Y:S02]  /*00b0*/  UMOV UR4, 0x400 ;  /* 0x0000040000047882 */ /* 0x000fe40000000000 */
[----:B------:R-:W-:Y:S01]  /*00c0*/  ULEA UR4, UR6, UR4, 0x18 ;  /* 0x0000000406047291 */ /* 0x000fe2000f8ec0ff */
[----:B-1----:R-:W-:-:S13]  /*00d0*/  ISETP.NE.AND P0, PT, R0, RZ, PT ;  /* 0x000000ff0000720c */ /* 0x002fda0003f05270 */
[----:B------:R-:W-:Y:S05]  /*00e0*/  @P0 BRA `(.L_x_1) ;  /* 0x00000000007c0947 */ /* 0x000fea0003800000 */
[----:B------:R-:W-:-:S13]  /*00f0*/  ELECT P0, URZ, PT ;  /* 0x0000000000ff782f */ /* 0x000fda0003800000 */
[----:B------:R-:W-:Y:S05]  /*0100*/  @!P0 BRA `(.L_x_2) ;  /* 0x0000000000848947 */ /* 0x000fea0003800000 */
[----:B------:R-:W-:Y:S01]  /*0110*/  UMOV UR5, 0x10 ;  /* 0x0000001000057882 */ /* 0x000fe20000000000 */
[----:B------:R-:W-:Y:S02]  /*0120*/  IMAD.MOV.U32 R4, RZ, RZ, 0x1 ;  /* 0x00000001ff047424 */ /* 0x000fe400078e00ff */
[----:B------:R-:W-:Y:S02]  /*0130*/  IMAD.MOV.U32 R5, RZ, RZ, 0xffff ;  /* 0x0000ffffff057424 */ /* 0x000fe400078e00ff */
[----:B------:R-:W-:Y:S04]  /*0140*/  DEPBAR.LE SB1, 0x36 ;  /* 0x00009d800000791a */ /* 0x000fe80000000000 */
[----:B------:R-:W1:Y:S02]  /*0150*/  UTCATOMSWS.FIND_AND_SET.ALIGN UP1, UR5, UR5 ;  /* 0x00000005000575e3 */ /* 0x000e640008020800 */
[----:B-1----:R-:W-:-:S04]  /*0160*/  PLOP3.LUT P0, PT, PT, PT, UP1, 0x80, 0x8 ;  /* 0x000000000008781c */ /* 0x002fc80003f0f018 */
[----:B------:R-:W-:-:S04]  /*0170*/  SEL R0, RZ, 0xffffffff, !P0 ;  /* 0xffffffffff007807 */ /* 0x000fc80004000000 */
[----:B------:R-:W-:Y:S01]  /*0180*/  ISETP.NE.AND P0, PT, R0, RZ, PT ;  /* 0x000000ff0000720c */ /* 0x000fe20003f05270 */
[----:B------:R-:W-:-:S12]  /*0190*/  IMAD.U32 R0, RZ, RZ, UR5 ;  /* 0x00000005ff007e24 */ /* 0x000fd8000f8e00ff */
[----:B------:R-:W-:Y:S05]  /*01a0*/  @P0 BRA `(.L_x_3) ;  /* 0x0000000000240947 */ /* 0x000fea0003800000 */
.L_x_4:
[----:B------:R-:W-:Y:S05]  /*01b0*/  NANOSLEEP 0x64 ;  /* 0x000000640000795d */ /* 0x000fea0003800000 */
[----:B------:R-:W-:-:S05]  /*01c0*/  UMOV UR5, 0x10 ;  /* 0x0000001000057882 */ /* 0x000fca0000000000 */
[----:B------:R-:W-:Y:S04]  /*01d0*/  DEPBAR.LE SB1, 0x36 ;  /* 0x00009d800000791a */ /* 0x000fe80000000000 */
[----:B------:R-:W1:Y:S02]  /*01e0*/  UTCATOMSWS.FIND_AND_SET.ALIGN UP1, UR5, UR5 ;  /* 0x00000005000575e3 */ /* 0x000e640008020800 */
[----:B-1----:R-:W-:-:S04]  /*01f0*/  PLOP3.LUT P0, PT, PT, PT, UP1, 0x80, 0x8 ;  /* 0x000000000008781c */ /* 0x002fc80003f0f018 */
[----:B------:R-:W-:-:S04]  /*0200*/  SEL R0, RZ, 0xffffffff, !P0 ;  /* 0xffffffffff007807 */ /* 0x000fc80004000000 */
[----:B------:R-:W-:Y:S01]  /*0210*/  ISETP.NE.AND P0, PT, R0, RZ, PT ;  /* 0x000000ff0000720c */ /* 0x000fe20003f05270 */
[----:B------:R-:W-:-:S12]  /*0220*/  IMAD.U32 R0, RZ, RZ, UR5 ;  /* 0x00000005ff007e24 */ /* 0x000fd8000f8e00ff */
[----:B------:R-:W-:Y:S05]  /*0230*/  @!P0 BRA `(.L_x_4) ;  /* 0xfffffffc00dc8947 */ /* 0x000fea000383ffff */
.L_x_3:
[C---:B------:R-:W-:Y:S01]  /*0240*/  VIADD R3, R0.reuse, 0x10 ;  /* 0x0000001000037836 */ /* 0x040fe20000000000 */
[----:B------:R-:W-:Y:S01]  /*0250*/  UMOV UR5, 0x50 ;  /* 0x0000005000057882 */ /* 0x000fe20000000000 */
[----:B------:R-:W-:Y:S01]  /*0260*/  SHF.L.U32 R2, R5, R0, RZ ;  /* 0x0000000005027219 */ /* 0x000fe200000006ff */
[----:B------:R-:W-:Y:S01]  /*0270*/  ULEA UR5, UR6, UR5, 0x18 ;  /* 0x0000000506057291 */ /* 0x000fe2000f8ec0ff */
[----:B------:R-:W-:Y:S02]  /*0280*/  SHF.L.U32 R0, R0, 0x5, RZ ;  /* 0x0000000500007819 */ /* 0x000fe400000006ff */
[----:B------:R-:W-:-:S04]  /*0290*/  SHF.L.U32 R3, R4, R3, RZ ;  /* 0x0000000304037219 */ /* 0x000fc800000006ff */
[----:B------:R-:W-:-:S05]  /*02a0*/  LOP3.LUT R2, R3, R2, RZ, 0xfc, !PT ;  /* 0x0000000203027212 */ /* 0x000fca00078efcff */
[----:B------:R1:W-:Y:S04]  /*02b0*/  ATOMS.OR RZ, [UR5], R2 ;  /* 0x00000002ffff798c */ /* 0x0003e8000b000005 */
[----:B------:R1:W-:Y:S01]  /*02c0*/  STS [UR4], R0 ;  /* 0x00000000ff007988 */ /* 0x0003e20008000804 */
[----:B------:R-:W-:Y:S05]  /*02d0*/  BRA `(.L_x_2) ;  /* 0x0000000000107947 */ /* 0x000fea0003800000 */
.L_x_1:
[----:B------:R-:W-:Y:S01]  /*02e0*/  IMAD.MOV.U32 R0, RZ, RZ, -0x1 ;  /* 0xffffffffff007424 */ /* 0x000fe200078e00ff */
[----:B------:R-:W-:-:S04]  /*02f0*/  MOV R2, 0x320 ;  /* 0x0000032000027802 */ /* 0x000fc80000000f00 */
[----:B------:R1:W-:Y:S03]  /*0300*/  STS [UR4], R0 ;  /* 0x00000000ff007988 */ /* 0x0003e60008000804 */
[----:B-1----:R-:W-:Y:S05]  /*0310*/  CALL.REL.NOINC `($__internal_1_$__cuda_sm10x_tcgen05_guardrail_trap_phase_invalid_during_alloc) ;  /* 0x000004b8004c7944 */ /* 0x002fea0003c00000 */
.L_x_2:
[----:B------:R-:W-:Y:S05]  /*0320*/  WARPSYNC.ALL ;  /* 0x0000000000007948 */ /* 0x000fea0003800000 */
[----:B------:R-:W-:Y:S01]  /*0330*/  NOP ;  /* 0x0000000000007918 */ /* 0x000fe20000000000 */
.L_x_0:
[----:B-1----:R-:W1:Y:S01]  /*0340*/  LDC.64 R2, c[0x0][0x398] ;  /* 0x0000e600ff027b82 */ /* 0x002e620000000a00 */
[----:B------:R-:W2:Y:S01]  /*0350*/  S2R R5, SR_CTAID.X ;  /* 0x0000000000057919 */ /* 0x000ea20000002500 */
[----:B------:R-:W-:Y:S01]  /*0360*/  UMOV UR9, 0x400 ;  /* 0x0000040000097882 */ /* 0x000fe20000000000 */
[----:B------:R-:W3:Y:S01]  /*0370*/  LDCU UR24, c[0x0][0x3a4] ;  /* 0x00007480ff1877ac */ /* 0x000ee20008000800 */
[----:B------:R-:W4:Y:S04]  /*0380*/  LDCU UR76, c[0x0][0x3b0] ;  /* 0x00007600ff4c77ac */ /* 0x000f280008000800 */
[----:B------:R-:W1:Y:S01]  /*0390*/  S2UR UR6, SR_CgaCtaId ;  /* 0x00000000000679c3 */ /* 0x000e620000008800 */
[----:B------:R-:W1:Y:S01]  /*03a0*/  LDCU UR56, c[0x0][0x3b0] ;  /* 0x00007600ff3877ac */ /* 0x000e620008000800 */
[----:B------:R-:W1:Y:S01]  /*03b0*/  LDCU UR55, c[0x0][0x3b0] ;  /* 0x00007600ff3777ac */ /* 0x000e620008000800 */
[----:B------:R-:W1:Y:S01]  /*03c0*/  LDCU UR54, c[0x0][0x3b0] ;  /* 0x00007600ff3677ac */ /* 0x000e620008000800 */
[----:B------:R-:W1:Y:S02]  /*03d0*/  LDCU UR53, c[0x0][0x3b0] ;  /* 0x00007600ff3577ac */ /* 0x000e640008000800 */
[----:B-1----:R-:W-:Y:S01]  /*03e0*/  IMAD.MOV.U32 R14, RZ, RZ, R3 ;  /* 0x000000ffff0e7224 */ /* 0x002fe200078e0003 */
[----:B------:R1:W-:Y:S01]  /*03f0*/  STL.64 [R1+0x28], R2 ;  /* 0x0000280201007387 */ /* 0x0003e20000100a00 */
[----:B------:R-:W-:Y:S01]  /*0400*/  IMAD.MOV.U32 R13, RZ, RZ, R2 ;  /* 0x000000ffff0d7224 */ /* 0x000fe200078e0002 */
[----:B------:R-:W3:Y:S01]  /*0410*/  LDCU UR52, c[0x0][0x3b0] ;  /* 0x00007600ff3477ac */ /* 0x000ee20008000800 */
[----:B------:R-:W-:Y:S01]  /*0420*/  VIADD R0, R14, 0xff ;  /* 0x000000ff0e007836 */ /* 0x000fe20000000000 */
[----:B------:R-:W-:Y:S01]  /*0430*/  IABS R252, R14 ;  /* 0x0000000e00fc7213 */ /* 0x000fe20000000000 */
[----:B------:R-:W3:Y:S01]  /*0440*/  LDCU UR51, c[0x0][0x3b0] ;  /* 0x00007600ff3377ac */ /* 0x000ee20008000800 */
[----:B--2---:R-:W-:Y:S01]  /*0450*/  IABS R8, R5 ;  /* 0x0000000500087213 */ /* 0x004fe20000000000 */
[----:B------:R-:W2:Y:S01]  /*0460*/  LDCU UR50, c[0x0][0x3b0] ;  /* 0x00007600ff3277ac */ /* 0x000ea20008000800 */
[----:B-1----:R-:W-:Y:S01]  /*0470*/  SHF.R.S32.HI R3, RZ, 0x1f, R0 ;  /* 0x0000001fff037819 */ /* 0x002fe20000011400 */
[----:B------:R-:W1:Y:S03]  /*0480*/  LDCU UR49, c[0x0][0x3b0] ;  /* 0x00007600ff3177ac */ /* 0x000e660008000800 */
[----:B------:R-:W-:Y:S01]  /*0490*/  LEA.HI R3, R3, R0, RZ, 0x8 ;  /* 0x0000000003037211 */ /* 0x000fe200078f40ff */
[----:B------:R-:W1:Y:S03]  /*04a0*/  LDCU UR48, c[0x0][0x3b0] ;  /* 0x00007600ff3077ac */ /* 0x000e660008000800 */
[----:B------:R-:W-:Y:S01]  /*04b0*/  SHF.R.S32.HI R3, RZ, 0x8, R3 ;  /* 0x00000008ff037819 */ /* 0x000fe20000011403 */
[----:B------:R-:W1:Y:S04]  /*04c0*/  LDCU UR45, c[0x0][0x3b0] ;  /* 0x00007600ff2d77ac */ /* 0x000e680008000800 */
[----:B------:R-:W-:Y:S01]  /*04d0*/  IMAD.SHL.U32 R4, R3, 0x8, RZ ;  /* 0x0000000803047824 */ /* 0x000fe200078e00ff */
[----:B------:R-:W1:Y:S04]  /*04e0*/  LDCU UR46, c[0x0][0x3b0] ;  /* 0x00007600ff2e77ac */ /* 0x000e680008000800 */
[-C--:B------:R-:W-:Y:S01]  /*04f0*/  IABS R7, R4.reuse ;  /* 0x0000000400077213 */ /* 0x080fe20000000000 */
[----:B------:R-:W1:Y:S01]  /*0500*/  LDCU UR44, c[0x0][0x3b0] ;  /* 0x00007600ff2c77ac */ /* 0x000e620008000800 */
[----:B------:R-:W-:-:S02]  /*0510*/  IABS R10, R4 ;  /* 0x00000004000a7213 */ /* 0x000fc40000000000 */
[----:B------:R-:W1:Y:S01]  /*0520*/  I2F.RP R0, R7 ;  /* 0x0000000700007306 */ /* 0x000e620000209400 */
[----:B------:R-:W2:Y:S01]  /*0530*/  LDCU UR47, c[0x0][0x3b0] ;  /* 0x00007600ff2f77ac */ /* 0x000ea20008000800 */
[----:B------:R-:W2:Y:S01]  /*0540*/  LDCU UR43, c[0x0][0x3b0] ;  /* 0x00007600ff2b77ac */ /* 0x000ea20008000800 */
[----:B------:R-:W2:Y:S01]  /*0550*/  LDCU UR42, c[0x0][0x3b0] ;  /* 0x00007600ff2a77ac */ /* 0x000ea20008000800 */
[----:B------:R-:W2:Y:S04]  /*0560*/  LDCU UR39, c[0x0][0x3b0] ;  /* 0x00007600ff2777ac */ /* 0x000ea80008000800 */
[----:B-1----:R-:W1:Y:S01]  /*0570*/  MUFU.RCP R0, R0 ;  /* 0x0000000000007308 */ /* 0x002e620000001000 */
[----:B------:R-:W2:Y:S01]  /*0580*/  LDCU UR38, c[0x0][0x3b0] ;  /* 0x00007600ff2677ac */ /* 0x000ea20008000800 */
[----:B------:R-:W2:Y:S01]  /*0590*/  LDCU UR37, c[0x0][0x3b0] ;  /* 0x00007600ff2577ac */ /* 0x000ea20008000800 */
[----:B------:R-:W2:Y:S01]  /*05a0*/  LDCU UR36, c[0x0][0x3b0] ;  /* 0x00007600ff2477ac */ /* 0x000ea20008000800 */
[----:B------:R-:W2:Y:S01]  /*05b0*/  LDCU UR35, c[0x0][0x3b0] ;  /* 0x00007600ff2377ac */ /* 0x000ea20008000800 */
[----:B-1----:R-:W-:Y:S01]  /*05c0*/  VIADD R2, R0, 0xffffffe ;  /* 0x0ffffffe00027836 */ /* 0x002fe20000000000 */
[----:B------:R-:W1:Y:S01]  /*05d0*/  LDCU UR34, c[0x0][0x3b0] ;  /* 0x00007600ff2277ac */ /* 0x000e620008000800 */
[----:B------:R-:W-:-:S02]  /*05e0*/  IMAD.MOV R0, RZ, RZ, -R10 ;  /* 0x000000ffff007224 */ /* 0x000fc400078e0a0a */
[----:B------:R2:W1:Y:S01]  /*05f0*/  F2I.FTZ.U32.TRUNC.NTZ R3, R2 ;  /* 0x0000000200037305 */ /* 0x000462000021f000 */
[----:B------:R-:W3:Y:S01]  /*0600*/  LDCU UR33, c[0x0][0x3b0] ;  /* 0x00007600ff2177ac */ /* 0x000ee20008000800 */
[----:B------:R-:W3:Y:S01]  /*0610*/  LDCU UR32, c[0x0][0x3b0] ;  /* 0x00007600ff2077ac */ /* 0x000ee20008000800 */
[----:B--2---:R-:W-:Y:S01]  /*0620*/  IMAD.MOV.U32 R2, RZ, RZ, RZ ;  /* 0x000000ffff027224 */ /* 0x004fe200078e00ff */
[----:B------:R-:W2:Y:S01]  /*0630*/  LDCU UR41, c[0x0][0x3b0] ;  /* 0x00007600ff2977ac */ /* 0x000ea20008000800 */
[----:B------:R-:W2:Y:S01]  /*0640*/  LDCU UR18, c[0x0][0x3b0] ;  /* 0x00007600ff1277ac */ /* 0x000ea20008000800 */
[----:B-1----:R-:W-:Y:S01]  /*0650*/  IADD3 R6, PT, PT, RZ, -R3, RZ ;  /* 0x80000003ff067210 */ /* 0x002fe20007ffe0ff */
[----:B------:R-:W1:Y:S04]  /*0660*/  LDCU UR40, c[0x0][0x3b0] ;  /* 0x00007600ff2877ac */ /* 0x000e680008000800 */
[----:B------:R-:W-:-:S02]  /*0670*/  IMAD R9, R6, R7, RZ ;  /* 0x0000000706097224 */ /* 0x000fc400078e02ff */
[----:B------:R-:W-:Y:S01]  /*0680*/  IMAD.MOV.U32 R6, RZ, RZ, R8 ;  /* 0x000000ffff067224 */ /* 0x000fe200078e0008 */
[----:B------:R-:W1:Y:S01]  /*0690*/  LDCU UR17, c[0x0][0x3b0] ;  /* 0x00007600ff1177ac */ /* 0x000e620008000800 */
[----:B------:R-:W-:Y:S01]  /*06a0*/  IMAD.HI.U32 R3, R3, R9, R2 ;  /* 0x0000000903037227 */ /* 0x000fe200078e0002 */
[----:B------:R-:W1:Y:S05]  /*06b0*/  LDCU UR16, c[0x0][0x3b0] ;  /* 0x00007600ff1077ac */ /* 0x000e6a0008000800 */
[----:B------:R-:W-:Y:S01]  /*06c0*/  IMAD.HI.U32 R3, R3, R6, RZ ;  /* 0x0000000603037227 */ /* 0x000fe200078e00ff */
[----:B------:R-:W1:Y:S03]  /*06d0*/  LDCU UR15, c[0x0][0x3b0] ;  /* 0x00007600ff0f77ac */ /* 0x000e660008000800 */
[----:B------:R-:W-:Y:S01]  /*06e0*/  IMAD R0, R3, R0, R6 ;  /* 0x0000000003007224 */ /* 0x000fe200078e0206 */
[----:B------:R-:W1:Y:S04]  /*06f0*/  LDCU UR4, c[0x0][0x3b0] ;  /* 0x00007600ff0477ac */ /* 0x000e680008000800 */
[----:B------:R-:W-:Y:S01]  /*0700*/  ISETP.GT.U32.AND P1, PT, R7, R0, PT ;  /* 0x000000000700720c */ /* 0x000fe20003f24070 */
[----:B------:R-:W1:Y:S01]  /*0710*/  LDCU UR14, c[0x0][0x3b0] ;  /* 0x00007600ff0e77ac */ /* 0x000e620008000800 */
[----:B------:R-:W1:Y:S01]  /*0720*/  LDCU UR13, c[0x0][0x3b0] ;  /* 0x00007600ff0d77ac */ /* 0x000e620008000800 */
[----:B------:R-:W1:Y:S10]  /*0730*/  LDCU UR12, c[0x0][0x3b0] ;  /* 0x00007600ff0c77ac */ /* 0x000e740008000800 */
[----:B------:R-:W-:Y:S01]  /*0740*/  @!P1 IMAD.IADD R0, R0, 0x1, -R7 ;  /* 0x0000000100009824 */ /* 0x000fe200078e0a07 */
[----:B------:R-:W1:Y:S01]  /*0750*/  LDCU UR8, c[0x0][0x3b0] ;  /* 0x00007600ff0877ac */ /* 0x000e620008000800 */
[----:B------:R-:W-:Y:S01]  /*0760*/  @!P1 VIADD R3, R3, 0x1 ;  /* 0x0000000103039836 */ /* 0x000fe20000000000 */
[----:B------:R-:W-:-:S02]  /*0770*/  ISETP.NE.AND P1, PT, R4, RZ, PT ;  /* 0x000000ff0400720c */ /* 0x000fc40003f25270 */
[----:B------:R-:W-:Y:S01]  /*0780*/  ISETP.GE.U32.AND P0, PT, R0, R7, PT ;  /* 0x000000070000720c */ /* 0x000fe20003f06070 */
[----:B------:R-:W1:Y:S01]  /*0790*/  LDCU UR11, c[0x0][0x3b0] ;  /* 0x00007600ff0b77ac */ /* 0x000e620008000800 */
[----:B------:R-:W-:Y:S01]  /*07a0*/  LOP3.LUT R0, R5, R4, RZ, 0x3c, !PT ;  /* 0x0000000405007212 */ /* 0x000fe200078e3cff */
[----:B------:R-:W1:Y:S03]  /*07b0*/  LDCU UR75, c[0x0][0x3b0] ;  /* 0x00007600ff4b77ac */ /* 0x000e660008000800 */
[----:B------:R-:W-:Y:S01]  /*07c0*/  ISETP.GE.AND P2, PT, R0, RZ, PT ;  /* 0x000000ff0000720c */ /* 0x000fe20003f46270 */
[----:B------:R-:W-:Y:S01]  /*07d0*/  VIADD R0, R13, 0x7f ;  /* 0x0000007f0d007836 */ /* 0x000fe20000000000 */
[----:B------:R-:W1:Y:S05]  /*07e0*/  LDCU UR74, c[0x0][0x3b0] ;  /* 0x00007600ff4a77ac */ /* 0x000e6a0008000800 */
[----:B------:R-:W-:Y:S01]  /*07f0*/  @P0 VIADD R3, R3, 0x1 ;  /* 0x0000000103030836 */ /* 0x000fe20000000000 */
[----:B------:R-:W1:Y:S04]  /*0800*/  LDCU UR73, c[0x0][0x3b0] ;  /* 0x00007600ff4977ac */ /* 0x000e680008000800 */
[----:B------:R-:W-:Y:S01]  /*0810*/  MOV R2, R3 ;  /* 0x0000000300027202 */ /* 0x000fe20000000f00 */
[----:B------:R-:W1:Y:S01]  /*0820*/  LDCU UR72, c[0x0][0x3b0] ;  /* 0x00007600ff4877ac */ /* 0x000e620008000800 */
[----:B------:R-:W-:-:S03]  /*0830*/  SHF.R.S32.HI R3, RZ, 0x1f, R0 ;  /* 0x0000001fff037819 */ /* 0x000fc60000011400 */
[----:B------:R-:W-:Y:S01]  /*0840*/  @!P2 IMAD.MOV R2, RZ, RZ, -R2 ;  /* 0x000000ffff02a224 */ /* 0x000fe200078e0a02 */
[----:B------:R-:W-:Y:S01]  /*0850*/  @!P1 LOP3.LUT R2, RZ, R4, RZ, 0x33, !PT ;  /* 0x00000004ff029212 */ /* 0x000fe200078e33ff */
[----:B------:R-:W1:Y:S01]  /*0860*/  LDCU UR71, c[0x0][0x3b0] ;  /* 0x00007600ff4777ac */ /* 0x000e620008000800 */
[----:B------:R-:W-:-:S03]  /*0870*/  LEA.HI R3, R3, R0, RZ, 0x7 ;  /* 0x0000000003037211 */ /* 0x000fc600078f38ff */
[----:B------:R-:W-:Y:S01]  /*0880*/  IMAD.SHL.U32 R10, R2, 0x8, RZ ;  /* 0x00000008020a7824 */ /* 0x000fe200078e00ff */
[----:B------:R-:W1:Y:S01]  /*0890*/  LDCU UR67, c[0x0][0x3b0] ;  /* 0x00007600ff4377ac */ /* 0x000e620008000800 */
[----:B------:R-:W-:-:S03]  /*08a0*/  IMAD.MOV R2, RZ, RZ, -R2 ;  /* 0x000000ffff027224 */ /* 0x000fc600078e0a02 */
[----:B------:R-:W-:Y:S01]  /*08b0*/  LEA.HI.SX32 R3, R3, -R10, 0x19 ;  /* 0x8000000a03037211 */ /* 0x000fe200078fcaff */
[----:B------:R-:W-:Y:S02]  /*08c0*/  IMAD R12, R4, R2, R5 ;  /* 0x00000002040c7224 */ /* 0x000fe400078e0205 */
[----:B------:R-:W-:Y:S01]  /*08d0*/  HFMA2 R2, -RZ, RZ, 0, 0 ;  /* 0x00000000ff027431 */ /* 0x000fe200000001ff */
[----:B------:R-:W1:Y:S01]  /*08e0*/  LDCU UR69, c[0x0][0x3b0] ;  /* 0x00007600ff4577ac */ /* 0x000e620008000800 */
[----:B------:R-:W-:Y:S02]  /*08f0*/  VIMNMX R11, PT, PT, R3, 0x8, PT ;  /* 0x00000008030b7848 */ /* 0x000fe40003fe0100 */
[----:B------:R-:W-:Y:S01]  /*0900*/  IABS R4, R12 ;  /* 0x0000000c00047213 */ /* 0x000fe20000000000 */
[----:B------:R-:W1:Y:S01]  /*0910*/  LDCU UR66, c[0x0][0x3b0] ;  /* 0x00007600ff4277ac */ /* 0x000e620008000800 */
[----:B------:R-:W-:Y:S01]  /*0920*/  IABS R7, R11 ;  /* 0x0000000b00077213 */ /* 0x000fe20000000000 */
[----:B------:R-:W1:Y:S03]  /*0930*/  LDCU UR68, c[0x0][0x3b0] ;  /* 0x00007600ff4477ac */ /* 0x000e660008000800 */
[----:B------:R-:W1:Y:S01]  /*0940*/  I2F.RP R0, R7 ;  /* 0x0000000700007306 */ /* 0x000e620000209400 */
[----:B------:R-:W2:Y:S01]  /*0950*/  LDCU UR65, c[0x0][0x3b0] ;  /* 0x00007600ff4177ac */ /* 0x000ea20008000800 */
[----:B------:R-:W2:Y:S01]  /*0960*/  LDCU UR64, c[0x0][0x3b0] ;  /* 0x00007600ff4077ac */ /* 0x000ea20008000800 */
[----:B------:R-:W2:Y:S05]  /*0970*/  LDCU UR63, c[0x0][0x3b0] ;  /* 0x00007600ff3f77ac */ /* 0x000eaa0008000800 */
[----:B-1----:R-:W1:Y:S01]  /*0980*/  MUFU.RCP R0, R0 ;  /* 0x0000000000007308 */ /* 0x002e620000001000 */
[----:B------:R-:W2:Y:S01]  /*0990*/  LDCU UR62, c[0x0][0x3b0] ;  /* 0x00007600ff3e77ac */ /* 0x000ea20008000800 */
[----:B------:R-:W2:Y:S01]  /*09a0*/  LDCU UR61, c[0x0][0x3b0] ;  /* 0x00007600ff3d77ac */ /* 0x000ea20008000800 */
[----:B------:R-:W2:Y:S01]  /*09b0*/  LDCU UR31, c[0x0][0x3b0] ;  /* 0x00007600ff1f77ac */ /* 0x000ea20008000800 */
[----:B------:R-:W2:Y:S01]  /*09c0*/  LDCU UR60, c[0x0][0x3b0] ;  /* 0x00007600ff3c77ac */ /* 0x000ea20008000800 */
[----:B-1----:R-:W-:Y:S01]  /*09d0*/  VIADD R3, R0, 0xffffffe ;  /* 0x0ffffffe00037836 */ /* 0x002fe20000000000 */
[----:B------:R-:W1:Y:S01]  /*09e0*/  LDCU UR30, c[0x0][0x3b0] ;  /* 0x00007600ff1e77ac */ /* 0x000e620008000800 */
[----:B------:R-:W1:Y:S04]  /*09f0*/  LDCU UR29, c[0x0][0x3b0] ;  /* 0x00007600ff1d77ac */ /* 0x000e680008000800 */
[----:B------:R-:W1:Y:S01]  /*0a00*/  F2I.FTZ.U32.TRUNC.NTZ R3, R3 ;  /* 0x0000000300037305 */ /* 0x000e62000021f000 */
[----:B------:R-:W2:Y:S01]  /*0a10*/  LDCU UR59, c[0x0][0x3b0] ;  /* 0x00007600ff3b77ac */ /* 0x000ea20008000800 */
[----:B------:R-:W2:Y:S01]  /*0a20*/  LDCU UR70, c[0x0][0x3b0] ;  /* 0x00007600ff4677ac */ /* 0x000ea20008000800 */
[----:B------:R-:W2:Y:S01]  /*0a30*/  LDCU UR7, c[0x0][0x3b0] ;  /* 0x00007600ff0777ac */ /* 0x000ea20008000800 */
[--C-:B-1----:R-:W-:Y:S01]  /*0a40*/  IMAD.MOV R6, RZ, RZ, -R3.reuse ;  /* 0x000000ffff067224 */ /* 0x102fe200078e0a03 */
[----:B------:R-:W1:Y:S03]  /*0a50*/  LDCU UR28, c[0x0][0x3b0] ;  /* 0x00007600ff1c77ac */ /* 0x000e660008000800 */
[----:B------:R-:W-:Y:S01]  /*0a60*/  IMAD R5, R6, R7, RZ ;  /* 0x0000000706057224 */ /* 0x000fe200078e02ff */
[----:B------:R-:W-:Y:S01]  /*0a70*/  IABS R6, R11 ;  /* 0x0000000b00067213 */ /* 0x000fe20000000000 */
[----:B------:R-:W1:Y:S02]  /*0a80*/  LDCU UR58, c[0x0][0x3b0] ;  /* 0x00007600ff3a77ac */ /* 0x000e640008000800 */
[----:B------:R-:W-:Y:S01]  /*0a90*/  IMAD.HI.U32 R2, R3, R5, R2 ;  /* 0x0000000503027227 */ /* 0x000fe200078e0002 */
[----:B------:R-:W1:Y:S03]  /*0aa0*/  LDCU UR23, c[0x0][0x3b0] ;  /* 0x00007600ff1777ac */ /* 0x000e660008000800 */
[----:B------:R-:W-:-:S02]  /*0ab0*/  IMAD.MOV.U32 R3, RZ, RZ, R4 ;  /* 0x000000ffff037224 */ /* 0x000fc400078e0004 */
[----:B------:R-:W-:Y:S01]  /*0ac0*/  IMAD.MOV R0, RZ, RZ, -R6 ;  /* 0x000000ffff007224 */ /* 0x000fe200078e0a06 */
[----:B------:R-:W1:Y:S01]  /*0ad0*/  I2F.RP R4, R252 ;  /* 0x000000fc00047306 */ /* 0x000e620000209400 */
[----:B------:R-:W-:Y:S01]  /*0ae0*/  IMAD.HI.U32 R2, R2, R3, RZ ;  /* 0x0000000302027227 */ /* 0x000fe200078e00ff */
[----:B------:R-:W-:Y:S01]  /*0af0*/  IABS R6, R13 ;  /* 0x0000000d00067213 */ /* 0x000fe20000000000 */
[----:B------:R-:W2:Y:S02]  /*0b00*/  LDCU UR22, c[0x0][0x3b0] ;  /* 0x00007600ff1677ac */ /* 0x000ea40008000800 */
[----:B------:R-:W-:Y:S01]  /*0b10*/  IMAD R0, R2, R0, R3 ;  /* 0x0000000002007224 */ /* 0x000fe200078e0203 */
[----:B------:R-:W2:Y:S02]  /*0b20*/  LDCU UR21, c[0x0][0x3b0] ;  /* 0x00007600ff1577ac */ /* 0x000ea40008000800 */
[----:B------:R-:W2:Y:S02]  /*0b30*/  I2F.RP R3, R6 ;  /* 0x0000000600037306 */ /* 0x000ea40000209400 */
[----:B------:R-:W-:Y:S01]  /*0b40*/  ISETP.GT.U32.AND P1, PT, R7, R0, PT ;  /* 0x000000000700720c */ /* 0x000fe20003f24070 */
[----:B------:R-:W3:Y:S01]  /*0b50*/  LDCU UR20, c[0x0][0x3b0] ;  /* 0x00007600ff1477ac */ /* 0x000ee20008000800 */
[----:B------:R-:W3:Y:S04]  /*0b60*/  LDCU UR19, c[0x0][0x3b0] ;  /* 0x00007600ff1377ac */ /* 0x000ee80008000800 */
[----:B-1----:R-:W1:Y:S01]  /*0b70*/  MUFU.RCP R4, R4 ;  /* 0x0000000400047308 */ /* 0x002e620000001000 */
[----:B------:R-:W3:Y:S06]  /*0b80*/  LDCU UR57, c[0x0][0x3b0] ;  /* 0x00007600ff3977ac */ /* 0x000eec0008000800 */
[----:B------:R-:W-:Y:S01]  /*0b90*/  @!P1 IMAD.IADD R0, R0, 0x1, -R7 ;  /* 0x0000000100009824 */ /* 0x000fe200078e0a07 */
[----:B--2---:R-:W2:Y:S01]  /*0ba0*/  MUFU.RCP R3, R3 ;  /* 0x0000000300037308 */ /* 0x004ea20000001000 */
[----:B------:R-:W-:Y:S01]  /*0bb0*/  @!P1 VIADD R2, R2, 0x1 ;  /* 0x0000000102029836 */ /* 0x000fe20000000000 */
[----:B------:R-:W-:Y:S01]  /*0bc0*/  BAR.SYNC.DEFER_BLOCKING 0x0 ;  /* 0x0000000000007b1d */ /* 0x000fe20000010000 */
[----:B------:R-:W-:-:S02]  /*0bd0*/  ISETP.NE.AND P1, PT, R11, RZ, PT ;  /* 0x000000ff0b00720c */ /* 0x000fc40003f25270 */
[----:B------:R-:W-:Y:S02]  /*0be0*/  ISETP.GE.U32.AND P0, PT, R0, R7, PT ;  /* 0x000000070000720c */ /* 0x000fe40003f06070 */
[----:B------:R-:W-:Y:S01]  /*0bf0*/  LOP3.LUT R0, R12, R11, RZ, 0x3c, !PT ;  /* 0x0000000b0c007212 */ /* 0x000fe200078e3cff */
[----:B------:R-:W3:Y:S01]  /*0c00*/  LDCU UR77, c[0x0][0x3b0] ;  /* 0x00007600ff4d77ac */ /* 0x000ee20008000800 */
[----:B-1----:R-:W-:Y:S02]  /*0c10*/  VIADD R8, R4, 0xffffffe ;  /* 0x0ffffffe04087836 */ /* 0x002fe40000000000 */
[----:B------:R-:W-:Y:S02]  /*0c20*/  ISETP.GE.AND P2, PT, R0, RZ, PT ;  /* 0x000000ff0000720c */ /* 0x000fe40003f46270 */
[----:B------:R1:W3:Y:S01]  /*0c30*/  F2I.FTZ.U32.TRUNC.NTZ R9, R8 ;  /* 0x0000000800097305 */ /* 0x0002e2000021f000 */
[----:B--2---:R-:W-:-:S04]  /*0c40*/  IADD3 R4, PT, PT, R3, 0xffffffe, RZ ;  /* 0x0ffffffe03047810 */ /* 0x004fc80007ffe0ff */
[----:B------:R-:W-:-:S03]  /*0c50*/  @P0 VIADD R2, R2, 0x1 ;  /* 0x0000000102020836 */ /* 0x000fc60000000000 */
[----:B------:R-:W2:Y:S01]  /*0c60*/  F2I.FTZ.U32.TRUNC.NTZ R5, R4 ;  /* 0x0000000400057305 */ /* 0x000ea2000021f000 */
[----:B-1----:R-:W-:Y:S02]  /*0c70*/  IMAD.MOV.U32 R8, RZ, RZ, RZ ;  /* 0x000000ffff087224 */ /* 0x002fe400078e00ff */
[----:B------:R-:W-:Y:S01]  /*0c80*/  @!P2 IMAD.MOV R2, RZ, RZ, -R2 ;  /* 0x000000ffff02a224 */ /* 0x000fe200078e0a02 */
[----:B------:R-:W-:Y:S01]  /*0c90*/  @!P1 LOP3.LUT R2, RZ, R11, RZ, 0x33, !PT ;  /* 0x0000000bff029212 */ /* 0x000fe200078e33ff */
[----:B---3--:R-:W-:-:S04]  /*0ca0*/  IMAD.MOV R7, RZ, RZ, -R9 ;  /* 0x000000ffff077224 */ /* 0x008fc800078e0a09 */
[----:B------:R-:W-:Y:S02]  /*0cb0*/  IMAD.SHL.U32 R3, R2, 0x100, RZ ;  /* 0x0000010002037824 */ /* 0x000fe400078e00ff */
[----:B------:R-:W-:Y:S02]  /*0cc0*/  IMAD R7, R7, R252, RZ ;  /* 0x000000fc07077224 */ /* 0x000fe400078e02ff */
[----:B------:R-:W-:Y:S01]  /*0cd0*/  VIADD R13, R3, 0xff ;  /* 0x000000ff030d7836 */ /* 0x000fe20000000000 */
[----:B------:R-:W-:Y:S01]  /*0ce0*/  IABS R0, R3 ;  /* 0x0000000300007213 */ /* 0x000fe20000000000 */
[----:B------:R-:W-:-:S03]  /*0cf0*/  IMAD.HI.U32 R7, R9, R7, R8 ;  /* 0x0000000709077227 */ /* 0x000fc600078e0008 */
[----:B------:R-:W-:Y:S01]  /*0d00*/  IABS R246, R13 ;  /* 0x0000000d00f67213 */ /* 0x000fe20000000000 */
[----:B------:R-:W-:Y:S01]  /*0d10*/  IMAD.MOV R248, RZ, RZ, -R2 ;  /* 0x000000fffff87224 */ /* 0x000fe200078e0a02 */
[----:B------:R-:W-:Y:S01]  /*0d20*/  MOV R8, R0 ;  /* 0x0000000000087202 */ /* 0x000fe20000000f00 */
[----:B--2---:R-:W-:Y:S01]  /*0d30*/  IMAD.MOV R251, RZ, RZ, -R5 ;  /* 0x000000fffffb7224 */ /* 0x004fe200078e0a05 */
[----:B------:R-:W-:Y:S01]  /*0d40*/  STL [R1+0xff4], R13 ;  /* 0x000ff40d01007387 */ /* 0x000fe20000100800 */
[----:B------:R-:W-:-:S04]  /*0d50*/  IMAD.HI.U32 R2, R7, R246, RZ ;  /* 0x000000f607027227 */ /* 0x000fc800078e00ff */
[----:B------:R-:W-:-:S04]  /*0d60*/  IMAD.HI.U32 R0, R7, R8, RZ ;  /* 0x0000000807007227 */ /* 0x000fc800078e00ff */
[----:B------:R-:W-:Y:S02]  /*0d70*/  IMAD R248, R11, R248, R12 ;  /* 0x000000f80bf87224 */ /* 0x000fe400078e020c */
[----:B------:R-:W-:Y:S02]  /*0d80*/  IMAD.MOV R11, RZ, RZ, -R2 ;  /* 0x000000ffff0b7224 */ /* 0x000fe400078e0a02 */
[----:B------:R-:W-:Y:S02]  /*0d90*/  IMAD.MOV R9, RZ, RZ, -R0 ;  /* 0x000000ffff097224 */ /* 0x000fe400078e0a00 */
[----:B------:R-:W-:Y:S02]  /*0da0*/  IMAD R251, R251, R6, RZ ;  /* 0x00000006fbfb7224 */ /* 0x000fe400078e02ff */
[----:B------:R-:W-:Y:S02]  /*0db0*/  IMAD.MOV.U32 R4, RZ, RZ, RZ ;  /* 0x000000ffff047224 */ /* 0x000fe400078e00ff */
[----:B------:R-:W-:-:S02]  /*0dc0*/  IMAD R246, R252, R11, R246 ;  /* 0x0000000bfcf67224 */ /* 0x000fc400078e02f6 */
[----:B------:R-:W-:Y:S02]  /*0dd0*/  IMAD R0, R252, R9, R8 ;  /* 0x00000009fc007224 */ /* 0x000fe400078e0208 */
[----:B------:R-:W-:Y:S01]  /*0de0*/  IMAD.IADD R248, R10, 0x1, R248 ;  /* 0x000000010af87824 */ /* 0x000fe200078e02f8 */
[----:B------:R-:W-:Y:S01]  /*0df0*/  STL [R1+0x1500], R246 ;  /* 0x001500f601007387 */ /* 0x000fe20000100800 */
[----:B------:R-:W-:Y:S01]  /*0e00*/  IMAD.HI.U32 R251, R5, R251, R4 ;  /* 0x000000fb05fb7227 */ /* 0x000fe200078e0004 */
[C---:B------:R-:W-:Y:S02]  /*0e10*/  IADD3 R5, PT, PT, R3.reuse, 0x2, RZ ;  /* 0x0000000203057810 */ /* 0x040fe40007ffe0ff */
[----:B------:R1:W-:Y:S01]  /*0e20*/  STL [R1+0x24], R0 ;  /* 0x0000240001007387 */ /* 0x0003e20000100800 */
[C---:B------:R-:W-:Y:S02]  /*0e30*/  VIADD R10, R3.reuse, 0x1 ;  /* 0x00000001030a7836 */ /* 0x040fe40000000000 */
[----:B------:R-:W-:-:S02]  /*0e40*/  VIADD R4, R3, 0x3 ;  /* 0x0000000303047836 */ /* 0x000fc40000000000 */
[C---:B------:R-:W-:Y:S01]  /*0e50*/  VIADD R2, R3.reuse, 0x4 ;  /* 0x0000000403027836 */ /* 0x040fe20000000000 */
[----:B------:R2:W-:Y:S01]  /*0e60*/  STL [R1+0x1004], R10 ;  /* 0x0010040a01007387 */ /* 0x0005e20000100800 */
[----:B------:R-:W-:Y:S01]  /*0e70*/  IABS R9, R10 ;  /* 0x0000000a00097213 */ /* 0x000fe20000000000 */
[C---:B------:R-:W-:Y:S01]  /*0e80*/  VIADD R16, R3.reuse, 0x15 ;  /* 0x0000001503107836 */ /* 0x040fe20000000000 */
[----:B------:R-:W-:Y:S01]  /*0e90*/  IABS R12, R4 ;  /* 0x00000004000c7213 */ /* 0x000fe20000000000 */
[C---:B-1----:R-:W-:Y:S01]  /*0ea0*/  VIADD R0, R3.reuse, 0x5 ;  /* 0x0000000503007836 */ /* 0x042fe20000000000 */
[----:B------:R1:W-:Y:S01]  /*0eb0*/  STL [R1+0x1000], R5 ;  /* 0x0010000501007387 */ /* 0x0003e20000100800 */
[----:B------:R-:W-:Y:S01]  /*0ec0*/  IABS R14, R2 ;  /* 0x00000002000e7213 */ /* 0x000fe20000000000 */
[----:B------:R-:W-:Y:S01]  /*0ed0*/  VIADD R133, R3, 0xf7 ;  /* 0x000000f703857836 */ /* 0x000fe20000000000 */
[----:B------:R-:W-:Y:S01]  /*0ee0*/  IABS R233, R16 ;  /* 0x0000001000e97213 */ /* 0x000fe20000000000 */
[----:B------:R3:W-:Y:S01]  /*0ef0*/  STL [R1+0xffc], R4 ;  /* 0x000ffc0401007387 */ /* 0x0007e20000100800 */
[----:B--2---:R-:W-:-:S02]  /*0f00*/  IABS R10, R5 ;  /* 0x00000005000a7213 */ /* 0x004fc40000000000 */
[----:B------:R-:W-:Y:S01]  /*0f10*/  IABS R15, R0 ;  /* 0x00000000000f7213 */ /* 0x000fe20000000000 */
[----:B------:R2:W-:Y:S01]  /*0f20*/  STL [R1+0xff8], R2 ;  /* 0x000ff80201007387 */ /* 0x0005e20000100800 */
[----:B-1----:R-:W-:-:S03]  /*0f30*/  IMAD.HI.U32 R5, R7, R14, RZ ;  /* 0x0000000e07057227 */ /* 0x002fc600078e00ff */
[----:B------:R1:W-:Y:S01]  /*0f40*/  STL [R1+0x1018], R0 ;  /* 0x0010180001007387 */ /* 0x0003e20000100800 */
[----:B---3--:R-:W-:Y:S01]  /*0f50*/  IMAD.HI.U32 R4, R7, R12, RZ ;  /* 0x0000000c07047227 */ /* 0x008fe200078e00ff */
[----:B------:R-:W-:-:S03]  /*0f60*/  IADD3 R5, PT, PT, -R5, RZ, RZ ;  /* 0x000000ff05057210 */ /* 0x000fc60007ffe1ff */
[----:B--2---:R-:W-:-:S04]  /*0f70*/  IMAD.HI.U32 R2, R7, R10, RZ ;  /* 0x0000000a07027227 */ /* 0x004fc800078e00ff */
[----:B-1----:R-:W-:-:S04]  /*0f80*/  IMAD.HI.U32 R0, R7, R9, RZ ;  /* 0x0000000907007227 */ /* 0x002fc800078e00ff */
[----:B------:R-:W-:Y:S02]  /*0f90*/  IMAD.MOV R0, RZ, RZ, -R0 ;  /* 0x000000ffff007224 */ /* 0x000fe400078e0a00 */
[----:B------:R-:W-:Y:S02]  /*0fa0*/  IMAD.MOV R11, RZ, RZ, -R2 ;  /* 0x000000ffff0b7224 */ /* 0x000fe400078e0a02 */
[----:B------:R-:W-:-:S04]  /*0fb0*/  IMAD.HI.U32 R8, R7, R15, RZ ;  /* 0x0000000f07087227 */ /* 0x000fc800078e00ff */
[C---:B------:R-:W-:Y:S02]  /*0fc0*/  IMAD R2, R252.reuse, R0, R9 ;  /* 0x00000000fc027224 */ /* 0x040fe400078e0209 */
[----:B------:R-:W-:Y:S02]  /*0fd0*/  IMAD.MOV R13, RZ, RZ, -R4 ;  /* 0x000000ffff0d7224 */ /* 0x000fe400078e0a04 */
[C---:B------:R-:W-:Y:S01]  /*0fe0*/  IMAD R0, R252.reuse, R11, R10 ;  /* 0x0000000bfc007224 */ /* 0x040fe200078e020a */
[----:B------:R1:W-:Y:S01]  /*0ff0*/  STL [R1+0x20], R2 ;  /* 0x0000200201007387 */ /* 0x0003e20000100800 */
[----:B------:R-:W-:Y:S02]  /*1000*/  IMAD.MOV R8, RZ, RZ, -R8 ;  /* 0x000000ffff087224 */ /* 0x000fe400078e0a08 */
[----:B------:R-:W-:Y:S01]  /*1010*/  IMAD R4, R252, R13, R12 ;  /* 0x0000000dfc047224 */ /* 0x000fe200078e020c */
[----:B------:R2:W-:Y:S01]  /*1020*/  STL [R1+0x1c], R0 ;  /* 0x00001c0001007387 */ /* 0x0005e20000100800 */
[----:B------:R-:W-:-:S03]  /*1030*/  VIADD R9, R3, 0x6 ;  /* 0x0000000603097836 */ /* 0x000fc60000000000 */
[----:B------:R3:W-:Y:S01]  /*1040*/  STL [R1+0x18], R4 ;  /* 0x0000180401007387 */ /* 0x0007e20000100800 */
[C---:B-1----:R-:W-:Y:S02]  /*1050*/  IMAD R2, R252.reuse, R5, R14 ;  /* 0x00000005fc027224 */ /* 0x042fe400078e020e */
[C---:B------:R-:W-:Y:S02]  /*1060*/  VIADD R5, R3.reuse, 0x7 ;  /* 0x0000000703057836 */ /* 0x040fe40000000000 */
[----:B--2---:R-:W-:Y:S01]  /*1070*/  IMAD R0, R252, R8, R15 ;  /* 0x00000008fc007224 */ /* 0x004fe200078e020f */
[----:B------:R1:W-:Y:S01]  /*1080*/  STL [R1+0x14], R2 ;  /* 0x0000140201007387 */ /* 0x0003e20000100800 */
[C---:B------:R-:W-:Y:S01]  /*1090*/  VIADD R14, R3.reuse, 0x10 ;  /* 0x00000010030e7836 */ /* 0x040fe20000000000 */
[----:B------:R-:W-:Y:S01]  /*10a0*/  IABS R10, R5 ;  /* 0x00000005000a7213 */ /* 0x000fe20000000000 */
[----:B---3--:R-:W-:Y:S01]  /*10b0*/  VIADD R4, R3, 0x8 ;  /* 0x0000000803047836 */ /* 0x008fe20000000000 */
[----:B------:R2:W-:Y:S02]  /*10c0*/  STL [R1+0x10], R0 ;  /* 0x0000100001007387 */ /* 0x0005e40000100800 */
[----:B------:R-:W-:-:S02]  /*10d0*/  IABS R238, R14 ;  /* 0x0000000e00ee7213 */ /* 0x000fc40000000000 */
[----:B------:R3:W-:Y:S01]  /*10e0*/  STL [R1+0x101c], R9 ;  /* 0x00101c0901007387 */ /* 0x0007e20000100800 */
[----:B------:R-:W-:Y:S01]  /*10f0*/  IABS R12, R4 ;  /* 0x00000004000c7213 */ /* 0x000fe20000000000 */
[C---:B-1----:R-:W-:Y:S02]  /*1100*/  VIADD R2, R3.reuse, 0x9 ;  /* 0x0000000903027836 */ /* 0x042fe40000000000 */
[----:B------:R1:W-:Y:S01]  /*1110*/  STL [R1+0x102c], R5 ;  /* 0x00102c0501007387 */ /* 0x0003e20000100800 */
[----:B--2---:R-:W-:Y:S02]  /*1120*/  VIADD R0, R3, 0xa ;  /* 0x0000000a03007836 */ /* 0x004fe40000000000 */
[----:B------:R-:W-:Y:S01]  /*1130*/  IABS R245, R2 ;  /* 0x0000000200f57213 */ /* 0x000fe20000000000 */
[----:B------:R2:W-:Y:S01]  /*1140*/  STL [R1+0x1040], R4 ;  /* 0x0010400401007387 */ /* 0x0005e20000100800 */
[----:B---3--:R-:W-:-:S03]  /*1150*/  IABS R9, R9 ;  /* 0x0000000900097213 */ /* 0x008fc60000000000 */
[----:B------:R3:W-:Y:S01]  /*1160*/  STL [R1+0x1044], R2 ;  /* 0x0010440201007387 */ /* 0x0007e20000100800 */
[----:B------:R-:W-:Y:S01]  /*1170*/  IABS R244, R0 ;  /* 0x0000000000f47213 */ /* 0x000fe20000000000 */
[C---:B-1----:R-:W-:Y:S02]  /*1180*/  IMAD.HI.U32 R5, R7.reuse, R245, RZ ;  /* 0x000000f507057227 */ /* 0x042fe400078e00ff */
[----:B------:R1:W-:Y:S02]  /*1190*/  STL [R1+0x1058], R0 ;  /* 0x0010580001007387 */ /* 0x0003e40000100800 */
[----:B--2---:R-:W-:-:S04]  /*11a0*/  IMAD.HI.U32 R4, R7, R12, RZ ;  /* 0x0000000c07047227 */ /* 0x004fc800078e00ff */
[----:B---3--:R-:W-:-:S04]  /*11b0*/  IMAD.HI.U32 R2, R7, R10, RZ ;  /* 0x0000000a07027227 */ /* 0x008fc800078e00ff */
[----:B-1----:R-:W-:-:S04]  /*11c0*/  IMAD.HI.U32 R0, R7, R9, RZ ;  /* 0x0000000907007227 */ /* 0x002fc800078e00ff */
[----:B------:R-:W-:Y:S01]  /*11d0*/  IMAD.MOV R11, RZ, RZ, -R2 ;  /* 0x000000ffff0b7224 */ /* 0x000fe200078e0a02 */
[----:B------:R-:W-:Y:S01]  /*11e0*/  IADD3 R0, PT, PT, -R0, RZ, RZ ;  /* 0x000000ff00007210 */ /* 0x000fe20007ffe1ff */
[----:B------:R-:W-:-:S04]  /*11f0*/  IMAD.HI.U32 R8, R7, R244, RZ ;  /* 0x000000f407087227 */ /* 0x000fc800078e00ff */
[----:B------:R-:W-:Y:S02]  /*1200*/  IMAD.MOV R5, RZ, RZ, -R5 ;  /* 0x000000ffff057224 */ /* 0x000fe400078e0a05 */
[----:B------:R-:W-:Y:S02]  /*1210*/  IMAD.MOV R13, RZ, RZ, -R4 ;  /* 0x000000ffff0d7224 */ /* 0x000fe400078e0a04 */
[C---:B------:R-:W-:Y:S02]  /*1220*/  IMAD R4, R252.reuse, R0, R9 ;  /* 0x00000000fc047224 */ /* 0x040fe400078e0209 */
[C---:B------:R-:W-:Y:S02]  /*1230*/  IMAD R2, R252.reuse, R11, R10 ;  /* 0x0000000bfc027224 */ /* 0x040fe400078e020a */
[----:B------:R-:W-:Y:S01]  /*1240*/  IMAD.MOV R15, RZ, RZ, -R8 ;  /* 0x000000ffff0f7224 */ /* 0x000fe200078e0a08 */
[----:B------:R1:W-:Y:S01]  /*1250*/  STL [R1+0xc], R4 ;  /* 0x00000c0401007387 */ /* 0x0003e20000100800 */
[----:B------:R-:W-:-:S02]  /*1260*/  IMAD R245, R252, R5, R245 ;  /* 0x00000005fcf57224 */ /* 0x000fc400078e02f5 */
[C---:B------:R-:W-:Y:S01]  /*1270*/  IMAD R0, R252.reuse, R13, R12 ;  /* 0x0000000dfc007224 */ /* 0x040fe200078e020c */
[----:B------:R2:W-:Y:S01]  /*1280*/  STL [R1+0x8], R2 ;  /* 0x0000080201007387 */ /* 0x0005e20000100800 */
[----:B------:R-:W-:Y:S02]  /*1290*/  IMAD R244, R252, R15, R244 ;  /* 0x0000000ffcf47224 */ /* 0x000fe400078e02f4 */
[C---:B------:R-:W-:Y:S01]  /*12a0*/  VIADD R9, R3.reuse, 0xb ;  /* 0x0000000b03097836 */ /* 0x040fe20000000000 */
[----:B------:R-:W-:Y:S01]  /*12b0*/  STL [R1+0x14fc], R245 ;  /* 0x0014fcf501007387 */ /* 0x000fe20000100800 */
[C---:B------:R-:W-:Y:S01]  /*12c0*/  VIADD R8, R3.reuse, 0xc ;  /* 0x0000000c03087836 */ /* 0x040fe20000000000 */
[C---:B-1----:R-:W-:Y:S01]  /*12d0*/  IADD3 R4, PT, PT, R3.reuse, 0xd, RZ ;  /* 0x0000000d03047810 */ /* 0x042fe20007ffe0ff */
[C---:B------:R-:W-:Y:S01]  /*12e0*/  VIADD R13, R3.reuse, 0x11 ;  /* 0x00000011030d7836 */ /* 0x040fe20000000000 */
[----:B------:R1:W-:Y:S01]  /*12f0*/  STL [R1+0x4], R0 ;  /* 0x0000040001007387 */ /* 0x0003e20000100800 */
[----:B------:R-:W-:Y:S01]  /*1300*/  IABS R243, R9 ;  /* 0x0000000900f37213 */ /* 0x000fe20000000000 */
[C---:B--2---:R-:W-:Y:S01]  /*1310*/  VIADD R2, R3.reuse, 0xe ;  /* 0x0000000e03027836 */ /* 0x044fe20000000000 */
[----:B------:R-:W-:Y:S01]  /*1320*/  IABS R242, R8 ;  /* 0x0000000800f27213 */ /* 0x000fe20000000000 */
[----:B------:R-:W-:Y:S01]  /*1330*/  STL [R1+0x1504], R244 ;  /* 0x001504f401007387 */ /* 0x000fe20000100800 */
[----:B------:R-:W-:Y:S01]  /*1340*/  IABS R241, R4 ;  /* 0x0000000400f17213 */ /* 0x000fe20000000000 */
[C---:B------:R-:W-:Y:S01]  /*1350*/  VIADD R12, R3.reuse, 0x12 ;  /* 0x00000012030c7836 */ /* 0x040fe20000000000 */
[----:B------:R-:W-:Y:S01]  /*1360*/  IABS R240, R2 ;  /* 0x0000000200f07213 */ /* 0x000fe20000000000 */
[----:B------:R-:W-:Y:S01]  /*1370*/  STL [R1+0x105c], R9 ;  /* 0x00105c0901007387 */ /* 0x000fe20000100800 */
[----:B------:R-:W-:Y:S01]  /*1380*/  IABS R237, R13 ;  /* 0x0000000d00ed7213 */ /* 0x000fe20000000000 */
[----:B-1----:R-:W-:Y:S01]  /*1390*/  VIADD R0, R3, 0xf ;  /* 0x0000000f03007836 */ /* 0x002fe20000000000 */
[----:B------:R-:W-:Y:S01]  /*13a0*/  IABS R236, R12 ;  /* 0x0000000c00ec7213 */ /* 0x000fe20000000000 */
[----:B------:R1:W-:Y:S01]  /*13b0*/  STL [R1+0x1070], R8 ;  /* 0x0010700801007387 */ /* 0x0003e20000100800 */
[----:B------:R-:W-:-:S02]  /*13c0*/  IMAD.HI.U32 R5, R7, R240, RZ ;  /* 0x000000f007057227 */ /* 0x000fc400078e00ff */
[----:B------:R-:W-:Y:S01]  /*13d0*/  IABS R239, R0 ;  /* 0x0000000000ef7213 */ /* 0x000fe20000000000 */
[----:B------:R2:W-:Y:S01]  /*13e0*/  STL [R1+0x1088], R4 ;  /* 0x0010880401007387 */ /* 0x0005e20000100800 */
[----:B------:R-:W-:Y:S02]  /*13f0*/  IMAD.MOV R5, RZ, RZ, -R5 ;  /* 0x000000ffff057224 */ /* 0x000fe400078e0a05 */
[----:B------:R-:W-:Y:S01]  /*1400*/  VIADD R11, R3, 0x13 ;  /* 0x00000013030b7836 */ /* 0x000fe20000000000 */
[----:B------:R3:W-:Y:S01]  /*1410*/  STL [R1+0x108c], R2 ;  /* 0x00108c0201007387 */ /* 0x0007e20000100800 */
[----:B------:R-:W-:Y:S02]  /*1420*/  IMAD R240, R252, R5, R240 ;  /* 0x00000005fcf07224 */ /* 0x000fe400078e02f0 */
[----:B-1----:R-:W-:Y:S01]  /*1430*/  IMAD.HI.U32 R8, R7, R239, RZ ;  /* 0x000000ef07087227 */ /* 0x002fe200078e00ff */
[----:B------:R1:W-:Y:S01]  /*1440*/  STL [R1+0x1090], R0 ;  /* 0x0010900001007387 */ /* 0x0003e20000100800 */
[----:B------:R-:W-:-:S02]  /*1450*/  IABS R235, R11 ;  /* 0x0000000b00eb7213 */ /* 0x000fc40000000000 */
[----:B--2---:R-:W-:Y:S01]  /*1460*/  IMAD.HI.U32 R4, R7, R241, RZ ;  /* 0x000000f107047227 */ /* 0x004fe200078e00ff */
[----:B------:R-:W-:-:S03]  /*1470*/  IADD3 R8, PT, PT, -R8, RZ, RZ ;  /* 0x000000ff08087210 */ /* 0x000fc60007ffe1ff */
[----:B---3--:R-:W-:-:S04]  /*1480*/  IMAD.HI.U32 R2, R7, R242, RZ ;  /* 0x000000f207027227 */ /* 0x008fc800078e00ff */
[----:B-1----:R-:W-:-:S04]  /*1490*/  IMAD.HI.U32 R0, R7, R243, RZ ;  /* 0x000000f307007227 */ /* 0x002fc800078e00ff */
[----:B------:R-:W-:Y:S02]  /*14a0*/  IMAD.MOV R0, RZ, RZ, -R0 ;  /* 0x000000ffff007224 */ /* 0x000fe400078e0a00 */
[----:B------:R-:W-:Y:S02]  /*14b0*/  IMAD.MOV R9, RZ, RZ, -R2 ;  /* 0x000000ffff097224 */ /* 0x000fe400078e0a02 */
[----:B------:R-:W-:Y:S02]  /*14c0*/  IMAD.MOV R4, RZ, RZ, -R4 ;  /* 0x000000ffff047224 */ /* 0x000fe400078e0a04 */
[C---:B------:R-:W-:Y:S02]  /*14d0*/  IMAD R243, R252.reuse, R0, R243 ;  /* 0x00000000fcf37224 */ /* 0x040fe400078e02f3 */
[C---:B------:R-:W-:Y:S02]  /*14e0*/  IMAD R242, R252.reuse, R9, R242 ;  /* 0x00000009fcf27224 */ /* 0x040fe400078e02f2 */
[----:B------:R-:W-:Y:S01]  /*14f0*/  IMAD R241, R252, R4, R241 ;  /* 0x00000004fcf17224 */ /* 0x000fe200078e02f1 */
[----:B------:R-:W-:Y:S01]  /*1500*/  STL [R1+0x14f4], R243 ;  /* 0x0014f4f301007387 */ /* 0x000fe20000100800 */
[----:B------:R-:W-:-:S03]  /*1510*/  IMAD.HI.U32 R2, R7, R237, RZ ;  /* 0x000000ed07027227 */ /* 0x000fc600078e00ff */
[----:B------:R-:W-:Y:S01]  /*1520*/  STL [R1+0x14f0], R242 ;  /* 0x0014f0f201007387 */ /* 0x000fe20000100800 */
[----:B------:R-:W-:Y:S01]  /*1530*/  IMAD R239, R252, R8, R239 ;  /* 0x00000008fcef7224 */ /* 0x000fe200078e02ef */
[----:B------:R-:W-:Y:S01]  /*1540*/  IADD3 R2, PT, PT, -R2, RZ, RZ ;  /* 0x000000ff02027210 */ /* 0x000fe20007ffe1ff */
[----:B------:R-:W-:Y:S01]  /*1550*/  IMAD.HI.U32 R0, R7, R238, RZ ;  /* 0x000000ee07007227 */ /* 0x000fe200078e00ff */
[----:B------:R-:W-:Y:S03]  /*1560*/  STL [R1+0x14f8], R241 ;  /* 0x0014f8f101007387 */ /* 0x000fe60000100800 */
[----:B------:R-:W-:Y:S01]  /*1570*/  IMAD.MOV R9, RZ, RZ, -R0 ;  /* 0x000000ffff097224 */ /* 0x000fe200078e0a00 */
[----:B------:R-:W-:Y:S01]  /*1580*/  STL [R1+0x1508], R240 ;  /* 0x001508f001007387 */ /* 0x000fe20000100800 */
[C---:B------:R-:W-:Y:S02]  /*1590*/  VIADD R10, R3.reuse, 0x14 ;  /* 0x00000014030a7836 */ /* 0x040fe40000000000 */
[C---:B------:R-:W-:Y:S01]  /*15a0*/  IMAD R238, R252.reuse, R9, R238 ;  /* 0x00000009fcee7224 */ /* 0x040fe200078e02ee */
[----:B------:R-:W-:Y:S01]  /*15b0*/  STL [R1+0x14e8], R239 ;  /* 0x0014e8ef01007387 */ /* 0x000fe20000100800 */
[----:B------:R-:W-:Y:S01]  /*15c0*/  IMAD R237, R252, R2, R237 ;  /* 0x00000002fced7224 */ /* 0x000fe200078e02ed */
[----:B------:R-:W-:Y:S01]  /*15d0*/  IABS R234, R10 ;  /* 0x0000000a00ea7213 */ /* 0x000fe20000000000 */
[----:B------:R-:W-:Y:S01]  /*15e0*/  VIADD R15, R3, 0x16 ;  /* 0x00000016030f7836 */ /* 0x000fe20000000000 */
[----:B------:R1:W-:Y:S01]  /*15f0*/  STL [R1+0x1094], R14 ;  /* 0x0010940e01007387 */ /* 0x0003e20000100800 */
[----:B------:R-:W-:-:S03]  /*1600*/  IMAD.HI.U32 R4, R7, R236, RZ ;  /* 0x000000ec07047227 */ /* 0x000fc600078e00ff */
[----:B------:R2:W-:Y:S01]  /*1610*/  STL [R1+0x10ac], R13 ;  /* 0x0010ac0d01007387 */ /* 0x0005e20000100800 */
[C---:B------:R-:W-:Y:S01]  /*1620*/  IMAD.HI.U32 R5, R7.reuse, R235, RZ ;  /* 0x000000eb07057227 */ /* 0x040fe200078e00ff */
[----:B------:R-:W-:Y:S02]  /*1630*/  IABS R232, R15 ;  /* 0x0000000f00e87213 */ /* 0x000fe40000000000 */
[----:B------:R3:W-:Y:S01]  /*1640*/  STL [R1+0x10b0], R12 ;  /* 0x0010b00c01007387 */ /* 0x0007e20000100800 */
[----:B------:R-:W-:-:S03]  /*1650*/  IMAD.HI.U32 R8, R7, R234, RZ ;  /* 0x000000ea07087227 */ /* 0x000fc600078e00ff */
[----:B------:R4:W-:Y:S01]  /*1660*/  STL [R1+0x11cc], R11 ;  /* 0x0011cc0b01007387 */ /* 0x0009e20000100800 */
[C---:B-1----:R-:W-:Y:S02]  /*1670*/  VIADD R14, R3.reuse, 0x17 ;  /* 0x00000017030e7836 */ /* 0x042fe40000000000 */
[----:B------:R-:W-:Y:S01]  /*1680*/  IMAD.MOV R5, RZ, RZ, -R5 ;  /* 0x000000ffff057224 */ /* 0x000fe200078e0a05 */
[----:B------:R1:W-:Y:S01]  /*1690*/  STL [R1+0x11c8], R10 ;  /* 0x0011c80a01007387 */ /* 0x0003e20000100800 */
[----:B--2---:R-:W-:Y:S01]  /*16a0*/  IMAD.MOV R13, RZ, RZ, -R8 ;  /* 0x000000ffff0d7224 */ /* 0x004fe200078e0a08 */
[----:B---3--:R-:W-:Y:S01]  /*16b0*/  IADD3 R12, PT, PT, R3, 0x18, RZ ;  /* 0x00000018030c7810 */ /* 0x008fe20007ffe0ff */
[C---:B------:R-:W-:Y:S01]  /*16c0*/  IMAD R235, R252.reuse, R5, R235 ;  /* 0x00000005fceb7224 */ /* 0x040fe200078e02eb */
[----:B------:R2:W-:Y:S01]  /*16d0*/  STL [R1+0x14ec], R238 ;  /* 0x0014ecee01007387 */ /* 0x0005e20000100800 */
[----:B------:R-:W-:Y:S01]  /*16e0*/  IABS R231, R14 ;  /* 0x0000000e00e77213 */ /* 0x000fe20000000000 */
[----:B----4-:R-:W-:Y:S01]  /*16f0*/  IMAD.MOV R11, RZ, RZ, -R4 ;  /* 0x000000ffff0b7224 */ /* 0x010fe200078e0a04 */
[----:B------:R-:W-:Y:S01]  /*1700*/  IABS R230, R12 ;  /* 0x0000000c00e67213 */ /* 0x000fe20000000000 */
[----:B------:R-:W-:Y:S01]  /*1710*/  STL [R1+0x150c], R237 ;  /* 0x00150ced01007387 */ /* 0x000fe20000100800 */
[----:B------:R-:W-:-:S02]  /*1720*/  IMAD R234, R252, R13, R234 ;  /* 0x0000000dfcea7224 */ /* 0x000fc400078e02ea */
[----:B-1----:R-:W-:Y:S01]  /*1730*/  VIADD R10, R3, 0x19 ;  /* 0x00000019030a7836 */ /* 0x002fe20000000000 */
[----:B------:R-:W-:Y:S01]  /*1740*/  STL [R1+0x11c4], R16 ;  /* 0x0011c41001007387 */ /* 0x000fe20000100800 */
[----:B------:R-:W-:Y:S01]  /*1750*/  IMAD.HI.U32 R4, R7, R231, RZ ;  /* 0x000000e707047227 */ /* 0x000fe200078e00ff */
[C---:B--2---:R-:W-:Y:S02]  /*1760*/  IADD3 R238, PT, PT, R3.reuse, 0xfa, RZ ;  /* 0x000000fa03ee7810 */ /* 0x044fe40007ffe0ff */
[----:B------:R-:W-:Y:S01]  /*1770*/  STL [R1+0x11c0], R15 ;  /* 0x0011c00f01007387 */ /* 0x000fe20000100800 */
[----:B------:R-:W-:Y:S01]  /*1780*/  IABS R229, R10 ;  /* 0x0000000a00e57213 */ /* 0x000fe20000000000 */
[----:B------:R-:W-:Y:S02]  /*1790*/  IMAD R236, R252, R11, R236 ;  /* 0x0000000bfcec7224 */ /* 0x000fe400078e02ec */
[----:B------:R1:W-:Y:S01]  /*17a0*/  STL [R1+0x11bc], R14 ;  /* 0x0011bc0e01007387 */ /* 0x0003e20000100800 */
[----:B------:R-:W-:-:S02]  /*17b0*/  VIADD R11, R3, 0x1d ;  /* 0x0000001d030b7836 */ /* 0x000fc40000000000 */
[C---:B------:R-:W-:Y:S01]  /*17c0*/  IMAD.HI.U32 R8, R7.reuse, R229, RZ ;  /* 0x000000e507087227 */ /* 0x040fe200078e00ff */
[----:B------:R2:W-:Y:S02]  /*17d0*/  STL [R1+0x11ac], R12 ;  /* 0x0011ac0c01007387 */ /* 0x0005e40000100800 */
[----:B------:R-:W-:Y:S01]  /*17e0*/  IABS R225, R11 ;  /* 0x0000000b00e17213 */ /* 0x000fe20000000000 */
[----:B------:R-:W-:Y:S01]  /*17f0*/  IMAD.HI.U32 R5, R7, R230, RZ ;  /* 0x000000e607057227 */ /* 0x000fe200078e00ff */
[----:B------:R3:W-:Y:S01]  /*1800*/  STL [R1+0x11a8], R10 ;  /* 0x0011a80a01007387 */ /* 0x0007e20000100800 */
[C---:B-1----:R-:W-:Y:S02]  /*1810*/  IADD3 R14, PT, PT, R3.reuse, 0x1a, RZ ;  /* 0x0000001a030e7810 */ /* 0x042fe40007ffe0ff */
[----:B------:R-:W-:Y:S02]  /*1820*/  IMAD.MOV R4, RZ, RZ, -R4 ;  /* 0x000000ffff047224 */ /* 0x000fe400078e0a04 */
[C---:B------:R-:W-:Y:S01]  /*1830*/  VIADD R13, R3.reuse, 0x1b ;  /* 0x0000001b030d7836 */ /* 0x040fe20000000000 */
[----:B------:R-:W-:Y:S01]  /*1840*/  IABS R228, R14 ;  /* 0x0000000e00e47213 */ /* 0x000fe20000000000 */
[C---:B--2---:R-:W-:Y:S01]  /*1850*/  VIADD R12, R3.reuse, 0x1c ;  /* 0x0000001c030c7836 */ /* 0x044fe20000000000 */
[----:B------:R-:W-:Y:S01]  /*1860*/  STL [R1+0x11a4], R14 ;  /* 0x0011a40e01007387 */ /* 0x000fe20000100800 */
[----:B------:R-:W-:Y:S01]  /*1870*/  IMAD.MOV R8, RZ, RZ, -R8 ;  /* 0x000000ffff087224 */ /* 0x000fe200078e0a08 */
[----:B------:R-:W-:Y:S01]  /*1880*/  IABS R227, R13 ;  /* 0x0000000d00e37213 */ /* 0x000fe20000000000 */
[----:B---3--:R-:W-:Y:S01]  /*1890*/  VIADD R10, R3, 0x1e ;  /* 0x0000001e030a7836 */ /* 0x008fe20000000000 */
[----:B------:R-:W-:Y:S01]  /*18a0*/  IABS R226, R12 ;  /* 0x0000000c00e27213 */ /* 0x000fe20000000000 */
[----:B------:R-:W-:Y:S01]  /*18b0*/  IMAD.MOV R5, RZ, RZ, -R5 ;  /* 0x000000ffff057224 */ /* 0x000fe200078e0a05 */
[----:B------:R-:W-:Y:S01]  /*18c0*/  STL [R1+0x11a0], R13 ;  /* 0x0011a00d01007387 */ /* 0x000fe20000100800 */
[C---:B------:R-:W-:Y:S01]  /*18d0*/  IMAD R231, R252.reuse, R4, R231 ;  /* 0x00000004fce77224 */ /* 0x040fe200078e02e7 */
[----:B------:R-:W-:Y:S01]  /*18e0*/  IABS R224, R10 ;  /* 0x0000000a00e07213 */ /* 0x000fe20000000000 */
[----:B------:R-:W-:Y:S01]  /*18f0*/  IMAD R229, R252, R8, R229 ;  /* 0x00000008fce57224 */ /* 0x000fe200078e02e5 */
[----:B------:R-:W-:Y:S01]  /*1900*/  STL [R1+0x119c], R12 ;  /* 0x00119c0c01007387 */ /* 0x000fe20000100800 */
[----:B------:R-:W-:-:S03]  /*1910*/  IMAD.HI.U32 R4, R7, R226, RZ ;  /* 0x000000e207047227 */ /* 0x000fc600078e00ff */
[----:B------:R1:W-:Y:S01]  /*1920*/  STL [R1+0x1194], R11 ;  /* 0x0011940b01007387 */ /* 0x0003e20000100800 */
[----:B------:R-:W-:-:S03]  /*1930*/  IMAD.HI.U32 R8, R7, R224, RZ ;  /* 0x000000e007087227 */ /* 0x000fc600078e00ff */
[----:B------:R2:W-:Y:S01]  /*1940*/  STL [R1+0x1190], R10 ;  /* 0x0011900a01007387 */ /* 0x0005e20000100800 */
[C---:B------:R-:W-:Y:S02]  /*1950*/  VIADD R16, R3.reuse, 0x1f ;  /* 0x0000001f03107836 */ /* 0x040fe40000000000 */
[----:B------:R-:W-:Y:S02]  /*1960*/  IMAD R230, R252, R5, R230 ;  /* 0x00000005fce67224 */ /* 0x000fe400078e02e6 */
[C---:B------:R-:W-:Y:S01]  /*1970*/  VIADD R15, R3.reuse, 0x20 ;  /* 0x00000020030f7836 */ /* 0x040fe20000000000 */
[----:B-1----:R-:W-:Y:S01]  /*1980*/  IADD3 R11, PT, PT, -R4, RZ, RZ ;  /* 0x000000ff040b7210 */ /* 0x002fe20007ffe1ff */
[----:B------:R-:W-:Y:S01]  /*1990*/  VIADD R12, R3, 0x22 ;  /* 0x00000022030c7836 */ /* 0x000fe20000000000 */
[----:B------:R-:W-:Y:S01]  /*19a0*/  STL [R1+0x118c], R16 ;  /* 0x00118c1001007387 */ /* 0x000fe20000100800 */
[----:B------:R-:W-:Y:S01]  /*19b0*/  IMAD.HI.U32 R5, R7, R225, RZ ;  /* 0x000000e107057227 */ /* 0x000fe200078e00ff */
[----:B--2---:R-:W-:-:S02]  /*19c0*/  IADD3 R10, PT, PT, R3, 0x23, RZ ;  /* 0x00000023030a7810 */ /* 0x004fc40007ffe0ff */
[----:B------:R-:W-:Y:S01]  /*19d0*/  STL [R1+0x1188], R15 ;  /* 0x0011880f01007387 */ /* 0x000fe20000100800 */
[C---:B------:R-:W-:Y:S01]  /*19e0*/  VIADD R14, R3.reuse, 0x21 ;  /* 0x00000021030e7836 */ /* 0x040fe20000000000 */
[----:B------:R-:W-:Y:S01]  /*19f0*/  IABS R220, R12 ;  /* 0x0000000c00dc7213 */ /* 0x000fe20000000000 */
[----:B------:R-:W-:Y:S01]  /*1a00*/  IMAD.MOV R13, RZ, RZ, -R8 ;  /* 0x000000ffff0d7224 */ /* 0x000fe200078e0a08 */
[----:B------:R-:W-:Y:S01]  /*1a10*/  IABS R219, R10 ;  /* 0x0000000a00db7213 */ /* 0x000fe20000000000 */
[----:B------:R-:W-:Y:S01]  /*1a20*/  IMAD.MOV R5, RZ, RZ, -R5 ;  /* 0x000000ffff057224 */ /* 0x000fe200078e0a05 */
[----:B------:R1:W-:Y:S01]  /*1a30*/  STL [R1+0x1184], R14 ;  /* 0x0011840e01007387 */ /* 0x0003e20000100800 */
[----:B------:R-:W-:Y:S01]  /*1a40*/  IABS R221, R14 ;  /* 0x0000000e00dd7213 */ /* 0x000fe20000000000 */
[C---:B------:R-:W-:Y:S01]  /*1a50*/  IMAD R224, R252.reuse, R13, R224 ;  /* 0x0000000dfce07224 */ /* 0x040fe200078e02e0 */
[C---:B------:R-:W-:Y:S01]  /*1a60*/  IADD3 R13, PT, PT, R3.reuse, 0x25, RZ ;  /* 0x00000025030d7810 */ /* 0x040fe20007ffe0ff */
[C---:B------:R-:W-:Y:S01]  /*1a70*/  IMAD R226, R252.reuse, R11, R226 ;  /* 0x0000000bfce27224 */ /* 0x040fe200078e02e2 */
[----:B------:R2:W-:Y:S01]  /*1a80*/  STL [R1+0x1170], R12 ;  /* 0x0011700c01007387 */ /* 0x0005e20000100800 */
[----:B------:R-:W-:Y:S01]  /*1a90*/  IMAD R225, R252, R5, R225 ;  /* 0x00000005fce17224 */ /* 0x000fe200078e02e1 */
[----:B------:R-:W-:Y:S01]  /*1aa0*/  IABS R223, R16 ;  /* 0x0000001000df7213 */ /* 0x000fe20000000000 */
[C---:B------:R-:W-:Y:S01]  /*1ab0*/  VIADD R11, R3.reuse, 0x27 ;  /* 0x00000027030b7836 */ /* 0x040fe20000000000 */
[----:B------:R3:W-:Y:S01]  /*1ac0*/  STL [R1+0x116c], R10 ;  /* 0x00116c0a01007387 */ /* 0x0007e20000100800 */
[----:B-1----:R-:W-:Y:S01]  /*1ad0*/  VIADD R14, R3, 0x24 ;  /* 0x00000024030e7836 */ /* 0x002fe20000000000 */
[----:B------:R-:W-:Y:S01]  /*1ae0*/  IABS R222, R15 ;  /* 0x0000000f00de7213 */ /* 0x000fe20000000000 */
[----:B------:R-:W-:Y:S01]  /*1af0*/  IMAD.HI.U32 R5, R7, R220, RZ ;  /* 0x000000dc07057227 */ /* 0x000fe200078e00ff */
[----:B------:R-:W-:-:S02]  /*1b00*/  IABS R215, R11 ;  /* 0x0000000b00d77213 */ /* 0x000fc40000000000 */
[----:B------:R1:W-:Y:S01]  /*1b10*/  STL [R1+0x1168], R14 ;  /* 0x0011680e01007387 */ /* 0x0003e20000100800 */
[----:B--2---:R-:W-:Y:S01]  /*1b20*/  VIADD R12, R3, 0x26 ;  /* 0x00000026030c7836 */ /* 0x004fe20000000000 */
[----:B------:R-:W-:Y:S01]  /*1b30*/  IABS R218, R14 ;  /* 0x0000000e00da7213 */ /* 0x000fe20000000000 */
[----:B------:R-:W-:Y:S01]  /*1b40*/  IMAD.HI.U32 R4, R7, R221, RZ ;  /* 0x000000dd07047227 */ /* 0x000fe200078e00ff */
[----:B------:R-:W-:Y:S01]  /*1b50*/  STL [R1+0x1164], R13 ;  /* 0x0011640d01007387 */ /* 0x000fe20000100800 */
[----:B------:R-:W-:Y:S02]  /*1b60*/  IABS R217, R13 ;  /* 0x0000000d00d97213 */ /* 0x000fe40000000000 */
[----:B---3--:R-:W-:Y:S01]  /*1b70*/  VIADD R10, R3, 0x28 ;  /* 0x00000028030a7836 */ /* 0x008fe20000000000 */
[----:B------:R-:W-:Y:S01]  /*1b80*/  STL [R1+0x1160], R12 ;  /* 0x0011600c01007387 */ /* 0x000fe20000100800 */
[----:B------:R-:W-:Y:S01]  /*1b90*/  IMAD.HI.U32 R8, R7, R219, RZ ;  /* 0x000000db07087227 */ /* 0x000fe200078e00ff */
[----:B------:R-:W-:-:S02]  /*1ba0*/  IABS R216, R12 ;  /* 0x0000000c00d87213 */ /* 0x000fc40000000000 */
[----:B------:R-:W-:Y:S01]  /*1bb0*/  STL [R1+0x1158], R11 ;  /* 0x0011580b01007387 */ /* 0x000fe20000100800 */
[----:B------:R-:W-:Y:S01]  /*1bc0*/  IMAD.MOV R5, RZ, RZ, -R5 ;  /* 0x000000ffff057224 */ /* 0x000fe200078e0a05 */
[----:B------:R-:W-:Y:S01]  /*1bd0*/  IABS R214, R10 ;  /* 0x0000000a00d67213 */ /* 0x000fe20000000000 */
[----:B------:R-:W-:Y:S01]  /*1be0*/  IMAD.MOV R4, RZ, RZ, -R4 ;  /* 0x000000ffff047224 */ /* 0x000fe200078e0a04 */
[----:B------:R2:W-:Y:S01]  /*1bf0*/  STL [R1+0x1154], R10 ;  /* 0x0011540a01007387 */ /* 0x0005e20000100800 */
[----:B------:R-:W-:Y:S02]  /*1c00*/  IMAD.MOV R8, RZ, RZ, -R8 ;  /* 0x000000ffff087224 */ /* 0x000fe400078e0a08 */
[C---:B------:R-:W-:Y:S02]  /*1c10*/  VIADD R16, R3.reuse, 0x29 ;  /* 0x0000002903107836 */ /* 0x040fe40000000000 */
[C---:B------:R-:W-:Y:S02]  /*1c20*/  VIADD R15, R3.reuse, 0x2a ;  /* 0x0000002a030f7836 */ /* 0x040fe40000000000 */
[C---:B------:R-:W-:Y:S01]  /*1c30*/  IMAD R220, R252.reuse, R5, R220 ;  /* 0x00000005fcdc7224 */ /* 0x040fe200078e02dc */
[----:B------:R-:W-:Y:S01]  /*1c40*/  STL [R1+0x1150], R16 ;  /* 0x0011501001007387 */ /* 0x000fe20000100800 */
[C---:B-1----:R-:W-:Y:S01]  /*1c50*/  VIADD R14, R3.reuse, 0x2b ;  /* 0x0000002b030e7836 */ /* 0x042fe20000000000 */
[----:B------:R-:W-:Y:S01]  /*1c60*/  IABS R213, R16 ;  /* 0x0000001000d57213 */ /* 0x000fe20000000000 */
[----:B--2---:R-:W-:Y:S01]  /*1c70*/  VIADD R10, R3, 0x2d ;  /* 0x0000002d030a7836 */ /* 0x004fe20000000000 */
[----:B------:R-:W-:Y:S01]  /*1c80*/  STL [R1+0x114c], R15 ;  /* 0x00114c0f01007387 */ /* 0x000fe20000100800 */
[C---:B------:R-:W-:Y:S01]  /*1c90*/  IMAD R221, R252.reuse, R4, R221 ;  /* 0x00000004fcdd7224 */ /* 0x040fe200078e02dd */
[----:B------:R-:W-:Y:S01]  /*1ca0*/  IABS R211, R14 ;  /* 0x0000000e00d37213 */ /* 0x000fe20000000000 */
[----:B------:R-:W-:Y:S01]  /*1cb0*/  IMAD.HI.U32 R5, R7, R215, RZ ;  /* 0x000000d707057227 */ /* 0x000fe200078e00ff */
[----:B------:R-:W-:Y:S01]  /*1cc0*/  IABS R209, R10 ;  /* 0x0000000a00d17213 */ /* 0x000fe20000000000 */
[----:B------:R-:W-:Y:S01]  /*1cd0*/  STL [R1+0x1148], R14 ;  /* 0x0011480e01007387 */ /* 0x000fe20000100800 */
[----:B------:R-:W-:Y:S01]  /*1ce0*/  IABS R212, R15 ;  /* 0x0000000f00d47213 */ /* 0x000fe20000000000 */
[----:B------:R-:W-:Y:S01]  /*1cf0*/  VIADD R12, R3, 0x2c ;  /* 0x0000002c030c7836 */ /* 0x000fe20000000000 */
[----:B------:R-:W-:Y:S01]  /*1d00*/  IADD3 R5, PT, PT, -R5, RZ, RZ ;  /* 0x000000ff05057210 */ /* 0x000fe20007ffe1ff */
[----:B------:R-:W-:-:S02]  /*1d10*/  IMAD R219, R252, R8, R219 ;  /* 0x00000008fcdb7224 */ /* 0x000fc400078e02db */
[C---:B------:R-:W-:Y:S01]  /*1d20*/  IMAD.HI.U32 R4, R7.reuse, R216, RZ ;  /* 0x000000d807047227 */ /* 0x040fe200078e00ff */
[----:B------:R1:W-:Y:S01]  /*1d30*/  STL [R1+0x1134], R12 ;  /* 0x0011340c01007387 */ /* 0x0003e20000100800 */
[----:B------:R-:W-:Y:S02]  /*1d40*/  IABS R210, R12 ;  /* 0x0000000c00d27213 */ /* 0x000fe40000000000 */
[----:B------:R-:W-:Y:S01]  /*1d50*/  IMAD.HI.U32 R8, R7, R214, RZ ;  /* 0x000000d607087227 */ /* 0x000fe200078e00ff */
[----:B------:R2:W-:Y:S03]  /*1d60*/  STL [R1+0x1130], R10 ;  /* 0x0011300a01007387 */ /* 0x0005e60000100800 */
[----:B------:R-:W-:Y:S02]  /*1d70*/  IMAD.MOV R11, RZ, RZ, -R4 ;  /* 0x000000ffff0b7224 */ /* 0x000fe400078e0a04 */
[----:B------:R-:W-:Y:S01]  /*1d80*/  IMAD.MOV R13, RZ, RZ, -R8 ;  /* 0x000000ffff0d7224 */ /* 0x000fe200078e0a08 */
[----:B-1----:R-:W-:Y:S01]  /*1d90*/  IADD3 R12, PT, PT, R3, 0x30, RZ ;  /* 0x00000030030c7810 */ /* 0x002fe20007ffe0ff */
[----:B------:R-:W-:-:S03]  /*1da0*/  IMAD.HI.U32 R8, R7, R209, RZ ;  /* 0x000000d107087227 */ /* 0x000fc600078e00ff */
[----:B------:R-:W-:Y:S01]  /*1db0*/  IABS R206, R12 ;  /* 0x0000000c00ce7213 */ /* 0x000fe20000000000 */
[C---:B--2---:R-:W-:Y:S02]  /*1dc0*/  VIADD R10, R3.reuse, 0x32 ;  /* 0x00000032030a7836 */ /* 0x044fe40000000000 */
[C---:B------:R-:W-:Y:S02]  /*1dd0*/  IMAD R216, R252.reuse, R11, R216 ;  /* 0x0000000bfcd87224 */ /* 0x040fe400078e02d8 */
[C---:B------:R-:W-:Y:S01]  /*1de0*/  IMAD R215, R252.reuse, R5, R215 ;  /* 0x00000005fcd77224 */ /* 0x040fe200078e02d7 */
[----:B------:R-:W-:Y:S01]  /*1df0*/  IABS R204, R10 ;  /* 0x0000000a00cc7213 */ /* 0x000fe20000000000 */
[----:B------:R-:W-:Y:S02]  /*1e00*/  IMAD R214, R252, R13, R214 ;  /* 0x0000000dfcd67224 */ /* 0x000fe400078e02d6 */
[C---:B------:R-:W-:Y:S02]  /*1e10*/  VIADD R14, R3.reuse, 0x2e ;  /* 0x0000002e030e7836 */ /* 0x040fe40000000000 */
[----:B------:R-:W-:-:S02]  /*1e20*/  VIADD R11, R3, 0x31 ;  /* 0x00000031030b7836 */ /* 0x000fc40000000000 */
[C---:B------:R-:W-:Y:S01]  /*1e30*/  IMAD.HI.U32 R4, R7.reuse, R211, RZ ;  /* 0x000000d307047227 */ /* 0x040fe200078e00ff */
[----:B------:R-:W-:Y:S01]  /*1e40*/  STL [R1+0x112c], R14 ;  /* 0x00112c0e01007387 */ /* 0x000fe20000100800 */
[----:B------:R-:W-:Y:S02]  /*1e50*/  IABS R208, R14 ;  /* 0x0000000e00d07213 */ /* 0x000fe40000000000 */
[----:B------:R-:W-:Y:S01]  /*1e60*/  IMAD.HI.U32 R5, R7, R210, RZ ;  /* 0x000000d207057227 */ /* 0x000fe200078e00ff */
[----:B------:R-:W-:-:S03]  /*1e70*/  IABS R205, R11 ;  /* 0x0000000b00cd7213 */ /* 0x000fc60000000000 */
[----:B------:R-:W-:Y:S02]  /*1e80*/  VIADD R13, R3, 0x2f ;  /* 0x0000002f030d7836 */ /* 0x000fe40000000000 */
[----:B------:R-:W-:Y:S02]  /*1e90*/  IMAD.MOV R8, RZ, RZ, -R8 ;  /* 0x000000ffff087224 */ /* 0x000fe400078e0a08 */
[----:B------:R-:W-:Y:S01]  /*1ea0*/  IMAD.MOV R4, RZ, RZ, -R4 ;  /* 0x000000ffff047224 */ /* 0x000fe200078e0a04 */
[----:B------:R1:W-:Y:S01]  /*1eb0*/  STL [R1+0x1128], R13 ;  /* 0x0011280d01007387 */ /* 0x0003e20000100800 */
[----:B------:R-:W-:Y:S01]  /*1ec0*/  IMAD.MOV R5, RZ, RZ, -R5 ;  /* 0x000000ffff057224 */ /* 0x000fe200078e0a05 */
[----:B------:R-:W-:Y:S01]  /*1ed0*/  IABS R207, R13 ;  /* 0x0000000d00cf7213 */ /* 0x000fe20000000000 */
[----:B------:R-:W-:Y:S01]  /*1ee0*/  IMAD R209, R252, R8, R209 ;  /* 0x00000008fcd17224 */ /* 0x000fe200078e02d1 */
[----:B------:R2:W-:Y:S01]  /*1ef0*/  STL [R1+0x1124], R12 ;  /* 0x0011240c01007387 */ /* 0x0005e20000100800 */
[----:B------:R-:W-:-:S03]  /*1f00*/  IMAD.HI.U32 R8, R7, R204, RZ ;  /* 0x000000cc07087227 */ /* 0x000fc600078e00ff */
[----:B------:R-:W-:Y:S01]  /*1f10*/  STL [R1+0x111c], R11 ;  /* 0x00111c0b01007387 */ /* 0x000fe20000100800 */
[C---:B------:R-:W-:Y:S01]  /*1f20*/  VIADD R16, R3.reuse, 0x33 ;  /* 0x0000003303107836 */ /* 0x040fe20000000000 */
[----:B-1----:R-:W-:Y:S01]  /*1f30*/  IADD3 R13, PT, PT, -R8, RZ, RZ ;  /* 0x000000ff080d7210 */ /* 0x002fe20007ffe1ff */
[C---:B------:R-:W-:Y:S01]  /*1f40*/  VIADD R14, R3.reuse, 0x35 ;  /* 0x00000035030e7836 */ /* 0x040fe20000000000 */
[----:B------:R-:W-:Y:S01]  /*1f50*/  STL [R1+0x1118], R10 ;  /* 0x0011180a01007387 */ /* 0x000fe20000100800 */
[C---:B------:R-:W-:Y:S01]  /*1f60*/  IMAD R211, R252.reuse, R4, R211 ;  /* 0x00000004fcd37224 */ /* 0x040fe200078e02d3 */
[----:B------:R-:W-:Y:S01]  /*1f70*/  IABS R203, R16 ;  /* 0x0000001000cb7213 */ /* 0x000fe20000000000 */
[----:B------:R-:W-:Y:S01]  /*1f80*/  IMAD R210, R252, R5, R210 ;  /* 0x00000005fcd27224 */ /* 0x000fe200078e02d2 */
[----:B------:R1:W-:Y:S01]  /*1f90*/  STL [R1+0x1114], R16 ;  /* 0x0011141001007387 */ /* 0x0003e20000100800 */
[C---:B------:R-:W-:Y:S01]  /*1fa0*/  VIADD R15, R3.reuse, 0x34 ;  /* 0x00000034030f7836 */ /* 0x040fe20000000000 */
[----:B------:R-:W-:Y:S01]  /*1fb0*/  IABS R201, R14 ;  /* 0x0000000e00c97213 */ /* 0x000fe20000000000 */
[----:B--2---:R-:W-:-:S02]  /*1fc0*/  VIADD R12, R3, 0x36 ;  /* 0x00000036030c7836 */ /* 0x004fc40000000000 */
[C---:B------:R-:W-:Y:S01]  /*1fd0*/  IMAD.HI.U32 R0, R7.reuse, R233, RZ ;  /* 0x000000e907007227 */ /* 0x040fe200078e00ff */
[----:B------:R-:W-:Y:S01]  /*1fe0*/  STL [R1+0x1110], R15 ;  /* 0x0011100f01007387 */ /* 0x000fe20000100800 */
[----:B------:R-:W-:Y:S02]  /*1ff0*/  IABS R202, R15 ;  /* 0x0000000f00ca7213 */ /* 0x000fe40000000000 */
[----:B------:R-:W-:Y:S01]  /*2000*/  IMAD.HI.U32 R4, R7, R206, RZ ;  /* 0x000000ce07047227 */ /* 0x000fe200078e00ff */
[----:B------:R-:W-:Y:S01]  /*2010*/  IABS R200, R12 ;  /* 0x0000000c00c87213 */ /* 0x000fe20000000000 */
[----:B------:R2:W-:Y:S01]  /*2020*/  STL [R1+0x110c], R14 ;  /* 0x00110c0e01007387 */ /* 0x0005e20000100800 */
[----:B-1----:R-:W-:Y:S01]  /*2030*/  IADD3 R16, PT, PT, R3, 0x3d, RZ ;  /* 0x0000003d03107810 */ /* 0x002fe20007ffe0ff */
[----:B------:R-:W-:Y:S02]  /*2040*/  IMAD.HI.U32 R5, R7, R205, RZ ;  /* 0x000000cd07057227 */ /* 0x000fe400078e00ff */
[----:B------:R1:W-:Y:S01]  /*2050*/  STL [R1+0x10f8], R12 ;  /* 0x0010f80c01007387 */ /* 0x0003e20000100800 */
[----:B------:R-:W-:Y:S01]  /*2060*/  IABS R193, R16 ;  /* 0x0000001000c17213 */ /* 0x000fe20000000000 */
[----:B------:R-:W-:-:S02]  /*2070*/  VIADD R10, R3, 0x37 ;  /* 0x00000037030a7836 */ /* 0x000fc40000000000 */
[----:B------:R-:W-:-:S03]  /*2080*/  IMAD.HI.U32 R2, R7, R232, RZ ;  /* 0x000000e807027227 */ /* 0x000fc600078e00ff */
[----:B------:R-:W-:Y:S01]  /*2090*/  IABS R199, R10 ;  /* 0x0000000a00c77213 */ /* 0x000fe20000000000 */
[----:B------:R-:W-:Y:S01]  /*20a0*/  IMAD.MOV R0, RZ, RZ, -R0 ;  /* 0x000000ffff007224 */ /* 0x000fe200078e0a00 */
[----:B------:R3:W-:Y:S01]  /*20b0*/  STL [R1+0x10f4], R10 ;  /* 0x0010f40a01007387 */ /* 0x0007e20000100800 */
[----:B------:R-:W-:Y:S02]  /*20c0*/  IMAD.MOV R11, RZ, RZ, -R4 ;  /* 0x000000ffff0b7224 */ /* 0x000fe400078e0a04 */
[----:B------:R-:W-:Y:S02]  /*20d0*/  IMAD.MOV R5, RZ, RZ, -R5 ;  /* 0x000000ffff057224 */ /* 0x000fe400078e0a05 */
[----:B------:R-:W-:Y:S02]  /*20e0*/  IMAD.MOV R9, RZ, RZ, -R2 ;  /* 0x000000ffff097224 */ /* 0x000fe400078e0a02 */
[----:B------:R-:W-:Y:S02]  /*20f0*/  IMAD R204, R252, R13, R204 ;  /* 0x0000000dfccc7224 */ /* 0x000fe400078e02cc */
[----:B--2---:R-:W-:-:S02]  /*2100*/  VIADD R14, R3, 0x38 ;  /* 0x00000038030e7836 */ /* 0x004fc40000000000 */
[----:B-1----:R-:W-:Y:S02]  /*2110*/  VIADD R12, R3, 0x3a ;  /* 0x0000003a030c7836 */ /* 0x002fe40000000000 */
[C---:B------:R-:W-:Y:S01]  /*2120*/  IMAD R233, R252.reuse, R0, R233 ;  /* 0x00000000fce97224 */ /* 0x040fe200078e02e9 */
[----:B------:R1:W-:Y:S01]  /*2130*/  STL [R1+0x10f0], R14 ;  /* 0x0010f00e01007387 */ /* 0x0003e20000100800 */
[----:B------:R-:W-:Y:S01]  /*2140*/  IMAD.HI.U32 R2, R7, R227, RZ ;  /* 0x000000e307027227 */ /* 0x000fe200078e00ff */
[----:B------:R-:W-:Y:S02]  /*2150*/  IABS R196, R12 ;  /* 0x0000000c00c47213 */ /* 0x000fe40000000000 */
[----:B------:R-:W-:Y:S01]  /*2160*/  IABS R198, R14 ;  /* 0x0000000e00c67213 */ /* 0x000fe20000000000 */
[C---:B------:R-:W-:Y:S01]  /*2170*/  IMAD R206, R252.reuse, R11, R206 ;  /* 0x0000000bfcce7224 */ /* 0x040fe200078e02ce */
[----:B------:R-:W-:Y:S01]  /*2180*/  IADD3 R11, PT, PT, R3, 0x3b, RZ ;  /* 0x0000003b030b7810 */ /* 0x000fe20007ffe0ff */
[----:B------:R-:W-:-:S02]  /*2190*/  IMAD R205, R252, R5, R205 ;  /* 0x00000005fccd7224 */ /* 0x000fc400078e02cd */
[----:B------:R-:W-:Y:S01]  /*21a0*/  IMAD.HI.U32 R4, R7, R201, RZ ;  /* 0x000000c907047227 */ /* 0x000fe200078e00ff */
[----:B------:R-:W-:-:S03]  /*21b0*/  IABS R195, R11 ;  /* 0x0000000b00c37213 */ /* 0x000fc60000000000 */
[----:B------:R-:W-:Y:S02]  /*21c0*/  VIADD R13, R3, 0x39 ;  /* 0x00000039030d7836 */ /* 0x000fe40000000000 */
[----:B------:R-:W-:-:S03]  /*21d0*/  IMAD.HI.U32 R0, R7, R228, RZ ;  /* 0x000000e407007227 */ /* 0x000fc600078e00ff */
[----:B------:R-:W-:Y:S01]  /*21e0*/  STL [R1+0x10ec], R13 ;  /* 0x0010ec0d01007387 */ /* 0x000fe20000100800 */
[----:B------:R-:W-:Y:S01]  /*21f0*/  IMAD.HI.U32 R5, R7, R200, RZ ;  /* 0x000000c807057227 */ /* 0x000fe200078e00ff */
[----:B------:R-:W-:Y:S02]  /*2200*/  IABS R197, R13 ;  /* 0x0000000d00c57213 */ /* 0x000fe40000000000 */
[----:B------:R2:W-:Y:S01]  /*2210*/  STL [R1+0x10e8], R12 ;  /* 0x0010e80c01007387 */ /* 0x0005e20000100800 */
[----:B---3--:R-:W-:Y:S02]  /*2220*/  VIADD R10, R3, 0x3c ;  /* 0x0000003c030a7836 */ /* 0x008fe40000000000 */
[----:B------:R-:W-:Y:S01]  /*2230*/  IMAD.HI.U32 R8, R7, R199, RZ ;  /* 0x000000c707087227 */ /* 0x000fe200078e00ff */
[----:B------:R-:W-:Y:S02]  /*2240*/  STL [R1+0x10e0], R11 ;  /* 0x0010e00b01007387 */ /* 0x000fe40000100800 */
[----:B------:R-:W-:Y:S01]  /*2250*/  IABS R194, R10 ;  /* 0x0000000a00c27213 */ /* 0x000fe20000000000 */
[----:B------:R-:W-:Y:S01]  /*2260*/  IMAD R232, R252, R9, R232 ;  /* 0x00000009fce87224 */ /* 0x000fe200078e02e8 */
[----:B------:R3:W-:Y:S01]  /*2270*/  STL [R1+0x10dc], R10 ;  /* 0x0010dc0a01007387 */ /* 0x0007e20000100800 */
[----:B------:R-:W-:-:S02]  /*2280*/  IMAD.MOV R2, RZ, RZ, -R2 ;  /* 0x000000ffff027224 */ /* 0x000fc400078e0a02 */
[----:B------:R-:W-:Y:S01]  /*2290*/  IMAD.MOV R4, RZ, RZ, -R4 ;  /* 0x000000ffff047224 */ /* 0x000fe200078e0a04 */
[----:B------:R-:W-:Y:S01]  /*22a0*/  STL [R1+0x10d8], R16 ;  /* 0x0010d81001007387 */ /* 0x000fe20000100800 */
[----:B------:R-:W-:Y:S02]  /*22b0*/  IMAD.MOV R9, RZ, RZ, -R0 ;  /* 0x000000ffff097224 */ /* 0x000fe400078e0a00 */
[----:B------:R-:W-:Y:S02]  /*22c0*/  IMAD.MOV R5, RZ, RZ, -R5 ;  /* 0x000000ffff057224 */ /* 0x000fe400078e0a05 */
[----:B------:R-:W-:-:S04]  /*22d0*/  IMAD.HI.U32 R0, R7, R223, RZ ;  /* 0x000000df07007227 */ /* 0x000fc800078e00ff */
[----:B------:R-:W-:Y:S02]  /*22e0*/  IMAD.MOV R8, RZ, RZ, -R8 ;  /* 0x000000ffff087224 */ /* 0x000fe400078e0a08 */
[C---:B------:R-:W-:Y:S02]  /*22f0*/  IMAD R227, R252.reuse, R2, R227 ;  /* 0x00000002fce37224 */ /* 0x040fe400078e02e3 */
[----:B------:R-:W-:Y:S02]  /*2300*/  IMAD R201, R252, R4, R201 ;  /* 0x00000004fcc97224 */ /* 0x000fe400078e02c9 */
[----:B-1----:R-:W-:Y:S02]  /*2310*/  VIADD R14, R3, 0x3f ;  /* 0x0000003f030e7836 */ /* 0x002fe40000000000 */
[----:B------:R-:W-:-:S03]  /*2320*/  IMAD.HI.U32 R2, R7, R222, RZ ;  /* 0x000000de07027227 */ /* 0x000fc600078e00ff */
[----:B------:R-:W-:Y:S01]  /*2330*/  IABS R191, R14 ;  /* 0x0000000e00bf7213 */ /* 0x000fe20000000000 */
[----:B------:R-:W-:Y:S02]  /*2340*/  IMAD R200, R252, R5, R200 ;  /* 0x00000005fcc87224 */ /* 0x000fe400078e02c8 */
[----:B------:R-:W-:-:S04]  /*2350*/  IMAD.HI.U32 R4, R7, R196, RZ ;  /* 0x000000c407047227 */ /* 0x000fc800078e00ff */
[C---:B--2---:R-:W-:Y:S02]  /*2360*/  VIADD R12, R3.reuse, 0x40 ;  /* 0x00000040030c7836 */ /* 0x044fe40000000000 */
[----:B---3--:R-:W-:Y:S02]  /*2370*/  VIADD R10, R3, 0x41 ;  /* 0x00000041030a7836 */ /* 0x008fe40000000000 */
[----:B------:R-:W-:Y:S01]  /*2380*/  IMAD.MOV R0, RZ, RZ, -R0 ;  /* 0x000000ffff007224 */ /* 0x000fe200078e0a00 */
[----:B------:R-:W-:Y:S01]  /*2390*/  IABS R190, R12 ;  /* 0x0000000c00be7213 */ /* 0x000fe20000000000 */
[----:B------:R-:W-:Y:S01]  /*23a0*/  IMAD R199, R252, R8, R199 ;  /* 0x00000008fcc77224 */ /* 0x000fe200078e02c7 */
[----:B------:R-:W-:Y:S01]  /*23b0*/  IABS R189, R10 ;  /* 0x0000000a00bd7213 */ /* 0x000fe20000000000 */
[----:B------:R-:W-:-:S04]  /*23c0*/  IMAD.HI.U32 R5, R7, R195, RZ ;  /* 0x000000c307057227 */ /* 0x000fc800078e00ff */
[----:B------:R-:W-:Y:S02]  /*23d0*/  VIADD R15, R3, 0x3e ;  /* 0x0000003e030f7836 */ /* 0x000fe40000000000 */
[----:B------:R-:W-:-:S03]  /*23e0*/  IMAD.HI.U32 R8, R7, R194, RZ ;  /* 0x000000c207087227 */ /* 0x000fc600078e00ff */
[----:B------:R1:W-:Y:S01]  /*23f0*/  STL [R1+0x10d4], R15 ;  /* 0x0010d40f01007387 */ /* 0x0003e20000100800 */
[C---:B------:R-:W-:Y:S01]  /*2400*/  IMAD R228, R252.reuse, R9, R228 ;  /* 0x00000009fce47224 */ /* 0x040fe200078e02e4 */
[----:B------:R-:W-:Y:S01]  /*2410*/  IABS R192, R15 ;  /* 0x0000000f00c07213 */ /* 0x000fe20000000000 */
[----:B------:R-:W-:Y:S01]  /*2420*/  IMAD.MOV R9, RZ, RZ, -R2 ;  /* 0x000000ffff097224 */ /* 0x000fe200078e0a02 */
[----:B------:R-:W-:Y:S01]  /*2430*/  STL [R1+0x10d0], R14 ;  /* 0x0010d00e01007387 */ /* 0x000fe20000100800 */
[----:B------:R-:W-:Y:S02]  /*2440*/  IMAD.MOV R11, RZ, RZ, -R4 ;  /* 0x000000ffff0b7224 */ /* 0x000fe400078e0a04 */
[----:B------:R-:W-:Y:S01]  /*2450*/  IMAD R223, R252, R0, R223 ;  /* 0x00000000fcdf7224 */ /* 0x000fe200078e02df */
[----:B------:R-:W-:Y:S01]  /*2460*/  STL [R1+0x10bc], R12 ;  /* 0x0010bc0c01007387 */ /* 0x000fe20000100800 */
[----:B------:R-:W-:Y:S01]  /*2470*/  IMAD.HI.U32 R2, R7, R217, RZ ;  /* 0x000000d907027227 */ /* 0x000fe200078e00ff */
[----:B-1----:R-:W-:-:S02]  /*2480*/  IADD3 R15, PT, PT, R3, 0x48, RZ ;  /* 0x00000048030f7810 */ /* 0x002fc40007ffe0ff */
[----:B------:R1:W-:Y:S01]  /*2490*/  STL [R1+0x10b8], R10 ;  /* 0x0010b80a01007387 */ /* 0x0003e20000100800 */
[----:B------:R-:W-:Y:S01]  /*24a0*/  IMAD.MOV R5, RZ, RZ, -R5 ;  /* 0x000000ffff057224 */ /* 0x000fe200078e0a05 */
[----:B------:R-:W-:Y:S01]  /*24b0*/  IABS R182, R15 ;  /* 0x0000000f00b67213 */ /* 0x000fe20000000000 */
[----:B------:R-:W-:-:S04]  /*24c0*/  IMAD.HI.U32 R0, R7, R218, RZ ;  /* 0x000000da07007227 */ /* 0x000fc800078e00ff */
[----:B------:R-:W-:Y:S02]  /*24d0*/  IMAD.MOV R13, RZ, RZ, -R8 ;  /* 0x000000ffff0d7224 */ /* 0x000fe400078e0a08 */
[C---:B------:R-:W-:Y:S01]  /*24e0*/  IMAD R196, R252.reuse, R11, R196 ;  /* 0x0000000bfcc47224 */ /* 0x040fe200078e02c4 */
[----:B-1----:R-:W-:Y:S01]  /*24f0*/  IADD3 R10, PT, PT, R3, 0x46, RZ ;  /* 0x00000046030a7810 */ /* 0x002fe20007ffe0ff */
[C---:B------:R-:W-:Y:S02]  /*2500*/  IMAD R222, R252.reuse, R9, R222 ;  /* 0x00000009fcde7224 */ /* 0x040fe400078e02de */
[----:B------:R-:W-:Y:S01]  /*2510*/  IMAD.MOV R2, RZ, RZ, -R2 ;  /* 0x000000ffff027224 */ /* 0x000fe200078e0a02 */
[----:B------:R-:W-:Y:S01]  /*2520*/  IABS R184, R10 ;  /* 0x0000000a00b87213 */ /* 0x000fe20000000000 */
[----:B------:R-:W-:Y:S02]  /*2530*/  IMAD R195, R252, R5, R195 ;  /* 0x00000005fcc37224 */ /* 0x000fe400078e02c3 */
[----:B------:R-:W-:-:S04]  /*2540*/  IMAD.HI.U32 R4, R7, R191, RZ ;  /* 0x000000bf07047227 */ /* 0x000fc800078e00ff */
[----:B------:R-:W-:Y:S01]  /*2550*/  VIADD R11, R3, 0x45 ;  /* 0x00000045030b7836 */ /* 0x000fe20000000000 */
[----:B------:R-:W-:Y:S01]  /*2560*/  IADD3 R4, PT, PT, -R4, RZ, RZ ;  /* 0x000000ff04047210 */ /* 0x000fe20007ffe1ff */
[----:B------:R-:W-:Y:S02]  /*2570*/  IMAD.MOV R9, RZ, RZ, -R0 ;  /* 0x000000ffff097224 */ /* 0x000fe400078e0a00 */
[----:B------:R-:W-:Y:S01]  /*2580*/  IMAD R194, R252, R13, R194 ;  /* 0x0000000dfcc27224 */ /* 0x000fe200078e02c2 */
[----:B------:R-:W-:Y:S01]  /*2590*/  IABS R185, R11 ;  /* 0x0000000b00b97213 */ /* 0x000fe20000000000 */
[----:B------:R-:W-:-:S04]  /*25a0*/  IMAD.HI.U32 R5, R7, R190, RZ ;  /* 0x000000be07057227 */ /* 0x000fc800078e00ff */
[----:B------:R-:W-:-:S04]  /*25b0*/  IMAD.HI.U32 R8, R7, R189, RZ ;  /* 0x000000bd07087227 */ /* 0x000fc800078e00ff */
[C---:B------:R-:W-:Y:S02]  /*25c0*/  VIADD R14, R3.reuse, 0x42 ;  /* 0x00000042030e7836 */ /* 0x040fe40000000000 */
[----:B------:R-:W-:Y:S02]  /*25d0*/  VIADD R12, R3, 0x44 ;  /* 0x00000044030c7836 */ /* 0x000fe40000000000 */
[----:B------:R-:W-:Y:S01]  /*25e0*/  IMAD.HI.U32 R0, R7, R213, RZ ;  /* 0x000000d507007227 */ /* 0x000fe200078e00ff */
[----:B------:R-:W-:Y:S01]  /*25f0*/  STL [R1+0x10b4], R14 ;  /* 0x0010b40e01007387 */ /* 0x000fe20000100800 */
[----:B------:R-:W-:Y:S02]  /*2600*/  IABS R188, R14 ;  /* 0x0000000e00bc7213 */ /* 0x000fe40000000000 */
[----:B------:R-:W-:Y:S01]  /*2610*/  VIADD R13, R3, 0x43 ;  /* 0x00000043030d7836 */ /* 0x000fe20000000000 */
[----:B------:R-:W-:Y:S01]  /*2620*/  IABS R186, R12 ;  /* 0x0000000c00ba7213 */ /* 0x000fe20000000000 */
[----:B------:R-:W-:Y:S01]  /*2630*/  IMAD R217, R252, R2, R217 ;  /* 0x00000002fcd97224 */ /* 0x000fe200078e02d9 */
[----:B------:R-:W-:Y:S01]  /*2640*/  IADD3 R0, PT, PT, -R0, RZ, RZ ;  /* 0x000000ff00007210 */ /* 0x000fe20007ffe1ff */
[----:B------:R-:W-:Y:S01]  /*2650*/  IMAD.HI.U32 R2, R7, R212, RZ ;  /* 0x000000d407027227 */ /* 0x000fe200078e00ff */
[----:B------:R-:W-:Y:S01]  /*2660*/  STL [R1+0x11d8], R13 ;  /* 0x0011d80d01007387 */ /* 0x000fe20000100800 */
[----:B------:R-:W-:-:S02]  /*2670*/  IABS R187, R13 ;  /* 0x0000000d00bb7213 */ /* 0x000fc40000000000 */
[----:B------:R-:W-:Y:S01]  /*2680*/  IMAD.MOV R5, RZ, RZ, -R5 ;  /* 0x000000ffff057224 */ /* 0x000fe200078e0a05 */
[----:B------:R1:W-:Y:S01]  /*2690*/  STL [R1+0x11dc], R12 ;  /* 0x0011dc0c01007387 */ /* 0x0003e20000100800 */
[----:B------:R-:W-:Y:S02]  /*26a0*/  IMAD.MOV R8, RZ, RZ, -R8 ;  /* 0x000000ffff087224 */ /* 0x000fe400078e0a08 */
[C---:B------:R-:W-:Y:S01]  /*26b0*/  IMAD R218, R252.reuse, R9, R218 ;  /* 0x00000009fcda7224 */ /* 0x040fe200078e02da */
[----:B------:R-:W-:Y:S01]  /*26c0*/  STL [R1+0x11e0], R11 ;  /* 0x0011e00b01007387 */ /* 0x000fe20000100800 */
[----:B------:R-:W-:Y:S02]  /*26d0*/  IMAD.MOV R9, RZ, RZ, -R2 ;  /* 0x000000ffff097224 */ /* 0x000fe400078e0a02 */
[C---:B------:R-:W-:Y:S01]  /*26e0*/  IMAD R190, R252.reuse, R5, R190 ;  /* 0x00000005fcbe7224 */ /* 0x040fe200078e02be */
[----:B------:R2:W-:Y:S01]  /*26f0*/  STL [R1+0x11e8], R10 ;  /* 0x0011e80a01007387 */ /* 0x0005e20000100800 */
[----:B------:R-:W-:-:S02]  /*2700*/  IMAD R189, R252, R8, R189 ;  /* 0x00000008fcbd7224 */ /* 0x000fc400078e02bd */
[----:B-1----:R-:W-:Y:S02]  /*2710*/  VIADD R12, R3, 0x4a ;  /* 0x0000004a030c7836 */ /* 0x002fe40000000000 */
[----:B------:R-:W-:-:S03]  /*2720*/  IMAD.HI.U32 R2, R7, R207, RZ ;  /* 0x000000cf07027227 */ /* 0x000fc600078e00ff */
[----:B------:R-:W-:Y:S01]  /*2730*/  IABS R180, R12 ;  /* 0x0000000c00b47213 */ /* 0x000fe20000000000 */
[----:B------:R-:W-:Y:S02]  /*2740*/  IMAD R191, R252, R4, R191 ;  /* 0x00000004fcbf7224 */ /* 0x000fe400078e02bf */
[----:B------:R-:W-:-:S04]  /*2750*/  IMAD.HI.U32 R5, R7, R185, RZ ;  /* 0x000000b907057227 */ /* 0x000fc800078e00ff */
[----:B------:R-:W-:-:S04]  /*2760*/  IMAD.HI.U32 R8, R7, R184, RZ ;  /* 0x000000b807087227 */ /* 0x000fc800078e00ff */
[C---:B------:R-:W-:Y:S02]  /*2770*/  VIADD R16, R3.reuse, 0x47 ;  /* 0x0000004703107836 */ /* 0x040fe40000000000 */
[----:B------:R-:W-:Y:S02]  /*2780*/  VIADD R14, R3, 0x49 ;  /* 0x00000049030e7836 */ /* 0x000fe40000000000 */
[----:B------:R-:W-:Y:S01]  /*2790*/  IMAD.HI.U32 R4, R7, R186, RZ ;  /* 0x000000ba07047227 */ /* 0x000fe200078e00ff */
[----:B------:R-:W-:Y:S01]  /*27a0*/  STL [R1+0x11ec], R16 ;  /* 0x0011ec1001007387 */ /* 0x000fe20000100800 */
[----:B------:R-:W-:Y:S02]  /*27b0*/  IABS R183, R16 ;  /* 0x0000001000b77213 */ /* 0x000fe40000000000 */
[----:B------:R-:W-:Y:S01]  /*27c0*/  IMAD R213, R252, R0, R213 ;  /* 0x00000000fcd57224 */ /* 0x000fe200078e02d5 */
[----:B------:R-:W-:Y:S01]  /*27d0*/  IABS R181, R14 ;  /* 0x0000000e00b57213 */ /* 0x000fe20000000000 */
[----:B--2---:R-:W-:Y:S01]  /*27e0*/  VIADD R10, R3, 0x4b ;  /* 0x0000004b030a7836 */ /* 0x004fe20000000000 */
[----:B------:R-:W-:Y:S01]  /*27f0*/  STL [R1+0x1200], R15 ;  /* 0x0012000f01007387 */ /* 0x000fe20000100800 */
[----:B------:R-:W-:-:S03]  /*2800*/  IMAD.HI.U32 R0, R7, R208, RZ ;  /* 0x000000d007007227 */ /* 0x000fc600078e00ff */
[----:B------:R1:W-:Y:S01]  /*2810*/  STL [R1+0x1204], R14 ;  /* 0x0012040e01007387 */ /* 0x0003e20000100800 */
[----:B------:R-:W-:Y:S01]  /*2820*/  IMAD.MOV R2, RZ, RZ, -R2 ;  /* 0x000000ffff027224 */ /* 0x000fe200078e0a02 */
[----:B------:R-:W-:Y:S01]  /*2830*/  IABS R179, R10 ;  /* 0x0000000a00b37213 */ /* 0x000fe20000000000 */
[----:B------:R-:W-:Y:S01]  /*2840*/  IMAD.MOV R5, RZ, RZ, -R5 ;  /* 0x000000ffff057224 */ /* 0x000fe200078e0a05 */
[----:B------:R2:W-:Y:S01]  /*2850*/  STL [R1+0x1208], R12 ;  /* 0x0012080c01007387 */ /* 0x0005e20000100800 */
[----:B------:R-:W-:Y:S02]  /*2860*/  IMAD.MOV R13, RZ, RZ, -R8 ;  /* 0x000000ffff0d7224 */ /* 0x000fe400078e0a08 */
[----:B------:R-:W-:Y:S01]  /*2870*/  IMAD.MOV R11, RZ, RZ, -R4 ;  /* 0x000000ffff0b7224 */ /* 0x000fe200078e0a04 */
[----:B------:R-:W-:Y:S01]  /*2880*/  STL [R1+0x120c], R10 ;  /* 0x00120c0a01007387 */ /* 0x000fe20000100800 */
[----:B------:R-:W-:Y:S02]  /*2890*/  IMAD R212, R252, R9, R212 ;  /* 0x00000009fcd47224 */ /* 0x000fe400078e02d4 */
[----:B------:R-:W-:-:S02]  /*28a0*/  IMAD.MOV R9, RZ, RZ, -R0 ;  /* 0x000000ffff097224 */ /* 0x000fc400078e0a00 */
[----:B------:R-:W-:Y:S02]  /*28b0*/  IMAD R207, R252, R2, R207 ;  /* 0x00000002fccf7224 */ /* 0x000fe400078e02cf */
[----:B------:R-:W-:-:S04]  /*28c0*/  IMAD.HI.U32 R0, R7, R203, RZ ;  /* 0x000000cb07007227 */ /* 0x000fc800078e00ff */
[C---:B------:R-:W-:Y:S02]  /*28d0*/  IMAD R185, R252.reuse, R5, R185 ;  /* 0x00000005fcb97224 */ /* 0x040fe400078e02b9 */
[----:B------:R-:W-:Y:S02]  /*28e0*/  IMAD R184, R252, R13, R184 ;  /* 0x0000000dfcb87224 */ /* 0x000fe400078e02b8 */
[----:B-1----:R-:W-:Y:S02]  /*28f0*/  VIADD R14, R3, 0x4c ;  /* 0x0000004c030e7836 */ /* 0x002fe40000000000 */
[----:B------:R-:W-:-:S03]  /*2900*/  IMAD.HI.U32 R2, R7, R202, RZ ;  /* 0x000000ca07027227 */ /* 0x000fc600078e00ff */
[----:B------:R1:W-:Y:S01]  /*2910*/  STL [R1+0x1210], R14 ;  /* 0x0012100e01007387 */ /* 0x0003e20000100800 */
[----:B------:R-:W-:Y:S01]  /*2920*/  IMAD R186, R252, R11, R186 ;  /* 0x0000000bfcba7224 */ /* 0x000fe200078e02ba */
[----:B------:R-:W-:Y:S01]  /*2930*/  IABS R178, R14 ;  /* 0x0000000e00b27213 */ /* 0x000fe20000000000 */
[----:B------:R-:W-:-:S04]  /*2940*/  IMAD.HI.U32 R5, R7, R180, RZ ;  /* 0x000000b407057227 */ /* 0x000fc800078e00ff */
[----:B------:R-:W-:Y:S01]  /*2950*/  VIADD R13, R3, 0x4d ;  /* 0x0000004d030d7836 */ /* 0x000fe20000000000 */
[----:B------:R-:W-:Y:S01]  /*2960*/  IADD3 R5, PT, PT, -R5, RZ, RZ ;  /* 0x000000ff05057210 */ /* 0x000fe20007ffe1ff */
[C---:B--2---:R-:W-:Y:S01]  /*2970*/  VIADD R12, R3.reuse, 0x4e ;  /* 0x0000004e030c7836 */ /* 0x044fe20000000000 */
[----:B-1----:R-:W-:Y:S01]  /*2980*/  IADD3 R14, PT, PT, R3, 0x53, RZ ;  /* 0x00000053030e7810 */ /* 0x002fe20007ffe0ff */
[----:B------:R-:W-:Y:S01]  /*2990*/  IMAD.HI.U32 R4, R7, R181, RZ ;  /* 0x000000b507047227 */ /* 0x000fe200078e00ff */
[----:B------:R-:W-:Y:S01]  /*29a0*/  STL [R1+0x1224], R13 ;  /* 0x0012240d01007387 */ /* 0x000fe20000100800 */
[----:B------:R-:W-:Y:S02]  /*29b0*/  IABS R177, R13 ;  /* 0x0000000d00b17213 */ /* 0x000fe40000000000 */
[C---:B------:R-:W-:Y:S01]  /*29c0*/  VIADD R11, R3.reuse, 0x4f ;  /* 0x0000004f030b7836 */ /* 0x040fe20000000000 */
[----:B------:R-:W-:Y:S01]  /*29d0*/  IABS R176, R12 ;  /* 0x0000000c00b07213 */ /* 0x000fe20000000000 */
[----:B------:R-:W-:Y:S01]  /*29e0*/  VIADD R10, R3, 0x50 ;  /* 0x00000050030a7836 */ /* 0x000fe20000000000 */
[----:B------:R-:W-:Y:S01]  /*29f0*/  STL [R1+0x1228], R12 ;  /* 0x0012280c01007387 */ /* 0x000fe20000100800 */
[----:B------:R-:W-:Y:S01]  /*2a00*/  IMAD.MOV R0, RZ, RZ, -R0 ;  /* 0x000000ffff007224 */ /* 0x000fe200078e0a00 */
[----:B------:R-:W-:Y:S01]  /*2a10*/  IABS R175, R11 ;  /* 0x0000000b00af7213 */ /* 0x000fe20000000000 */
[----:B------:R-:W-:Y:S01]  /*2a20*/  IMAD.HI.U32 R8, R7, R179, RZ ;  /* 0x000000b307087227 */ /* 0x000fe200078e00ff */
[----:B------:R-:W-:Y:S01]  /*2a30*/  STL [R1+0x1230], R11 ;  /* 0x0012300b01007387 */ /* 0x000fe20000100800 */
[----:B------:R-:W-:-:S02]  /*2a40*/  IABS R174, R10 ;  /* 0x0000000a00ae7213 */ /* 0x000fc40000000000 */
[----:B------:R-:W-:Y:S01]  /*2a50*/  IMAD R208, R252, R9, R208 ;  /* 0x00000009fcd07224 */ /* 0x000fe200078e02d0 */
[----:B------:R-:W-:Y:S01]  /*2a60*/  IADD3 R9, PT, PT, -R2, RZ, RZ ;  /* 0x000000ff02097210 */ /* 0x000fe20007ffe1ff */
[----:B------:R-:W-:Y:S01]  /*2a70*/  IMAD.MOV R4, RZ, RZ, -R4 ;  /* 0x000000ffff047224 */ /* 0x000fe200078e0a04 */
[----:B------:R1:W-:Y:S01]  /*2a80*/  STL [R1+0x1234], R10 ;  /* 0x0012340a01007387 */ /* 0x0003e20000100800 */
[----:B------:R-:W-:Y:S01]  /*2a90*/  IMAD.HI.U32 R2, R7, R197, RZ ;  /* 0x000000c507027227 */ /* 0x000fe200078e00ff */
[----:B------:R-:W-:-:S03]  /*2aa0*/  IABS R171, R14 ;  /* 0x0000000e00ab7213 */ /* 0x000fc60000000000 */
[----:B------:R-:W-:Y:S02]  /*2ab0*/  IMAD R203, R252, R0, R203 ;  /* 0x00000000fccb7224 */ /* 0x000fe400078e02cb */
[----:B------:R-:W-:Y:S02]  /*2ac0*/  IMAD.MOV R8, RZ, RZ, -R8 ;  /* 0x000000ffff087224 */ /* 0x000fe400078e0a08 */
[----:B------:R-:W-:-:S04]  /*2ad0*/  IMAD.HI.U32 R0, R7, R198, RZ ;  /* 0x000000c607007227 */ /* 0x000fc800078e00ff */
[C---:B------:R-:W-:Y:S02]  /*2ae0*/  IMAD R181, R252.reuse, R4, R181 ;  /* 0x00000004fcb57224 */ /* 0x040fe400078e02b5 */
[C---:B------:R-:W-:Y:S02]  /*2af0*/  VIADD R16, R3.reuse, 0x51 ;  /* 0x0000005103107836 */ /* 0x040fe40000000000 */
[----:B-1----:R-:W-:Y:S02]  /*2b00*/  VIADD R10, R3, 0x55 ;  /* 0x00000055030a7836 */ /* 0x002fe40000000000 */
[----:B------:R-:W-:Y:S01]  /*2b10*/  IMAD.MOV R2, RZ, RZ, -R2 ;  /* 0x000000ffff027224 */ /* 0x000fe200078e0a02 */
[----:B------:R-:W-:Y:S01]  /*2b20*/  STL [R1+0x1238], R16 ;  /* 0x0012381001007387 */ /* 0x000fe20000100800 */
[----:B------:R-:W-:Y:S01]  /*2b30*/  IMAD R180, R252, R5, R180 ;  /* 0x00000005fcb47224 */ /* 0x000fe200078e02b4 */
[----:B------:R-:W-:Y:S01]  /*2b40*/  IABS R169, R10 ;  /* 0x0000000a00a97213 */ /* 0x000fe20000000000 */
[----:B------:R-:W-:Y:S01]  /*2b50*/  IMAD.HI.U32 R4, R7, R176, RZ ;  /* 0x000000b007047227 */ /* 0x000fe200078e00ff */
[----:B------:R-:W-:-:S03]  /*2b60*/  IABS R173, R16 ;  /* 0x0000001000ad7213 */ /* 0x000fc60000000000 */
[C---:B------:R-:W-:Y:S02]  /*2b70*/  VIADD R15, R3.reuse, 0x52 ;  /* 0x00000052030f7836 */ /* 0x040fe40000000000 */
[----:B------:R-:W-:Y:S02]  /*2b80*/  VIADD R12, R3, 0x54 ;  /* 0x00000054030c7836 */ /* 0x000fe40000000000 */
[C---:B------:R-:W-:Y:S01]  /*2b90*/  IMAD R202, R252.reuse, R9, R202 ;  /* 0x00000009fcca7224 */ /* 0x040fe200078e02ca */
[----:B------:R-:W-:Y:S01]  /*2ba0*/  STL [R1+0x1244], R15 ;  /* 0x0012440f01007387 */ /* 0x000fe20000100800 */
[----:B------:R-:W-:Y:S01]  /*2bb0*/  IMAD R179, R252, R8, R179 ;  /* 0x00000008fcb37224 */ /* 0x000fe200078e02b3 */
[----:B------:R-:W-:Y:S01]  /*2bc0*/  IABS R170, R12 ;  /* 0x0000000c00aa7213 */ /* 0x000fe20000000000 */
[----:B------:R-:W-:Y:S01]  /*2bd0*/  IMAD.HI.U32 R5, R7, R175, RZ ;  /* 0x000000af07057227 */ /* 0x000fe200078e00ff */
[----:B------:R-:W-:Y:S01]  /*2be0*/  STL [R1+0x1248], R14 ;  /* 0x0012480e01007387 */ /* 0x000fe20000100800 */
[----:B------:R-:W-:-:S02]  /*2bf0*/  IABS R172, R15 ;  /* 0x0000000f00ac7213 */ /* 0x000fc40000000000 */
[----:B------:R-:W-:Y:S01]  /*2c00*/  IMAD.MOV R9, RZ, RZ, -R0 ;  /* 0x000000ffff097224 */ /* 0x000fe200078e0a00 */
[----:B------:R1:W-:Y:S01]  /*2c10*/  STL [R1+0x1250], R12 ;  /* 0x0012500c01007387 */ /* 0x0003e20000100800 */
[----:B------:R-:W-:-:S03]  /*2c20*/  IMAD.HI.U32 R8, R7, R174, RZ ;  /* 0x000000ae07087227 */ /* 0x000fc600078e00ff */
[----:B------:R2:W-:Y:S01]  /*2c30*/  STL [R1+0x1254], R10 ;  /* 0x0012540a01007387 */ /* 0x0005e20000100800 */
[----:B------:R-:W-:-:S04]  /*2c40*/  IMAD.HI.U32 R0, R7, R193, RZ ;  /* 0x000000c107007227 */ /* 0x000fc800078e00ff */
[----:B------:R-:W-:Y:S02]  /*2c50*/  IMAD R197, R252, R2, R197 ;  /* 0x00000002fcc57224 */ /* 0x000fe400078e02c5 */
[----:B------:R-:W-:Y:S02]  /*2c60*/  IMAD.MOV R11, RZ, RZ, -R4 ;  /* 0x000000ffff0b7224 */ /* 0x000fe400078e0a04 */
[----:B------:R-:W-:-:S04]  /*2c70*/  IMAD.HI.U32 R2, R7, R192, RZ ;  /* 0x000000c007027227 */ /* 0x000fc800078e00ff */
[----:B------:R-:W-:Y:S02]  /*2c80*/  IMAD.MOV R5, RZ, RZ, -R5 ;  /* 0x000000ffff057224 */ /* 0x000fe400078e0a05 */
[----:B------:R-:W-:Y:S02]  /*2c90*/  IMAD.MOV R13, RZ, RZ, -R8 ;  /* 0x000000ffff0d7224 */ /* 0x000fe400078e0a08 */
[----:B------:R-:W-:Y:S02]  /*2ca0*/  IMAD.MOV R0, RZ, RZ, -R0 ;  /* 0x000000ffff007224 */ /* 0x000fe400078e0a00 */
[C---:B------:R-:W-:Y:S02]  /*2cb0*/  IMAD R198, R252.reuse, R9, R198 ;  /* 0x00000009fcc67224 */ /* 0x040fe400078e02c6 */
[----:B------:R-:W-:Y:S02]  /*2cc0*/  IMAD R176, R252, R11, R176 ;  /* 0x0000000bfcb07224 */ /* 0x000fe400078e02b0 */
[----:B-1----:R-:W-:-:S02]  /*2cd0*/  VIADD R12, R3, 0x58 ;  /* 0x00000058030c7836 */ /* 0x002fc40000000000 */
[----:B------:R-:W-:Y:S02]  /*2ce0*/  IMAD.MOV R9, RZ, RZ, -R2 ;  /* 0x000000ffff097224 */ /* 0x000fe400078e0a02 */
[----:B------:R-:W-:Y:S01]  /*2cf0*/  IMAD R175, R252, R5, R175 ;  /* 0x00000005fcaf7224 */ /* 0x000fe200078e02af */
[----:B------:R-:W-:Y:S01]  /*2d00*/  IABS R166, R12 ;  /* 0x0000000c00a67213 */ /* 0x000fe20000000000 */
[----:B------:R-:W-:-:S04]  /*2d10*/  IMAD.HI.U32 R4, R7, R171, RZ ;  /* 0x000000ab07047227 */ /* 0x000fc800078e00ff */
[----:B------:R-:W-:-:S04]  /*2d20*/  IMAD.HI.U32 R8, R7, R169, RZ ;  /* 0x000000a907087227 */ /* 0x000fc800078e00ff */
[C---:B------:R-:W-:Y:S01]  /*2d30*/  VIADD R14, R3.reuse, 0x56 ;  /* 0x00000056030e7836 */ /* 0x040fe20000000000 */
[----:B------:R-:W-:Y:S01]  /*2d40*/  IADD3 R8, PT, PT, -R8, RZ, RZ ;  /* 0x000000ff08087210 */ /* 0x000fe20007ffe1ff */
[----:B------:R-:W-:Y:S02]  /*2d50*/  VIADD R11, R3, 0x59 ;  /* 0x00000059030b7836 */ /* 0x000fe40000000000 */
[C---:B------:R-:W-:Y:S01]  /*2d60*/  IMAD.HI.U32 R2, R7.reuse, R187, RZ ;  /* 0x000000bb07027227 */ /* 0x040fe200078e00ff */
[----:B------:R1:W-:Y:S01]  /*2d70*/  STL [R1+0x125c], R14 ;  /* 0x00125c0e01007387 */ /* 0x0003e20000100800 */
[----:B------:R-:W-:Y:S02]  /*2d80*/  IABS R168, R14 ;  /* 0x0000000e00a87213 */ /* 0x000fe40000000000 */
[----:B------:R-:W-:Y:S01]  /*2d90*/  IMAD R174, R252, R13, R174 ;  /* 0x0000000dfcae7224 */ /* 0x000fe200078e02ae */
[----:B------:R-:W-:Y:S01]  /*2da0*/  IABS R165, R11 ;  /* 0x0000000b00a57213 */ /* 0x000fe20000000000 */
[----:B------:R-:W-:-:S04]  /*2db0*/  IMAD.HI.U32 R5, R7, R170, RZ ;  /* 0x000000aa07057227 */ /* 0x000fc800078e00ff */
[C---:B--2---:R-:W-:Y:S02]  /*2dc0*/  VIADD R10, R3.reuse, 0x5a ;  /* 0x0000005a030a7836 */ /* 0x044fe40000000000 */
[----:B------:R-:W-:Y:S02]  /*2dd0*/  IMAD R193, R252, R0, R193 ;  /* 0x00000000fcc17224 */ /* 0x000fe400078e02c1 */
[----:B------:R-:W-:Y:S01]  /*2de0*/  VIADD R13, R3, 0x57 ;  /* 0x00000057030d7836 */ /* 0x000fe20000000000 */
[----:B------:R-:W-:Y:S01]  /*2df0*/  IABS R164, R10 ;  /* 0x0000000a00a47213 */ /* 0x000fe20000000000 */
[----:B------:R-:W-:-:S03]  /*2e00*/  IMAD.HI.U32 R0, R7, R188, RZ ;  /* 0x000000bc07007227 */ /* 0x000fc600078e00ff */
[----:B------:R-:W-:Y:S01]  /*2e10*/  STL [R1+0x1264], R13 ;  /* 0x0012640d01007387 */ /* 0x000fe20000100800 */
[----:B------:R-:W-:Y:S01]  /*2e20*/  IMAD.MOV R4, RZ, RZ, -R4 ;  /* 0x000000ffff047224 */ /* 0x000fe200078e0a04 */
[----:B------:R-:W-:Y:S01]  /*2e30*/  IABS R167, R13 ;  /* 0x0000000d00a77213 */ /* 0x000fe20000000000 */
[----:B------:R-:W-:Y:S01]  /*2e40*/  IMAD.MOV R2, RZ, RZ, -R2 ;  /* 0x000000ffff027224 */ /* 0x000fe200078e0a02 */
[----:B------:R2:W-:Y:S01]  /*2e50*/  STL [R1+0x1268], R12 ;  /* 0x0012680c01007387 */ /* 0x0005e20000100800 */
[----:B------:R-:W-:Y:S02]  /*2e60*/  IMAD.MOV R5, RZ, RZ, -R5 ;  /* 0x000000ffff057224 */ /* 0x000fe400078e0a05 */
[----:B------:R-:W-:Y:S01]  /*2e70*/  IMAD R192, R252, R9, R192 ;  /* 0x00000009fcc07224 */ /* 0x000fe200078e02c0 */
[----:B------:R-:W-:Y:S01]  /*2e80*/  STL [R1+0x126c], R11 ;  /* 0x00126c0b01007387 */ /* 0x000fe20000100800 */
[C---:B------:R-:W-:Y:S02]  /*2e90*/  VIADD R16, R3.reuse, 0x5b ;  /* 0x0000005b03107836 */ /* 0x040fe40000000000 */
[C---:B-1----:R-:W-:Y:S01]  /*2ea0*/  VIADD R14, R3.reuse, 0x5d ;  /* 0x0000005d030e7836 */ /* 0x042fe20000000000 */
[----:B------:R-:W-:Y:S01]  /*2eb0*/  STL [R1+0x1274], R10 ;  /* 0x0012740a01007387 */ /* 0x000fe20000100800 */
[----:B------:R-:W-:Y:S01]  /*2ec0*/  IMAD.MOV R9, RZ, RZ, -R0 ;  /* 0x000000ffff097224 */ /* 0x000fe200078e0a00 */
[C---:B--2---:R-:W-:Y:S01]  /*2ed0*/  IADD3 R12, PT, PT, R3.reuse, 0x5e, RZ ;  /* 0x0000005e030c7810 */ /* 0x044fe20007ffe0ff */
[----:B------:R-:W-:Y:S01]  /*2ee0*/  VIADD R15, R3, 0x5c ;  /* 0x0000005c030f7836 */ /* 0x000fe20000000000 */
[----:B------:R-:W-:Y:S01]  /*2ef0*/  STL [R1+0x1278], R16 ;  /* 0x0012781001007387 */ /* 0x000fe20000100800 */
[----:B------:R-:W-:Y:S01]  /*2f00*/  IMAD.HI.U32 R0, R7, R183, RZ ;  /* 0x000000b707007227 */ /* 0x000fe200078e00ff */
[----:B------:R-:W-:-:S02]  /*2f10*/  IABS R161, R14 ;  /* 0x0000000e00a17213 */ /* 0x000fc40000000000 */
[----:B------:R-:W-:Y:S01]  /*2f20*/  STL [R1+0x128c], R15 ;  /* 0x00128c0f01007387 */ /* 0x000fe20000100800 */
[C---:B------:R-:W-:Y:S01]  /*2f30*/  IMAD R171, R252.reuse, R4, R171 ;  /* 0x00000004fcab7224 */ /* 0x040fe200078e02ab */
[----:B------:R-:W-:Y:S01]  /*2f40*/  IABS R160, R12 ;  /* 0x0000000c00a07213 */ /* 0x000fe20000000000 */
[C---:B------:R-:W-:Y:S01]  /*2f50*/  IMAD R187, R252.reuse, R2, R187 ;  /* 0x00000002fcbb7224 */ /* 0x040fe200078e02bb */
[----:B------:R1:W-:Y:S01]  /*2f60*/  STL [R1+0x1290], R14 ;  /* 0x0012900e01007387 */ /* 0x0003e20000100800 */
[----:B------:R-:W-:Y:S01]  /*2f70*/  IMAD R170, R252, R5, R170 ;  /* 0x00000005fcaa7224 */ /* 0x000fe200078e02aa */
[----:B------:R-:W-:Y:S01]  /*2f80*/  IABS R163, R16 ;  /* 0x0000001000a37213 */ /* 0x000fe20000000000 */
[C---:B------:R-:W-:Y:S01]  /*2f90*/  IMAD.HI.U32 R4, R7.reuse, R166, RZ ;  /* 0x000000a607047227 */ /* 0x040fe200078e00ff */
[----:B------:R2:W-:Y:S01]  /*2fa0*/  STL [R1+0x1294], R12 ;  /* 0x0012940c01007387 */ /* 0x0005e20000100800 */
[----:B------:R-:W-:Y:S02]  /*2fb0*/  IABS R162, R15 ;  /* 0x0000000f00a27213 */ /* 0x000fe40000000000 */
[----:B------:R-:W-:Y:S01]  /*2fc0*/  IMAD.HI.U32 R2, R7, R182, RZ ;  /* 0x000000b607027227 */ /* 0x000fe200078e00ff */
[----:B-1----:R-:W-:-:S03]  /*2fd0*/  IADD3 R14, PT, PT, R3, 0x60, RZ ;  /* 0x00000060030e7810 */ /* 0x002fc60007ffe0ff */
[----:B------:R-:W-:Y:S02]  /*2fe0*/  IMAD R169, R252, R8, R169 ;  /* 0x00000008fca97224 */ /* 0x000fe400078e02a9 */
[----:B------:R-:W-:Y:S01]  /*2ff0*/  IMAD.HI.U32 R5, R7, R165, RZ ;  /* 0x000000a507057227 */ /* 0x000fe200078e00ff */
[----:B------:R-:W-:-:S03]  /*3000*/  IABS R158, R14 ;  /* 0x0000000e009e7213 */ /* 0x000fc60000000000 */
[----:B------:R-:W-:-:S04]  /*3010*/  IMAD.HI.U32 R8, R7, R164, RZ ;  /* 0x000000a407087227 */ /* 0x000fc800078e00ff */
[----:B------:R-:W-:Y:S02]  /*3020*/  IMAD.MOV R0, RZ, RZ, -R0 ;  /* 0x000000ffff007224 */ /* 0x000fe400078e0a00 */
[----:B------:R-:W-:Y:S02]  /*3030*/  VIADD R10, R3, 0x5f ;  /* 0x0000005f030a7836 */ /* 0x000fe40000000000 */
[----:B------:R-:W-:Y:S02]  /*3040*/  IMAD R188, R252, R9, R188 ;  /* 0x00000009fcbc7224 */ /* 0x000fe400078e02bc */
[----:B------:R-:W-:Y:S01]  /*3050*/  IMAD.MOV R11, RZ, RZ, -R4 ;  /* 0x000000ffff0b7224 */ /* 0x000fe200078e0a04 */
[----:B------:R-:W-:Y:S01]  /*3060*/  IABS R159, R10 ;  /* 0x0000000a009f7213 */ /* 0x000fe20000000000 */
[----:B------:R-:W-:Y:S01]  /*3070*/  IMAD.MOV R9, RZ, RZ, -R2 ;  /* 0x000000ffff097224 */ /* 0x000fe200078e0a02 */
[----:B------:R1:W-:Y:S01]  /*3080*/  STL [R1+0x1298], R10 ;  /* 0x0012980a01007387 */ /* 0x0003e20000100800 */
[----:B------:R-:W-:-:S02]  /*3090*/  IMAD.MOV R5, RZ, RZ, -R5 ;  /* 0x000000ffff057224 */ /* 0x000fc400078e0a05 */
[----:B------:R-:W-:Y:S01]  /*30a0*/  IMAD.HI.U32 R2, R7, R177, RZ ;  /* 0x000000b107027227 */ /* 0x000fe200078e00ff */
[----:B------:R-:W-:Y:S03]  /*30b0*/  STL [R1+0x129c], R14 ;  /* 0x00129c0e01007387 */ /* 0x000fe60000100800 */
[----:B------:R-:W-:Y:S02]  /*30c0*/  IMAD.MOV R13, RZ, RZ, -R8 ;  /* 0x000000ffff0d7224 */ /* 0x000fe400078e0a08 */
[----:B--2---:R-:W-:Y:S02]  /*30d0*/  VIADD R12, R3, 0x62 ;  /* 0x00000062030c7836 */ /* 0x004fe40000000000 */
[----:B------:R-:W-:Y:S02]  /*30e0*/  IMAD R183, R252, R0, R183 ;  /* 0x00000000fcb77224 */ /* 0x000fe400078e02b7 */
[----:B------:R-:W-:Y:S01]  /*30f0*/  IMAD.HI.U32 R4, R7, R161, RZ ;  /* 0x000000a107047227 */ /* 0x000fe200078e00ff */
[----:B------:R-:W-:-:S03]  /*3100*/  IABS R156, R12 ;  /* 0x0000000c009c7213 */ /* 0x000fc60000000000 */
[----:B------:R-:W-:-:S04]  /*3110*/  IMAD.HI.U32 R0, R7, R178, RZ ;  /* 0x000000b207007227 */ /* 0x000fc800078e00ff */
[C---:B------:R-:W-:Y:S02]  /*3120*/  IMAD R166, R252.reuse, R11, R166 ;  /* 0x0000000bfca67224 */ /* 0x040fe400078e02a6 */
[C---:B------:R-:W-:Y:S02]  /*3130*/  IMAD R165, R252.reuse, R5, R165 ;  /* 0x00000005fca57224 */ /* 0x040fe400078e02a5 */
[----:B------:R-:W-:Y:S02]  /*3140*/  VIADD R11, R3, 0x63 ;  /* 0x00000063030b7836 */ /* 0x000fe40000000000 */
[----:B------:R-:W-:Y:S02]  /*3150*/  IMAD.MOV R2, RZ, RZ, -R2 ;  /* 0x000000ffff027224 */ /* 0x000fe400078e0a02 */
[----:B------:R-:W-:Y:S01]  /*3160*/  IMAD R164, R252, R13, R164 ;  /* 0x0000000dfca47224 */ /* 0x000fe200078e02a4 */
[----:B------:R-:W-:Y:S01]  /*3170*/  IABS R155, R11 ;  /* 0x0000000b009b7213 */ /* 0x000fe20000000000 */
[----:B------:R-:W-:-:S04]  /*3180*/  IMAD.HI.U32 R5, R7, R160, RZ ;  /* 0x000000a007057227 */ /* 0x000fc800078e00ff */
[----:B------:R-:W-:Y:S02]  /*3190*/  IMAD.MOV R4, RZ, RZ, -R4 ;  /* 0x000000ffff047224 */ /* 0x000fe400078e0a04 */
[C---:B------:R-:W-:Y:S02]  /*31a0*/  VIADD R13, R3.reuse, 0x61 ;  /* 0x00000061030d7836 */ /* 0x040fe40000000000 */
[----:B------:R-:W-:Y:S01]  /*31b0*/  IMAD R182, R252, R9, R182 ;  /* 0x00000009fcb67224 */ /* 0x000fe200078e02b6 */
[----:B------:R-:W-:Y:S01]  /*31c0*/  IADD3 R9, PT, PT, -R0, RZ, RZ ;  /* 0x000000ff00097210 */ /* 0x000fe20007ffe1ff */
[----:B-1----:R-:W-:Y:S01]  /*31d0*/  VIADD R10, R3, 0x64 ;  /* 0x00000064030a7836 */ /* 0x002fe20000000000 */
[----:B------:R-:W-:Y:S01]  /*31e0*/  STL [R1+0x12b0], R13 ;  /* 0x0012b00d01007387 */ /* 0x000fe20000100800 */
[C---:B------:R-:W-:Y:S01]  /*31f0*/  IMAD.HI.U32 R8, R7.reuse, R159, RZ ;  /* 0x0000009f07087227 */ /* 0x040fe200078e00ff */
[----:B------:R-:W-:Y:S02]  /*3200*/  IABS R157, R13 ;  /* 0x0000000d009d7213 */ /* 0x000fe40000000000 */
[----:B------:R-:W-:Y:S01]  /*3210*/  STL [R1+0x12b8], R12 ;  /* 0x0012b80c01007387 */ /* 0x000fe20000100800 */
[----:B------:R-:W-:Y:S01]  /*3220*/  IMAD R177, R252, R2, R177 ;  /* 0x00000002fcb17224 */ /* 0x000fe200078e02b1 */
[----:B------:R-:W-:Y:S01]  /*3230*/  IABS R154, R10 ;  /* 0x0000000a009a7213 */ /* 0x000fe20000000000 */
[----:B------:R-:W-:Y:S01]  /*3240*/  IMAD.MOV R5, RZ, RZ, -R5 ;  /* 0x000000ffff057224 */ /* 0x000fe200078e0a05 */
[----:B------:R1:W-:Y:S01]  /*3250*/  STL [R1+0x12bc], R11 ;  /* 0x0012bc0b01007387 */ /* 0x0003e20000100800 */
[----:B------:R-:W-:-:S03]  /*3260*/  IMAD.HI.U32 R2, R7, R172, RZ ;  /* 0x000000ac07027227 */ /* 0x000fc600078e00ff */
[----:B------:R2:W-:Y:S01]  /*3270*/  STL [R1+0x12c0], R10 ;  /* 0x0012c00a01007387 */ /* 0x0005e20000100800 */
[----:B------:R-:W-:Y:S02]  /*3280*/  IMAD R161, R252, R4, R161 ;  /* 0x00000004fca17224 */ /* 0x000fe400078e02a1 */
[----:B------:R-:W-:-:S04]  /*3290*/  IMAD.HI.U32 R4, R7, R156, RZ ;  /* 0x0000009c07047227 */ /* 0x000fc800078e00ff */
[----:B------:R-:W-:Y:S01]  /*32a0*/  IMAD.HI.U32 R0, R7, R173, RZ ;  /* 0x000000ad07007227 */ /* 0x000fe200078e00ff */
[----:B-1----:R-:W-:Y:S02]  /*32b0*/  IADD3 R11, PT, PT, -R4, RZ, RZ ;  /* 0x000000ff040b7210 */ /* 0x002fe40007ffe1ff */
[C---:B--2---:R-:W-:Y:S01]  /*32c0*/  IADD3 R10, PT, PT, R3.reuse, 0x69, RZ ;  /* 0x00000069030a7810 */ /* 0x044fe20007ffe0ff */
[----:B------:R-:W-:Y:S02]  /*32d0*/  IMAD.MOV R8, RZ, RZ, -R8 ;  /* 0x000000ffff087224 */ /* 0x000fe400078e0a08 */
[C---:B------:R-:W-:Y:S01]  /*32e0*/  IMAD R178, R252.reuse, R9, R178 ;  /* 0x00000009fcb27224 */ /* 0x040fe200078e02b2 */
[----:B------:R-:W-:Y:S01]  /*32f0*/  IABS R149, R10 ;  /* 0x0000000a00957213 */ /* 0x000fe20000000000 */
[----:B------:R-:W-:Y:S02]  /*3300*/  IMAD R160, R252, R5, R160 ;  /* 0x00000005fca07224 */ /* 0x000fe400078e02a0 */
[----:B------:R-:W-:-:S02]  /*3310*/  VIADD R16, R3, 0x65 ;  /* 0x0000006503107836 */ /* 0x000fc40000000000 */
[----:B------:R-:W-:Y:S02]  /*3320*/  VIADD R12, R3, 0x68 ;  /* 0x00000068030c7836 */ /* 0x000fe40000000000 */
[----:B------:R-:W-:Y:S01]  /*3330*/  IMAD.MOV R9, RZ, RZ, -R2 ;  /* 0x000000ffff097224 */ /* 0x000fe200078e0a02 */
[----:B------:R-:W-:Y:S01]  /*3340*/  STL [R1+0x12c4], R16 ;  /* 0x0012c41001007387 */ /* 0x000fe20000100800 */
[----:B------:R-:W-:Y:S01]  /*3350*/  IMAD.HI.U32 R5, R7, R155, RZ ;  /* 0x0000009b07057227 */ /* 0x000fe200078e00ff */
[----:B------:R-:W-:Y:S02]  /*3360*/  IABS R150, R12 ;  /* 0x0000000c00967213 */ /* 0x000fe40000000000 */
[----:B------:R-:W-:Y:S01]  /*3370*/  IABS R153, R16 ;  /* 0x0000001000997213 */ /* 0x000fe20000000000 */
[----:B------:R-:W-:Y:S02]  /*3380*/  VIADD R15, R3, 0x66 ;  /* 0x00000066030f7836 */ /* 0x000fe40000000000 */
[----:B------:R-:W-:-:S03]  /*3390*/  IMAD.HI.U32 R2, R7, R167, RZ ;  /* 0x000000a707027227 */ /* 0x000fc600078e00ff */
[----:B------:R-:W-:Y:S01]  /*33a0*/  STL [R1+0x12e8], R15 ;  /* 0x0012e80f01007387 */ /* 0x000fe20000100800 */
[----:B------:R-:W-:Y:S01]  /*33b0*/  VIADD R14, R3, 0x67 ;  /* 0x00000067030e7836 */ /* 0x000fe20000000000 */
[----:B------:R-:W-:Y:S01]  /*33c0*/  IADD3 R2, PT, PT, -R2, RZ, RZ ;  /* 0x000000ff02027210 */ /* 0x000fe20007ffe1ff */
[----:B------:R-:W-:Y:S01]  /*33d0*/  IMAD.MOV R0, RZ, RZ, -R0 ;  /* 0x000000ffff007224 */ /* 0x000fe200078e0a00 */
[----:B------:R-:W-:Y:S01]  /*33e0*/  IABS R152, R15 ;  /* 0x0000000f00987213 */ /* 0x000fe20000000000 */
[----:B------:R-:W-:Y:S01]  /*33f0*/  IMAD R159, R252, R8, R159 ;  /* 0x00000008fc9f7224 */ /* 0x000fe200078e029f */
[----:B------:R-:W-:Y:S01]  /*3400*/  STL [R1+0x12f4], R14 ;  /* 0x0012f40e01007387 */ /* 0x000fe20000100800 */
[----:B------:R-:W-:Y:S01]  /*3410*/  IMAD.HI.U32 R8, R7, R154, RZ ;  /* 0x0000009a07087227 */ /* 0x000fe200078e00ff */
[----:B------:R-:W-:Y:S02]  /*3420*/  IABS R151, R14 ;  /* 0x0000000e00977213 */ /* 0x000fe40000000000 */
[----:B------:R-:W-:Y:S01]  /*3430*/  STL [R1+0x12f8], R12 ;  /* 0x0012f80c01007387 */ /* 0x000fe20000100800 */
[----:B------:R-:W-:-:S02]  /*3440*/  IMAD.MOV R5, RZ, RZ, -R5 ;  /* 0x000000ffff057224 */ /* 0x000fc400078e0a05 */
[----:B------:R-:W-:Y:S01]  /*3450*/  IMAD R173, R252, R0, R173 ;  /* 0x00000000fcad7224 */ /* 0x000fe200078e02ad */
[----:B------:R1:W-:Y:S01]  /*3460*/  STL [R1+0x1300], R10 ;  /* 0x0013000a01007387 */ /* 0x0003e20000100800 */
[----:B------:R-:W-:-:S04]  /*3470*/  IMAD.HI.U32 R0, R7, R168, RZ ;  /* 0x000000a807007227 */ /* 0x000fc800078e00ff */
[----:B------:R-:W-:Y:S02]  /*3480*/  IMAD.MOV R13, RZ, RZ, -R8 ;  /* 0x000000ffff0d7224 */ /* 0x000fe400078e0a08 */
[C---:B------:R-:W-:Y:S02]  /*3490*/  IMAD R156, R252.reuse, R11, R156 ;  /* 0x0000000bfc9c7224 */ /* 0x040fe400078e029c */
[----:B------:R-:W-:Y:S02]  /*34a0*/  IMAD R155, R252, R5, R155 ;  /* 0x00000005fc9b7224 */ /* 0x000fe400078e029b */
[----:B------:R-:W-:Y:S02]  /*34b0*/  VIADD R11, R3, 0x6d ;  /* 0x0000006d030b7836 */ /* 0x000fe40000000000 */
[----:B------:R-:W-:-:S03]  /*34c0*/  IMAD.HI.U32 R5, R7, R150, RZ ;  /* 0x0000009607057227 */ /* 0x000fc600078e00ff */
[----:B------:R-:W-:Y:S01]  /*34d0*/  IABS R145, R11 ;  /* 0x0000000b00917213 */ /* 0x000fe20000000000 */
[----:B-1----:R-:W-:Y:S02]  /*34e0*/  VIADD R10, R3, 0x6e ;  /* 0x0000006e030a7836 */ /* 0x002fe40000000000 */
[----:B------:R-:W-:Y:S02]  /*34f0*/  IMAD R172, R252, R9, R172 ;  /* 0x00000009fcac7224 */ /* 0x000fe400078e02ac */
[----:B------:R-:W-:Y:S01]  /*3500*/  IMAD.HI.U32 R8, R7, R149, RZ ;  /* 0x0000009507087227 */ /* 0x000fe200078e00ff */
[----:B------:R-:W-:-:S03]  /*3510*/  IABS R144, R10 ;  /* 0x0000000a00907213 */ /* 0x000fc60000000000 */
[----:B------:R-:W-:Y:S02]  /*3520*/  IMAD.MOV R9, RZ, RZ, -R0 ;  /* 0x000000ffff097224 */ /* 0x000fe400078e0a00 */
[C---:B------:R-:W-:Y:S02]  /*3530*/  IMAD R167, R252.reuse, R2, R167 ;  /* 0x00000002fca77224 */ /* 0x040fe400078e02a7 */
[----:B------:R-:W-:Y:S01]  /*3540*/  IMAD R154, R252, R13, R154 ;  /* 0x0000000dfc9a7224 */ /* 0x000fe200078e029a */
[C---:B------:R-:W-:Y:S01]  /*3550*/  IADD3 R13, PT, PT, R3.reuse, 0x6b, RZ ;  /* 0x0000006b030d7810 */ /* 0x040fe20007ffe0ff */
[----:B------:R-:W-:Y:S02]  /*3560*/  VIADD R14, R3, 0x6a ;  /* 0x0000006a030e7836 */ /* 0x000fe40000000000 */
[C---:B------:R-:W-:Y:S01]  /*3570*/  IMAD.HI.U32 R0, R7.reuse, R163, RZ ;  /* 0x000000a307007227 */ /* 0x040fe200078e00ff */
[----:B------:R-:W-:Y:S02]  /*3580*/  IABS R147, R13 ;  /* 0x0000000d00937213 */ /* 0x000fe40000000000 */
[----:B------:R-:W-:Y:S01]  /*3590*/  STL [R1+0x130c], R14 ;  /* 0x00130c0e01007387 */ /* 0x000fe20000100800 */
[----:B------:R-:W-:Y:S01]  /*35a0*/  IMAD.HI.U32 R2, R7, R162, RZ ;  /* 0x000000a207027227 */ /* 0x000fe200078e00ff */
[----:B------:R-:W-:-:S02]  /*35b0*/  IABS R148, R14 ;  /* 0x0000000e00947213 */ /* 0x000fc40000000000 */
[----:B------:R-:W-:Y:S01]  /*35c0*/  STL [R1+0x132c], R13 ;  /* 0x00132c0d01007387 */ /* 0x000fe20000100800 */
[----:B------:R-:W-:Y:S02]  /*35d0*/  IMAD.MOV R5, RZ, RZ, -R5 ;  /* 0x000000ffff057224 */ /* 0x000fe400078e0a05 */
[----:B------:R-:W-:Y:S02]  /*35e0*/  VIADD R12, R3, 0x6c ;  /* 0x0000006c030c7836 */ /* 0x000fe40000000000 */
[----:B------:R-:W-:Y:S02]  /*35f0*/  IMAD.MOV R8, RZ, RZ, -R8 ;  /* 0x000000ffff087224 */ /* 0x000fe400078e0a08 */
[----:B------:R-:W-:Y:S01]  /*3600*/  IMAD R168, R252, R9, R168 ;  /* 0x00000009fca87224 */ /* 0x000fe200078e02a8 */
[----:B------:R1:W-:Y:S01]  /*3610*/  STL [R1+0x1334], R12 ;  /* 0x0013340c01007387 */ /* 0x0003e20000100800 */
[----:B------:R-:W-:Y:S01]  /*3620*/  IMAD.MOV R0, RZ, RZ, -R0 ;  /* 0x000000ffff007224 */ /* 0x000fe200078e0a00 */
[----:B------:R-:W-:Y:S01]  /*3630*/  IABS R146, R12 ;  /* 0x0000000c00927213 */ /* 0x000fe20000000000 */
[----:B------:R-:W-:Y:S01]  /*3640*/  IMAD.MOV R9, RZ, RZ, -R2 ;  /* 0x000000ffff097224 */ /* 0x000fe200078e0a02 */
[----:B------:R-:W-:Y:S01]  /*3650*/  STL [R1+0x133c], R11 ;  /* 0x00133c0b01007387 */ /* 0x000fe20000100800 */
[----:B------:R-:W-:-:S03]  /*3660*/  IMAD.HI.U32 R2, R7, R157, RZ ;  /* 0x0000009d07027227 */ /* 0x000fc600078e00ff */
[----:B------:R-:W-:Y:S01]  /*3670*/  STL [R1+0x1344], R10 ;  /* 0x0013440a01007387 */ /* 0x000fe20000100800 */
[C---:B------:R-:W-:Y:S02]  /*3680*/  IMAD R150, R252.reuse, R5, R150 ;  /* 0x00000005fc967224 */ /* 0x040fe400078e0296 */
[----:B------:R-:W-:Y:S02]  /*3690*/  IMAD R149, R252, R8, R149 ;  /* 0x00000008fc957224 */ /* 0x000fe400078e0295 */
[----:B------:R-:W-:-:S04]  /*36a0*/  IMAD.HI.U32 R5, R7, R145, RZ ;  /* 0x0000009107057227 */ /* 0x000fc800078e00ff */
[----:B------:R-:W-:Y:S01]  /*36b0*/  IMAD.HI.U32 R8, R7, R144, RZ ;  /* 0x0000009007087227 */ /* 0x000fe200078e00ff */
[----:B------:R-:W-:-:S03]  /*36c0*/  IADD3 R5, PT, PT, -R5, RZ, RZ ;  /* 0x000000ff05057210 */ /* 0x000fc60007ffe1ff */
[----:B-1----:R-:W-:Y:S02]  /*36d0*/  VIADD R12, R3, 0x72 ;  /* 0x00000072030c7836 */ /* 0x002fe40000000000 */
[----:B------:R-:W-:Y:S02]  /*36e0*/  IMAD R163, R252, R0, R163 ;  /* 0x00000000fca37224 */ /* 0x000fe400078e02a3 */
[----:B------:R-:W-:Y:S01]  /*36f0*/  IMAD.HI.U32 R0, R7, R158, RZ ;  /* 0x0000009e07007227 */ /* 0x000fe200078e00ff */
[----:B------:R-:W-:-:S03]  /*3700*/  IABS R140, R12 ;  /* 0x0000000c008c7213 */ /* 0x000fc60000000000 */
[----:B------:R-:W-:Y:S02]  /*3710*/  IMAD.MOV R2, RZ, RZ, -R2 ;  /* 0x000000ffff027224 */ /* 0x000fe400078e0a02 */
[----:B------:R-:W-:-:S04]  /*3720*/  IMAD.HI.U32 R4, R7, R151, RZ ;  /* 0x0000009707047227 */ /* 0x000fc800078e00ff */
[C---:B------:R-:W-:Y:S02]  /*3730*/  VIADD R16, R3.reuse, 0x6f ;  /* 0x0000006f03107836 */ /* 0x040fe40000000000 */
[C---:B------:R-:W-:Y:S02]  /*3740*/  VIADD R15, R3.reuse, 0x70 ;  /* 0x00000070030f7836 */ /* 0x040fe40000000000 */
[----:B------:R-:W-:Y:S01]  /*3750*/  IMAD.MOV R13, RZ, RZ, -R8 ;  /* 0x000000ffff0d7224 */ /* 0x000fe200078e0a08 */
[----:B------:R-:W-:Y:S01]  /*3760*/  STL [R1+0x134c], R16 ;  /* 0x00134c1001007387 */ /* 0x000fe20000100800 */
[----:B------:R-:W-:Y:S01]  /*3770*/  VIADD R14, R3, 0x71 ;  /* 0x00000071030e7836 */ /* 0x000fe20000000000 */
[----:B------:R-:W-:Y:S01]  /*3780*/  IABS R142, R15 ;  /* 0x0000000f008e7213 */ /* 0x000fe20000000000 */
[C---:B------:R-:W-:Y:S01]  /*3790*/  IMAD R162, R252.reuse, R9, R162 ;  /* 0x00000009fca27224 */ /* 0x040fe200078e02a2 */
[----:B------:R-:W-:Y:S01]  /*37a0*/  STL [R1+0x136c], R15 ;  /* 0x00136c0f01007387 */ /* 0x000fe20000100800 */
[----:B------:R-:W-:Y:S01]  /*37b0*/  IMAD.MOV R9, RZ, RZ, -R0 ;  /* 0x000000ffff097224 */ /* 0x000fe200078e0a00 */
[----:B------:R-:W-:Y:S01]  /*37c0*/  IABS R141, R14 ;  /* 0x0000000e008d7213 */ /* 0x000fe20000000000 */
[----:B------:R-:W-:Y:S01]  /*37d0*/  IMAD R157, R252, R2, R157 ;  /* 0x00000002fc9d7224 */ /* 0x000fe200078e029d */
[----:B------:R-:W-:Y:S01]  /*37e0*/  STL [R1+0x1378], R14 ;  /* 0x0013780e01007387 */ /* 0x000fe20000100800 */
[----:B------:R-:W-:Y:S01]  /*37f0*/  IMAD.MOV R4, RZ, RZ, -R4 ;  /* 0x000000ffff047224 */ /* 0x000fe200078e0a04 */
[----:B------:R-:W-:Y:S01]  /*3800*/  IABS R143, R16 ;  /* 0x00000010008f7213 */ /* 0x000fe20000000000 */
[C---:B------:R-:W-:Y:S01]  /*3810*/  IMAD.HI.U32 R0, R7.reuse, R153, RZ ;  /* 0x0000009907007227 */ /* 0x040fe200078e00ff */
[----:B------:R1:W-:Y:S03]  /*3820*/  STL [R1+0x1380], R12 ;  /* 0x0013800c01007387 */ /* 0x0003e60000100800 */
[----:B------:R-:W-:-:S04]  /*3830*/  IMAD.HI.U32 R2, R7, R152, RZ ;  /* 0x0000009807027227 */ /* 0x000fc800078e00ff */
[C---:B------:R-:W-:Y:S02]  /*3840*/  IMAD R144, R252.reuse, R13, R144 ;  /* 0x0000000dfc907224 */ /* 0x040fe400078e0290 */
[C---:B------:R-:W-:Y:S01]  /*3850*/  IMAD R145, R252.reuse, R5, R145 ;  /* 0x00000005fc917224 */ /* 0x040fe200078e0291 */
[C---:B-1----:R-:W-:Y:S01]  /*3860*/  IADD3 R12, PT, PT, R3.reuse, 0x76, RZ ;  /* 0x00000076030c7810 */ /* 0x042fe20007ffe0ff */
[C---:B------:R-:W-:Y:S02]  /*3870*/  VIADD R10, R3.reuse, 0x73 ;  /* 0x00000073030a7836 */ /* 0x040fe40000000000 */
[----:B------:R-:W-:Y:S01]  /*3880*/  VIADD R13, R3, 0x75 ;  /* 0x00000075030d7836 */ /* 0x000fe20000000000 */
[----:B------:R-:W-:Y:S01]  /*3890*/  IABS R136, R12 ;  /* 0x0000000c00887213 */ /* 0x000fe20000000000 */
[C---:B------:R-:W-:Y:S01]  /*38a0*/  IMAD R158, R252.reuse, R9, R158 ;  /* 0x00000009fc9e7224 */ /* 0x040fe200078e029e */
[----:B------:R-:W-:Y:S01]  /*38b0*/  STL [R1+0x1384], R10 ;  /* 0x0013840a01007387 */ /* 0x000fe20000100800 */
[----:B------:R-:W-:Y:S01]  /*38c0*/  IMAD R151, R252, R4, R151 ;  /* 0x00000004fc977224 */ /* 0x000fe200078e0297 */
[----:B------:R-:W-:Y:S01]  /*38d0*/  IABS R139, R10 ;  /* 0x0000000a008b7213 */ /* 0x000fe20000000000 */
[----:B------:R-:W-:Y:S01]  /*38e0*/  IMAD.HI.U32 R5, R7, R140, RZ ;  /* 0x0000008c07057227 */ /* 0x000fe200078e00ff */
[----:B------:R-:W-:-:S03]  /*38f0*/  IABS R137, R13 ;  /* 0x0000000d00897213 */ /* 0x000fc60000000000 */
[----:B------:R-:W-:Y:S02]  /*3900*/  VIADD R14, R3, 0x74 ;  /* 0x00000074030e7836 */ /* 0x000fe40000000000 */
[----:B------:R-:W-:Y:S02]  /*3910*/  IMAD.MOV R0, RZ, RZ, -R0 ;  /* 0x000000ffff007224 */ /* 0x000fe400078e0a00 */
[----:B------:R-:W-:Y:S01]  /*3920*/  IMAD.MOV R9, RZ, RZ, -R2 ;  /* 0x000000ffff097224 */ /* 0x000fe200078e0a02 */
[----:B------:R-:W-:Y:S01]  /*3930*/  STL [R1+0x1390], R14 ;  /* 0x0013900e01007387 */ /* 0x000fe20000100800 */
[C---:B------:R-:W-:Y:S01]  /*3940*/  IMAD.HI.U32 R4, R7.reuse, R146, RZ ;  /* 0x0000009207047227 */ /* 0x040fe200078e00ff */
[----:B------:R-:W-:Y:S02]  /*3950*/  IABS R138, R14 ;  /* 0x0000000e008a7213 */ /* 0x000fe40000000000 */
[----:B------:R-:W-:Y:S01]  /*3960*/  STL [R1+0x13cc], R13 ;  /* 0x0013cc0d01007387 */ /* 0x000fe20000100800 */
[----:B------:R-:W-:-:S03]  /*3970*/  IMAD.HI.U32 R2, R7, R147, RZ ;  /* 0x0000009307027227 */ /* 0x000fc600078e00ff */
[----:B------:R1:W-:Y:S01]  /*3980*/  STL [R1+0x13d8], R12 ;  /* 0x0013d80c01007387 */ /* 0x0003e20000100800 */
[----:B------:R-:W-:Y:S02]  /*3990*/  IMAD.MOV R5, RZ, RZ, -R5 ;  /* 0x000000ffff057224 */ /* 0x000fe400078e0a05 */
[----:B------:R-:W-:Y:S02]  /*39a0*/  IMAD R153, R252, R0, R153 ;  /* 0x00000000fc997224 */ /* 0x000fe400078e0299 */
[----:B------:R-:W-:Y:S02]  /*39b0*/  IMAD.MOV R11, RZ, RZ, -R4 ;  /* 0x000000ffff0b7224 */ /* 0x000fe400078e0a04 */
[----:B------:R-:W-:-:S04]  /*39c0*/  IMAD.HI.U32 R0, R7, R148, RZ ;  /* 0x0000009407007227 */ /* 0x000fc800078e00ff */
[----:B------:R-:W-:Y:S02]  /*39d0*/  IMAD.MOV R2, RZ, RZ, -R2 ;  /* 0x000000ffff027224 */ /* 0x000fe400078e0a02 */
[C---:B------:R-:W-:Y:S02]  /*39e0*/  IMAD R140, R252.reuse, R5, R140 ;  /* 0x00000005fc8c7224 */ /* 0x040fe400078e028c */
[----:B-1----:R-:W-:Y:S02]  /*39f0*/  VIADD R12, R3, 0x7a ;  /* 0x0000007a030c7836 */ /* 0x002fe40000000000 */
[C---:B------:R-:W-:Y:S02]  /*3a00*/  IMAD R152, R252.reuse, R9, R152 ;  /* 0x00000009fc987224 */ /* 0x040fe400078e0298 */
[----:B------:R-:W-:Y:S01]  /*3a10*/  IMAD R146, R252, R11, R146 ;  /* 0x0000000bfc927224 */ /* 0x000fe200078e0292 */
[----:B------:R-:W-:Y:S01]  /*3a20*/  IABS R131, R12 ;  /* 0x0000000c00837213 */ /* 0x000fe20000000000 */
[----:B------:R-:W-:-:S04]  /*3a30*/  IMAD.HI.U32 R8, R7, R139, RZ ;  /* 0x0000008b07087227 */ /* 0x000fc800078e00ff */
[----:B------:R-:W-:-:S04]  /*3a40*/  IMAD.HI.U32 R5, R7, R137, RZ ;  /* 0x0000008907057227 */ /* 0x000fc800078e00ff */
[----:B------:R-:W-:Y:S02]  /*3a50*/  IMAD.MOV R9, RZ, RZ, -R0 ;  /* 0x000000ffff097224 */ /* 0x000fe400078e0a00 */
[----:B------:R-:W-:Y:S02]  /*3a60*/  IMAD R147, R252, R2, R147 ;  /* 0x00000002fc937224 */ /* 0x000fe400078e0293 */
[----:B------:R-:W-:Y:S02]  /*3a70*/  VIADD R11, R3, 0x77 ;  /* 0x00000077030b7836 */ /* 0x000fe40000000000 */
[----:B------:R-:W-:-:S03]  /*3a80*/  IMAD.HI.U32 R2, R7, R142, RZ ;  /* 0x0000008e07027227 */ /* 0x000fc600078e00ff */
[----:B------:R1:W-:Y:S01]  /*3a90*/  STL [R1+0x13e4], R11 ;  /* 0x0013e40b01007387 */ /* 0x0003e20000100800 */
[C---:B------:R-:W-:Y:S01]  /*3aa0*/  VIADD R10, R3.reuse, 0x78 ;  /* 0x00000078030a7836 */ /* 0x040fe20000000000 */
[----:B------:R-:W-:Y:S01]  /*3ab0*/  IABS R135, R11 ;  /* 0x0000000b00877213 */ /* 0x000fe20000000000 */
[----:B------:R-:W-:Y:S02]  /*3ac0*/  VIADD R13, R3, 0x79 ;  /* 0x00000079030d7836 */ /* 0x000fe40000000000 */
[----:B------:R-:W-:Y:S01]  /*3ad0*/  IMAD.MOV R8, RZ, RZ, -R8 ;  /* 0x000000ffff087224 */ /* 0x000fe200078e0a08 */
[----:B------:R2:W-:Y:S01]  /*3ae0*/  STL [R1+0x13ec], R10 ;  /* 0x0013ec0a01007387 */ /* 0x0005e20000100800 */
[----:B------:R-:W-:Y:S01]  /*3af0*/  IMAD.MOV R5, RZ, RZ, -R5 ;  /* 0x000000ffff057224 */ /* 0x000fe200078e0a05 */
[----:B------:R-:W-:Y:S01]  /*3b00*/  IABS R134, R10 ;  /* 0x0000000a00867213 */ /* 0x000fe20000000000 */
[C---:B------:R-:W-:Y:S01]  /*3b10*/  IMAD R148, R252.reuse, R9, R148 ;  /* 0x00000009fc947224 */ /* 0x040fe200078e0294 */
[----:B------:R-:W-:Y:S01]  /*3b20*/  STL [R1+0x13bc], R13 ;  /* 0x0013bc0d01007387 */ /* 0x000fe20000100800 */
[----:B------:R-:W-:Y:S01]  /*3b30*/  IMAD.MOV R9, RZ, RZ, -R2 ;  /* 0x000000ffff097224 */ /* 0x000fe200078e0a02 */
[----:B------:R-:W-:Y:S01]  /*3b40*/  IABS R132, R13 ;  /* 0x0000000d00847213 */ /* 0x000fe20000000000 */
[C---:B------:R-:W-:Y:S01]  /*3b50*/  IMAD R139, R252.reuse, R8, R139 ;  /* 0x00000008fc8b7224 */ /* 0x040fe200078e028b */
[----:B------:R3:W-:Y:S01]  /*3b60*/  STL [R1+0x13c8], R12 ;  /* 0x0013c80c01007387 */ /* 0x0007e20000100800 */
[----:B------:R-:W-:-:S02]  /*3b70*/  IMAD R137, R252, R5, R137 ;  /* 0x00000005fc897224 */ /* 0x000fc400078e0289 */
[----:B------:R-:W-:-:S04]  /*3b80*/  IMAD.HI.U32 R8, R7, R138, RZ ;  /* 0x0000008a07087227 */ /* 0x000fc800078e00ff */
[----:B-1----:R-:W-:Y:S02]  /*3b90*/  VIADD R11, R3, 0x7b ;  /* 0x0000007b030b7836 */ /* 0x002fe40000000000 */
[----:B------:R-:W-:-:S03]  /*3ba0*/  IMAD.HI.U32 R5, R7, R131, RZ ;  /* 0x0000008307057227 */ /* 0x000fc600078e00ff */
[----:B------:R1:W-:Y:S01]  /*3bb0*/  STL [R1+0x13d4], R11 ;  /* 0x0013d40b01007387 */ /* 0x0003e20000100800 */
[C---:B------:R-:W-:Y:S01]  /*3bc0*/  IMAD R142, R252.reuse, R9, R142 ;  /* 0x00000009fc8e7224 */ /* 0x040fe200078e028e */
[----:B------:R-:W-:Y:S01]  /*3bd0*/  IADD3 R5, PT, PT, -R5, RZ, RZ ;  /* 0x000000ff05057210 */ /* 0x000fe20007ffe1ff */
[C---:B--2---:R-:W-:Y:S01]  /*3be0*/  VIADD R10, R3.reuse, 0x7c ;  /* 0x0000007c030a7836 */ /* 0x044fe20000000000 */
[----:B------:R-:W-:Y:S01]  /*3bf0*/  IABS R130, R11 ;  /* 0x0000000b00827213 */ /* 0x000fe20000000000 */
[C---:B---3--:R-:W-:Y:S02]  /*3c00*/  VIADD R12, R3.reuse, 0x7f ;  /* 0x0000007f030c7836 */ /* 0x048fe40000000000 */
[C---:B------:R-:W-:Y:S01]  /*3c10*/  VIADD R9, R3.reuse, 0x7d ;  /* 0x0000007d03097836 */ /* 0x040fe20000000000 */
[----:B------:R2:W-:Y:S01]  /*3c20*/  STL [R1+0x13e0], R10 ;  /* 0x0013e00a01007387 */ /* 0x0005e20000100800 */
[C---:B------:R-:W-:Y:S01]  /*3c30*/  VIADD R13, R3.reuse, 0x7e ;  /* 0x0000007e030d7836 */ /* 0x040fe20000000000 */
[----:B------:R-:W-:Y:S01]  /*3c40*/  IABS R126, R12 ;  /* 0x0000000c007e7213 */ /* 0x000fe20000000000 */
[----:B------:R-:W-:Y:S01]  /*3c50*/  IMAD.MOV R8, RZ, RZ, -R8 ;  /* 0x000000ffff087224 */ /* 0x000fe200078e0a08 */
[----:B------:R3:W-:Y:S01]  /*3c60*/  STL [R1+0x13e8], R9 ;  /* 0x0013e80901007387 */ /* 0x0007e20000100800 */
[----:B------:R-:W-:Y:S01]  /*3c70*/  IABS R129, R10 ;  /* 0x0000000a00817213 */ /* 0x000fe20000000000 */
[----:B-1----:R-:W-:Y:S01]  /*3c80*/  VIADD R11, R3, 0x80 ;  /* 0x00000080030b7836 */ /* 0x002fe20000000000 */
[----:B------:R-:W-:Y:S01]  /*3c90*/  IABS R128, R9 ;  /* 0x0000000900807213 */ /* 0x000fe20000000000 */
[----:B------:R-:W-:Y:S01]  /*3ca0*/  IMAD R138, R252, R8, R138 ;  /* 0x00000008fc8a7224 */ /* 0x000fe200078e028a */
[----:B------:R1:W-:Y:S01]  /*3cb0*/  STL [R1+0x13ac], R13 ;  /* 0x0013ac0d01007387 */ /* 0x0003e20000100800 */
[----:B------:R-:W-:Y:S01]  /*3cc0*/  IMAD.HI.U32 R8, R7, R132, RZ ;  /* 0x0000008407087227 */ /* 0x000fe200078e00ff */
[----:B--2---:R-:W-:-:S02]  /*3cd0*/  IADD3 R10, PT, PT, R3, 0x81, RZ ;  /* 0x00000081030a7810 */ /* 0x004fc40007ffe0ff */
[----:B------:R2:W-:Y:S01]  /*3ce0*/  STL [R1+0x13b4], R12 ;  /* 0x0013b40c01007387 */ /* 0x0005e20000100800 */
[----:B------:R-:W-:Y:S01]  /*3cf0*/  IMAD R131, R252, R5, R131 ;  /* 0x00000005fc837224 */ /* 0x000fe200078e0283 */
[----:B------:R-:W-:Y:S01]  /*3d00*/  IABS R127, R13 ;  /* 0x0000000d007f7213 */ /* 0x000fe20000000000 */
[----:B------:R-:W-:Y:S01]  /*3d10*/  IMAD.HI.U32 R4, R7, R141, RZ ;  /* 0x0000008d07047227 */ /* 0x000fe200078e00ff */
[----:B------:R4:W-:Y:S01]  /*3d20*/  STL [R1+0x13c0], R11 ;  /* 0x0013c00b01007387 */ /* 0x0009e20000100800 */
[----:B------:R-:W-:Y:S02]  /*3d30*/  IABS R125, R11 ;  /* 0x0000000b007d7213 */ /* 0x000fe40000000000 */
[C---:B---3--:R-:W-:Y:S01]  /*3d40*/  VIADD R9, R3.reuse, 0x82 ;  /* 0x0000008203097836 */ /* 0x048fe20000000000 */
[----:B-1----:R-:W-:Y:S01]  /*3d50*/  IADD3 R13, PT, PT, R3, 0x83, RZ ;  /* 0x00000083030d7810 */ /* 0x002fe20007ffe0ff */
[----:B------:R-:W-:Y:S01]  /*3d60*/  IMAD.HI.U32 R5, R7, R126, RZ ;  /* 0x0000007e07057227 */ /* 0x000fe200078e00ff */
[----:B------:R-:W-:Y:S01]  /*3d70*/  STL [R1+0x13d0], R10 ;  /* 0x0013d00a01007387 */ /* 0x000fe20000100800 */
[----:B------:R-:W-:-:S02]  /*3d80*/  IABS R124, R10 ;  /* 0x0000000a007c7213 */ /* 0x000fc40000000000 */
[----:B--2---:R-:W-:Y:S01]  /*3d90*/  VIADD R12, R3, 0x84 ;  /* 0x00000084030c7836 */ /* 0x004fe20000000000 */
[----:B------:R-:W-:Y:S01]  /*3da0*/  STL [R1+0x13dc], R9 ;  /* 0x0013dc0901007387 */ /* 0x000fe20000100800 */
[----:B------:R-:W-:Y:S01]  /*3db0*/  IMAD.MOV R8, RZ, RZ, -R8 ;  /* 0x000000ffff087224 */ /* 0x000fe200078e0a08 */
[----:B------:R-:W-:Y:S01]  /*3dc0*/  IABS R123, R9 ;  /* 0x00000009007b7213 */ /* 0x000fe20000000000 */
[----:B------:R-:W-:Y:S01]  /*3dd0*/  IMAD.MOV R4, RZ, RZ, -R4 ;  /* 0x000000ffff047224 */ /* 0x000fe200078e0a04 */
[----:B------:R-:W-:Y:S01]  /*3de0*/  IABS R121, R12 ;  /* 0x0000000c00797213 */ /* 0x000fe20000000000 */
[----:B------:R-:W-:Y:S01]  /*3df0*/  IMAD.MOV R5, RZ, RZ, -R5 ;  /* 0x000000ffff057224 */ /* 0x000fe200078e0a05 */
[----:B------:R-:W-:Y:S01]  /*3e00*/  STL [R1+0x13a0], R13 ;  /* 0x0013a00d01007387 */ /* 0x000fe20000100800 */
[C---:B------:R-:W-:Y:S01]  /*3e10*/  IMAD R132, R252.reuse, R8, R132 ;  /* 0x00000008fc847224 */ /* 0x040fe200078e0284 */
[----:B------:R-:W-:Y:S01]  /*3e20*/  IABS R122, R13 ;  /* 0x0000000d007a7213 */ /* 0x000fe20000000000 */
[----:B------:R-:W-:Y:S01]  /*3e30*/  IMAD.HI.U32 R8, R7, R127, RZ ;  /* 0x0000007f07087227 */ /* 0x000fe200078e00ff */
[----:B------:R1:W-:Y:S03]  /*3e40*/  STL [R1+0x13a8], R12 ;  /* 0x0013a80c01007387 */ /* 0x0003e60000100800 */
[----:B------:R-:W-:-:S02]  /*3e50*/  IMAD R141, R252, R4, R141 ;  /* 0x00000004fc8d7224 */ /* 0x000fc400078e028d */
[----:B------:R-:W-:Y:S02]  /*3e60*/  IMAD R126, R252, R5, R126 ;  /* 0x00000005fc7e7224 */ /* 0x000fe400078e027e */
[----:B----4-:R-:W-:Y:S02]  /*3e70*/  VIADD R11, R3, 0x85 ;  /* 0x00000085030b7836 */ /* 0x010fe40000000000 */
[----:B------:R-:W-:-:S03]  /*3e80*/  IMAD.HI.U32 R4, R7, R136, RZ ;  /* 0x0000008807047227 */ /* 0x000fc600078e00ff */
[----:B------:R-:W-:Y:S01]  /*3e90*/  STL [R1+0x13b0], R11 ;  /* 0x0013b00b01007387 */ /* 0x000fe20000100800 */
[C---:B-1----:R-:W-:Y:S01]  /*3ea0*/  VIADD R12, R3.reuse, 0x89 ;  /* 0x00000089030c7836 */ /* 0x042fe20000000000 */
[----:B------:R-:W-:Y:S01]  /*3eb0*/  IABS R120, R11 ;  /* 0x0000000b00787213 */ /* 0x000fe20000000000 */
[----:B------:R-:W-:Y:S02]  /*3ec0*/  VIADD R10, R3, 0x86 ;  /* 0x00000086030a7836 */ /* 0x000fe40000000000 */
[----:B------:R-:W-:Y:S01]  /*3ed0*/  IMAD.HI.U32 R5, R7, R121, RZ ;  /* 0x0000007907057227 */ /* 0x000fe200078e00ff */
[----:B------:R-:W-:Y:S02]  /*3ee0*/  IABS R116, R12 ;  /* 0x0000000c00747213 */ /* 0x000fe40000000000 */
[----:B------:R-:W-:Y:S01]  /*3ef0*/  STL [R1+0x13b8], R10 ;  /* 0x0013b80a01007387 */ /* 0x000fe20000100800 */
[----:B------:R-:W-:Y:S01]  /*3f00*/  VIADD R9, R3, 0x87 ;  /* 0x0000008703097836 */ /* 0x000fe20000000000 */
[----:B------:R-:W-:Y:S01]  /*3f10*/  IABS R119, R10 ;  /* 0x0000000a00777213 */ /* 0x000fe20000000000 */
[----:B------:R-:W-:-:S02]  /*3f20*/  IMAD.MOV R8, RZ, RZ, -R8 ;  /* 0x000000ffff087224 */ /* 0x000fc400078e0a08 */
[----:B------:R-:W-:Y:S01]  /*3f30*/  VIADD R13, R3, 0x88 ;  /* 0x00000088030d7836 */ /* 0x000fe20000000000 */
[----:B------:R1:W-:Y:S01]  /*3f40*/  STL [R1+0x13c4], R9 ;  /* 0x0013c40901007387 */ /* 0x0003e20000100800 */
[----:B------:R-:W-:Y:S01]  /*3f50*/  IMAD.MOV R4, RZ, RZ, -R4 ;  /* 0x000000ffff047224 */ /* 0x000fe200078e0a04 */
[----:B------:R-:W-:Y:S01]  /*3f60*/  IABS R118, R9 ;  /* 0x0000000900767213 */ /* 0x000fe20000000000 */
[----:B------:R-:W-:Y:S01]  /*3f70*/  IMAD.MOV R5, RZ, RZ, -R5 ;  /* 0x000000ffff057224 */ /* 0x000fe200078e0a05 */
[----:B------:R-:W-:Y:S01]  /*3f80*/  STL [R1+0x138c], R13 ;  /* 0x00138c0d01007387 */ /* 0x000fe20000100800 */
[----:B------:R-:W-:Y:S01]  /*3f90*/  IMAD.HI.U32 R0, R7, R143, RZ ;  /* 0x0000008f07007227 */ /* 0x000fe200078e00ff */
[----:B------:R-:W-:Y:S02]  /*3fa0*/  IABS R117, R13 ;  /* 0x0000000d00757213 */ /* 0x000fe40000000000 */
[----:B------:R2:W-:Y:S01]  /*3fb0*/  STL [R1+0x1394], R12 ;  /* 0x0013940c01007387 */ /* 0x0005e20000100800 */
[----:B------:R-:W-:Y:S01]  /*3fc0*/  IMAD R127, R252, R8, R127 ;  /* 0x00000008fc7f7224 */ /* 0x000fe200078e027f */
[----:B-1----:R-:W-:Y:S01]  /*3fd0*/  IADD3 R9, PT, PT, R3, 0x8c, RZ ;  /* 0x0000008c03097810 */ /* 0x002fe20007ffe0ff */
[----:B------:R-:W-:Y:S01]  /*3fe0*/  IMAD.HI.U32 R8, R7, R122, RZ ;  /* 0x0000007a07087227 */ /* 0x000fe200078e00ff */
[----:B------:R-:W-:-:S02]  /*3ff0*/  IADD3 R0, PT, PT, -R0, RZ, RZ ;  /* 0x000000ff00007210 */ /* 0x000fc40007ffe1ff */
[----:B------:R-:W-:Y:S01]  /*4000*/  IABS R113, R9 ;  /* 0x0000000900717213 */ /* 0x000fe20000000000 */
[C---:B------:R-:W-:Y:S02]  /*4010*/  VIADD R11, R3.reuse, 0x8a ;  /* 0x0000008a030b7836 */ /* 0x040fe40000000000 */
[C---:B------:R-:W-:Y:S01]  /*4020*/  IMAD R136, R252.reuse, R4, R136 ;  /* 0x00000004fc887224 */ /* 0x040fe200078e0288 */
[C---:B--2---:R-:W-:Y:S01]  /*4030*/  IADD3 R12, PT, PT, R3.reuse, 0x8e, RZ ;  /* 0x0000008e030c7810 */ /* 0x044fe20007ffe0ff */
[----:B------:R-:W-:Y:S01]  /*4040*/  IMAD R121, R252, R5, R121 ;  /* 0x00000005fc797224 */ /* 0x000fe200078e0279 */
[----:B------:R1:W-:Y:S01]  /*4050*/  STL [R1+0x1398], R11 ;  /* 0x0013980b01007387 */ /* 0x0003e20000100800 */
[----:B------:R-:W-:Y:S01]  /*4060*/  VIADD R10, R3, 0x8b ;  /* 0x0000008b030a7836 */ /* 0x000fe20000000000 */
[----:B------:R-:W-:Y:S01]  /*4070*/  IABS R111, R12 ;  /* 0x0000000c006f7213 */ /* 0x000fe20000000000 */
[----:B------:R-:W-:Y:S01]  /*4080*/  IMAD.HI.U32 R4, R7, R130, RZ ;  /* 0x0000008207047227 */ /* 0x000fe200078e00ff */
[----:B------:R-:W-:-:S02]  /*4090*/  IABS R115, R11 ;  /* 0x0000000b00737213 */ /* 0x000fc40000000000 */
[----:B------:R2:W-:Y:S01]  /*40a0*/  STL [R1+0x139c], R10 ;  /* 0x00139c0a01007387 */ /* 0x0005e20000100800 */
[----:B------:R-:W-:Y:S01]  /*40b0*/  IMAD.HI.U32 R5, R7, R116, RZ ;  /* 0x0000007407057227 */ /* 0x000fe200078e00ff */
[----:B------:R-:W-:Y:S02]  /*40c0*/  IABS R114, R10 ;  /* 0x0000000a00727213 */ /* 0x000fe40000000000 */
[----:B------:R-:W-:Y:S01]  /*40d0*/  STL [R1+0x13a4], R9 ;  /* 0x0013a40901007387 */ /* 0x000fe20000100800 */
[----:B------:R-:W-:Y:S02]  /*40e0*/  VIADD R13, R3, 0x8d ;  /* 0x0000008d030d7836 */ /* 0x000fe40000000000 */
[----:B------:R-:W-:-:S03]  /*40f0*/  IMAD.HI.U32 R2, R7, R135, RZ ;  /* 0x0000008707027227 */ /* 0x000fc600078e00ff */
[----:B------:R-:W-:Y:S01]  /*4100*/  STL [R1+0x1368], R13 ;  /* 0x0013680d01007387 */ /* 0x000fe20000100800 */
[----:B------:R-:W-:Y:S01]  /*4110*/  IMAD.MOV R8, RZ, RZ, -R8 ;  /* 0x000000ffff087224 */ /* 0x000fe200078e0a08 */
[----:B------:R-:W-:Y:S01]  /*4120*/  IABS R112, R13 ;  /* 0x0000000d00707213 */ /* 0x000fe20000000000 */
[----:B------:R-:W-:Y:S01]  /*4130*/  IMAD.MOV R4, RZ, RZ, -R4 ;  /* 0x000000ffff047224 */ /* 0x000fe200078e0a04 */
[----:B------:R3:W-:Y:S01]  /*4140*/  STL [R1+0x1370], R12 ;  /* 0x0013700c01007387 */ /* 0x0007e20000100800 */
[----:B------:R-:W-:Y:S02]  /*4150*/  IMAD.MOV R5, RZ, RZ, -R5 ;  /* 0x000000ffff057224 */ /* 0x000fe400078e0a05 */
[----:B------:R-:W-:Y:S02]  /*4160*/  IMAD.MOV R2, RZ, RZ, -R2 ;  /* 0x000000ffff027224 */ /* 0x000fe400078e0a02 */
[C---:B------:R-:W-:Y:S02]  /*4170*/  IMAD R122, R252.reuse, R8, R122 ;  /* 0x00000008fc7a7224 */ /* 0x040fe400078e027a */
[----:B------:R-:W-:-:S02]  /*4180*/  IMAD R143, R252, R0, R143 ;  /* 0x00000000fc8f7224 */ /* 0x000fc400078e028f */
[----:B------:R-:W-:-:S04]  /*4190*/  IMAD.HI.U32 R8, R7, R117, RZ ;  /* 0x0000007507087227 */ /* 0x000fc800078e00ff */
[----:B-1----:R-:W-:Y:S02]  /*41a0*/  VIADD R11, R3, 0x8f ;  /* 0x0000008f030b7836 */ /* 0x002fe40000000000 */
[----:B------:R-:W-:-:S03]  /*41b0*/  IMAD.HI.U32 R0, R7, R134, RZ ;  /* 0x0000008607007227 */ /* 0x000fc600078e00ff */
[----:B------:R1:W-:Y:S01]  /*41c0*/  STL [R1+0x1374], R11 ;  /* 0x0013740b01007387 */ /* 0x0003e20000100800 */
[----:B------:R-:W-:Y:S01]  /*41d0*/  IMAD R130, R252, R4, R130 ;  /* 0x00000004fc827224 */ /* 0x000fe200078e0282 */
[----:B------:R-:W-:Y:S01]  /*41e0*/  IADD3 R0, PT, PT, -R0, RZ, RZ ;  /* 0x000000ff00007210 */ /* 0x000fe20007ffe1ff */
[----:B------:R-:W-:Y:S01]  /*41f0*/  IMAD R116, R252, R5, R116 ;  /* 0x00000005fc747224 */ /* 0x000fe200078e0274 */
[----:B------:R-:W-:Y:S01]  /*4200*/  IABS R110, R11 ;  /* 0x0000000b006e7213 */ /* 0x000fe20000000000 */
[C---:B--2---:R-:W-:Y:S02]  /*4210*/  VIADD R10, R3.reuse, 0x90 ;  /* 0x00000090030a7836 */ /* 0x044fe40000000000 */
[----:B---3--:R-:W-:Y:S02]  /*4220*/  VIADD R12, R3, 0x93 ;  /* 0x00000093030c7836 */ /* 0x008fe40000000000 */
[----:B------:R-:W-:Y:S01]  /*4230*/  IMAD.HI.U32 R4, R7, R125, RZ ;  /* 0x0000007d07047227 */ /* 0x000fe200078e00ff */
[----:B------:R2:W-:Y:S01]  /*4240*/  STL [R1+0x137c], R10 ;  /* 0x00137c0a01007387 */ /* 0x0005e20000100800 */
[----:B------:R-:W-:-:S02]  /*4250*/  IABS R109, R10 ;  /* 0x0000000a006d7213 */ /* 0x000fc40000000000 */
[----:B------:R-:W-:Y:S01]  /*4260*/  VIADD R9, R3, 0x91 ;  /* 0x0000009103097836 */ /* 0x000fe20000000000 */
[----:B------:R-:W-:Y:S01]  /*4270*/  IABS R106, R12 ;  /* 0x0000000c006a7213 */ /* 0x000fe20000000000 */
[----:B------:R-:W-:-:S03]  /*4280*/  IMAD.HI.U32 R5, R7, R111, RZ ;  /* 0x0000006f07057227 */ /* 0x000fc600078e00ff */
[----:B------:R-:W-:Y:S01]  /*4290*/  STL [R1+0x1388], R9 ;  /* 0x0013880901007387 */ /* 0x000fe20000100800 */
[----:B------:R-:W-:Y:S01]  /*42a0*/  IMAD R135, R252, R2, R135 ;  /* 0x00000002fc877224 */ /* 0x000fe200078e0287 */
[----:B------:R-:W-:Y:S01]  /*42b0*/  IABS R108, R9 ;  /* 0x00000009006c7213 */ /* 0x000fe20000000000 */
        /* <DEDUP_REMOVED lines=9> */
[----:B------:R-:W-:Y:S02]  /*4350*/  IMAD R117, R252, R8, R117 ;  /* 0x00000008fc757224 */ /* 0x000fe400078e0275 */
[----:B------:R-:W-:-:S04]  /*4360*/  IMAD.HI.U32 R8, R7, R112, RZ ;  /* 0x0000007007087227 */ /* 0x000fc800078e00ff */
[C---:B-1----:R-:W-:Y:S02]  /*4370*/  VIADD R11, R3.reuse, 0x94 ;  /* 0x00000094030b7836 */ /* 0x042fe40000000000 */
[C---:B------:R-:W-:Y:S02]  /*4380*/  IMAD R125, R252.reuse, R4, R125 ;  /* 0x00000004fc7d7224 */ /* 0x040fe400078e027d */
[C---:B------:R-:W-:Y:S01]  /*4390*/  IMAD R111, R252.reuse, R5, R111 ;  /* 0x00000005fc6f7224 */ /* 0x040fe200078e026f */
[----:B------:R1:W-:Y:S01]  /*43a0*/  STL [R1+0x135c], R11 ;  /* 0x00135c0b01007387 */ /* 0x0003e20000100800 */
[C---:B--2---:R-:W-:Y:S01]  /*43b0*/  VIADD R10, R3.reuse, 0x95 ;  /* 0x00000095030a7836 */ /* 0x044fe20000000000 */
[----:B------:R-:W-:Y:S01]  /*43c0*/  IABS R105, R11 ;  /* 0x0000000b00697213 */ /* 0x000fe20000000000 */
[----:B---3--:R-:W-:Y:S02]  /*43d0*/  VIADD R12, R3, 0x98 ;  /* 0x00000098030c7836 */ /* 0x008fe40000000000 */
[----:B------:R-:W-:Y:S01]  /*43e0*/  IMAD R134, R252, R0, R134 ;  /* 0x00000000fc867224 */ /* 0x000fe200078e0286 */
[----:B------:R-:W-:Y:S01]  /*43f0*/  STL [R1+0x1360], R10 ;  /* 0x0013600a01007387 */ /* 0x000fe20000100800 */
[----:B------:R-:W-:Y:S01]  /*4400*/  IMAD.HI.U32 R4, R7, R120, RZ ;  /* 0x0000007807047227 */ /* 0x000fe200078e00ff */
[----:B------:R-:W-:-:S02]  /*4410*/  IABS R101, R12 ;  /* 0x0000000c00657213 */ /* 0x000fc40000000000 */
[----:B------:R-:W-:Y:S01]  /*4420*/  IABS R104, R10 ;  /* 0x0000000a00687213 */ /* 0x000fe20000000000 */
[----:B------:R-:W-:Y:S01]  /*4430*/  VIADD R9, R3, 0x96 ;  /* 0x0000009603097836 */ /* 0x000fe20000000000 */
[----:B------:R-:W-:Y:S01]  /*4440*/  IADD3 R4, PT, PT, -R4, RZ, RZ ;  /* 0x000000ff04047210 */ /* 0x000fe20007ffe1ff */
[----:B------:R-:W-:Y:S01]  /*4450*/  IMAD.HI.U32 R5, R7, R106, RZ ;  /* 0x0000006a07057227 */ /* 0x000fe200078e00ff */
[----:B-1----:R-:W-:Y:S02]  /*4460*/  IADD3 R11, PT, PT, R3, 0x99, RZ ;  /* 0x00000099030b7810 */ /* 0x002fe40007ffe0ff */
[----:B------:R-:W-:Y:S01]  /*4470*/  STL [R1+0x1364], R9 ;  /* 0x0013640901007387 */ /* 0x000fe20000100800 */
[----:B------:R-:W-:Y:S01]  /*4480*/  IMAD.HI.U32 R0, R7, R128, RZ ;  /* 0x0000008007007227 */ /* 0x000fe200078e00ff */
[----:B------:R-:W-:Y:S02]  /*4490*/  IABS R103, R9 ;  /* 0x0000000900677213 */ /* 0x000fe40000000000 */
[----:B------:R-:W-:Y:S01]  /*44a0*/  IABS R100, R11 ;  /* 0x0000000b00647213 */ /* 0x000fe20000000000 */
[----:B------:R-:W-:-:S02]  /*44b0*/  IMAD R129, R252, R2, R129 ;  /* 0x00000002fc817224 */ /* 0x000fc400078e0281 */
        /* <DEDUP_REMOVED lines=8> */
[----:B------:R-:W-:Y:S01]  /*4540*/  IMAD.MOV R2, RZ, RZ, -R2 ;  /* 0x000000ffff027224 */ /* 0x000fe200078e0a02 */
[----:B------:R2:W-:Y:S01]  /*4550*/  STL [R1+0x1340], R11 ;  /* 0x0013400b01007387 */ /* 0x0005e20000100800 */
[----:B------:R-:W-:Y:S02]  /*4560*/  IMAD R112, R252, R8, R112 ;  /* 0x00000008fc707224 */ /* 0x000fe400078e0270 */
[----:B------:R-:W-:-:S04]  /*4570*/  IMAD.HI.U32 R8, R7, R107, RZ ;  /* 0x0000006b07087227 */ /* 0x000fc800078e00ff */
[----:B------:R-:W-:Y:S01]  /*4580*/  IMAD R106, R252, R5, R106 ;  /* 0x00000005fc6a7224 */ /* 0x000fe200078e026a */
[----:B------:R-:W-:Y:S01]  /*4590*/  IADD3 R8, PT, PT, -R8, RZ, RZ ;  /* 0x000000ff08087210 */ /* 0x000fe20007ffe1ff */
[----:B-1----:R-:W-:Y:S02]  /*45a0*/  VIADD R12, R3, 0x9d ;  /* 0x0000009d030c7836 */ /* 0x002fe40000000000 */
[----:B------:R-:W-:Y:S02]  /*45b0*/  IMAD R128, R252, R0, R128 ;  /* 0x00000000fc807224 */ /* 0x000fe400078e0280 */
[----:B------:R-:W-:Y:S01]  /*45c0*/  IMAD.HI.U32 R5, R7, R101, RZ ;  /* 0x0000006507057227 */ /* 0x000fe200078e00ff */
[----:B------:R-:W-:-:S03]  /*45d0*/  IABS R96, R12 ;  /* 0x0000000c00607213 */ /* 0x000fc60000000000 */
[----:B------:R-:W-:-:S04]  /*45e0*/  IMAD.HI.U32 R0, R7, R123, RZ ;  /* 0x0000007b07007227 */ /* 0x000fc800078e00ff */
[C---:B------:R-:W-:Y:S02]  /*45f0*/  IMAD R124, R252.reuse, R2, R124 ;  /* 0x00000002fc7c7224 */ /* 0x040fe400078e027c */
[----:B------:R-:W-:Y:S02]  /*4600*/  IMAD R120, R252, R4, R120 ;  /* 0x00000004fc787224 */ /* 0x000fe400078e0278 */
[----:B------:R-:W-:Y:S02]  /*4610*/  VIADD R10, R3, 0x9a ;  /* 0x0000009a030a7836 */ /* 0x000fe40000000000 */
[----:B------:R-:W-:-:S03]  /*4620*/  IMAD.HI.U32 R2, R7, R119, RZ ;  /* 0x0000007707027227 */ /* 0x000fc600078e00ff */
[----:B------:R1:W-:Y:S01]  /*4630*/  STL [R1+0x1348], R10 ;  /* 0x0013480a01007387 */ /* 0x0003e20000100800 */
[----:B------:R-:W-:Y:S01]  /*4640*/  IMAD.HI.U32 R4, R7, R115, RZ ;  /* 0x0000007307047227 */ /* 0x000fe200078e00ff */
[----:B------:R-:W-:-:S03]  /*4650*/  IABS R99, R10 ;  /* 0x0000000a00637213 */ /* 0x000fc60000000000 */
[C---:B------:R-:W-:Y:S02]  /*4660*/  VIADD R9, R3.reuse, 0x9b ;  /* 0x0000009b03097836 */ /* 0x040fe40000000000 */
[----:B------:R-:W-:Y:S02]  /*4670*/  VIADD R13, R3, 0x9c ;  /* 0x0000009c030d7836 */ /* 0x000fe40000000000 */
[----:B------:R-:W-:Y:S01]  /*4680*/  IMAD.MOV R5, RZ, RZ, -R5 ;  /* 0x000000ffff057224 */ /* 0x000fe200078e0a05 */
[----:B------:R-:W-:Y:S01]  /*4690*/  STL [R1+0x1350], R9 ;  /* 0x0013500901007387 */ /* 0x000fe20000100800 */
[----:B------:R-:W-:Y:S01]  /*46a0*/  IMAD.MOV R0, RZ, RZ, -R0 ;  /* 0x000000ffff007224 */ /* 0x000fe200078e0a00 */
[----:B------:R-:W-:Y:S01]  /*46b0*/  IABS R98, R9 ;  /* 0x0000000900627213 */ /* 0x000fe20000000000 */
[----:B------:R-:W-:Y:S01]  /*46c0*/  IMAD.MOV R2, RZ, RZ, -R2 ;  /* 0x000000ffff027224 */ /* 0x000fe200078e0a02 */
[----:B------:R-:W-:Y:S01]  /*46d0*/  STL [R1+0x1318], R13 ;  /* 0x0013180d01007387 */ /* 0x000fe20000100800 */
[----:B------:R-:W-:Y:S01]  /*46e0*/  IMAD.MOV R4, RZ, RZ, -R4 ;  /* 0x000000ffff047224 */ /* 0x000fe200078e0a04 */
[----:B------:R-:W-:Y:S01]  /*46f0*/  IABS R97, R13 ;  /* 0x0000000d00617213 */ /* 0x000fe20000000000 */
[C---:B------:R-:W-:Y:S01]  /*4700*/  IMAD R107, R252.reuse, R8, R107 ;  /* 0x00000008fc6b7224 */ /* 0x040fe200078e026b */
[----:B------:R3:W-:Y:S01]  /*4710*/  STL [R1+0x131c], R12 ;  /* 0x00131c0c01007387 */ /* 0x0007e20000100800 */
[----:B------:R-:W-:-:S02]  /*4720*/  IMAD R101, R252, R5, R101 ;  /* 0x00000005fc657224 */ /* 0x000fc400078e0265 */
[----:B------:R-:W-:Y:S02]  /*4730*/  IMAD R123, R252, R0, R123 ;  /* 0x00000000fc7b7224 */ /* 0x000fe400078e027b */
[----:B------:R-:W-:-:S04]  /*4740*/  IMAD.HI.U32 R8, R7, R102, RZ ;  /* 0x0000006607087227 */ /* 0x000fc800078e00ff */
[----:B--2---:R-:W-:Y:S02]  /*4750*/  VIADD R11, R3, 0x9e ;  /* 0x0000009e030b7836 */ /* 0x004fe40000000000 */
[----:B------:R-:W-:-:S03]  /*4760*/  IMAD.HI.U32 R5, R7, R96, RZ ;  /* 0x0000006007057227 */ /* 0x000fc600078e00ff */
[----:B------:R-:W-:Y:S01]  /*4770*/  STL [R1+0x1320], R11 ;  /* 0x0013200b01007387 */ /* 0x000fe20000100800 */
[----:B------:R-:W-:Y:S01]  /*4780*/  IMAD.HI.U32 R0, R7, R118, RZ ;  /* 0x0000007607007227 */ /* 0x000fe200078e00ff */
[----:B------:R-:W-:Y:S02]  /*4790*/  IADD3 R5, PT, PT, -R5, RZ, RZ ;  /* 0x000000ff05057210 */ /* 0x000fe40007ffe1ff */
[----:B------:R-:W-:Y:S01]  /*47a0*/  IABS R95, R11 ;  /* 0x0000000b005f7213 */ /* 0x000fe20000000000 */
[C---:B------:R-:W-:Y:S02]  /*47b0*/  IMAD R119, R252.reuse, R2, R119 ;  /* 0x00000002fc777224 */ /* 0x040fe400078e0277 */
[----:B------:R-:W-:Y:S02]  /*47c0*/  IMAD R115, R252, R4, R115 ;  /* 0x00000004fc737224 */ /* 0x000fe400078e0273 */
[C---:B-1----:R-:W-:Y:S02]  /*47d0*/  VIADD R10, R3.reuse, 0x9f ;  /* 0x0000009f030a7836 */ /* 0x042fe40000000000 */
[----:B---3--:R-:W-:-:S02]  /*47e0*/  VIADD R12, R3, 0xa2 ;  /* 0x000000a2030c7836 */ /* 0x008fc40000000000 */
[C---:B------:R-:W-:Y:S01]  /*47f0*/  IMAD.HI.U32 R2, R7.reuse, R114, RZ ;  /* 0x0000007207027227 */ /* 0x040fe200078e00ff */
[----:B------:R1:W-:Y:S01]  /*4800*/  STL [R1+0x1324], R10 ;  /* 0x0013240a01007387 */ /* 0x0003e20000100800 */
[----:B------:R-:W-:Y:S02]  /*4810*/  IABS R94, R10 ;  /* 0x0000000a005e7213 */ /* 0x000fe40000000000 */
[----:B------:R-:W-:Y:S01]  /*4820*/  IMAD.HI.U32 R4, R7, R110, RZ ;  /* 0x0000006e07047227 */ /* 0x000fe200078e00ff */
[----:B------:R-:W-:-:S03]  /*4830*/  IABS R91, R12 ;  /* 0x0000000c005b7213 */ /* 0x000fc60000000000 */
[C---:B------:R-:W-:Y:S02]  /*4840*/  VIADD R9, R3.reuse, 0xa0 ;  /* 0x000000a003097836 */ /* 0x040fe40000000000 */
[C---:B------:R-:W-:Y:S01]  /*4850*/  VIADD R13, R3.reuse, 0xa1 ;  /* 0x000000a1030d7836 */ /* 0x040fe20000000000 */
[----:B-1----:R-:W-:Y:S01]  /*4860*/  IADD3 R10, PT, PT, R3, 0xa4, RZ ;  /* 0x000000a4030a7810 */ /* 0x002fe20007ffe0ff */
[----:B------:R-:W-:Y:S01]  /*4870*/  IMAD.MOV R8, RZ, RZ, -R8 ;  /* 0x000000ffff087224 */ /* 0x000fe200078e0a08 */
[----:B------:R-:W-:Y:S01]  /*4880*/  STL [R1+0x1328], R9 ;  /* 0x0013280901007387 */ /* 0x000fe20000100800 */
[----:B------:R-:W-:Y:S01]  /*4890*/  IMAD.MOV R0, RZ, RZ, -R0 ;  /* 0x000000ffff007224 */ /* 0x000fe200078e0a00 */
[----:B------:R-:W-:Y:S01]  /*48a0*/  IABS R93, R9 ;  /* 0x00000009005d7213 */ /* 0x000fe20000000000 */
[----:B------:R-:W-:Y:S01]  /*48b0*/  IMAD.MOV R2, RZ, RZ, -R2 ;  /* 0x000000ffff027224 */ /* 0x000fe200078e0a02 */
[----:B------:R1:W-:Y:S01]  /*48c0*/  STL [R1+0x12fc], R13 ;  /* 0x0012fc0d01007387 */ /* 0x0003e20000100800 */
[----:B------:R-:W-:Y:S01]  /*48d0*/  IMAD.MOV R4, RZ, RZ, -R4 ;  /* 0x000000ffff047224 */ /* 0x000fe200078e0a04 */
[----:B------:R-:W-:Y:S01]  /*48e0*/  IABS R92, R13 ;  /* 0x0000000d005c7213 */ /* 0x000fe20000000000 */
[C---:B------:R-:W-:Y:S01]  /*48f0*/  IMAD R102, R252.reuse, R8, R102 ;  /* 0x00000008fc667224 */ /* 0x040fe200078e0266 */
[----:B------:R2:W-:Y:S01]  /*4900*/  STL [R1+0x1304], R12 ;  /* 0x0013040c01007387 */ /* 0x0005e20000100800 */
[----:B------:R-:W-:Y:S01]  /*4910*/  IMAD R118, R252, R0, R118 ;  /* 0x00000000fc767224 */ /* 0x000fe200078e0276 */
[----:B------:R-:W-:Y:S01]  /*4920*/  IABS R89, R10 ;  /* 0x0000000a00597213 */ /* 0x000fe20000000000 */
[----:B------:R-:W-:Y:S01]  /*4930*/  IMAD.HI.U32 R8, R7, R97, RZ ;  /* 0x0000006107087227 */ /* 0x000fe200078e00ff */
[----:B-1----:R-:W-:-:S03]  /*4940*/  IADD3 R13, PT, PT, R3, 0xa6, RZ ;  /* 0x000000a6030d7810 */ /* 0x002fc60007ffe0ff */
[----:B------:R-:W-:Y:S02]  /*4950*/  VIADD R11, R3, 0xa3 ;  /* 0x000000a3030b7836 */ /* 0x000fe40000000000 */
[----:B------:R-:W-:Y:S01]  /*4960*/  IMAD.HI.U32 R0, R7, R113, RZ ;  /* 0x0000007107007227 */ /* 0x000fe200078e00ff */
[----:B------:R-:W-:Y:S02]  /*4970*/  IABS R87, R13 ;  /* 0x0000000d00577213 */ /* 0x000fe40000000000 */
[----:B------:R1:W-:Y:S01]  /*4980*/  STL [R1+0x1308], R11 ;  /* 0x0013080b01007387 */ /* 0x0003e20000100800 */
[C---:B------:R-:W-:Y:S01]  /*4990*/  IMAD R114, R252.reuse, R2, R114 ;  /* 0x00000002fc727224 */ /* 0x040fe200078e0272 */
[----:B------:R-:W-:Y:S01]  /*49a0*/  IABS R90, R11 ;  /* 0x0000000b005a7213 */ /* 0x000fe20000000000 */
[C---:B------:R-:W-:Y:S01]  /*49b0*/  IMAD R110, R252.reuse, R4, R110 ;  /* 0x00000004fc6e7224 */ /* 0x040fe200078e026e */
[----:B------:R-:W-:Y:S01]  /*49c0*/  STL [R1+0x1310], R10 ;  /* 0x0013100a01007387 */ /* 0x000fe20000100800 */
[----:B------:R-:W-:-:S02]  /*49d0*/  IMAD R96, R252, R5, R96 ;  /* 0x00000005fc607224 */ /* 0x000fc400078e0260 */
[----:B--2---:R-:W-:Y:S02]  /*49e0*/  VIADD R12, R3, 0xa7 ;  /* 0x000000a7030c7836 */ /* 0x004fe40000000000 */
[----:B------:R-:W-:-:S03]  /*49f0*/  IMAD.HI.U32 R2, R7, R109, RZ ;  /* 0x0000006d07027227 */ /* 0x000fc600078e00ff */
[----:B------:R-:W-:Y:S01]  /*4a00*/  IABS R86, R12 ;  /* 0x0000000c00567213 */ /* 0x000fe20000000000 */
[----:B------:R-:W-:Y:S01]  /*4a10*/  IMAD.HI.U32 R4, R7, R105, RZ ;  /* 0x0000006907047227 */ /* 0x000fe200078e00ff */
[----:B------:R-:W-:-:S03]  /*4a20*/  IADD3 R2, PT, PT, -R2, RZ, RZ ;  /* 0x000000ff02027210 */ /* 0x000fc60007ffe1ff */
[----:B------:R-:W-:Y:S02]  /*4a30*/  VIADD R9, R3, 0xa5 ;  /* 0x000000a503097836 */ /* 0x000fe40000000000 */
[----:B------:R-:W-:-:S03]  /*4a40*/  IMAD.HI.U32 R5, R7, R91, RZ ;  /* 0x0000005b07057227 */ /* 0x000fc600078e00ff */
[----:B------:R-:W-:Y:S01]  /*4a50*/  STL [R1+0x1314], R9 ;  /* 0x0013140901007387 */ /* 0x000fe20000100800 */
[----:B------:R-:W-:Y:S01]  /*4a60*/  IMAD.MOV R8, RZ, RZ, -R8 ;  /* 0x000000ffff087224 */ /* 0x000fe200078e0a08 */
[----:B------:R-:W-:Y:S01]  /*4a70*/  IABS R88, R9 ;  /* 0x0000000900587213 */ /* 0x000fe20000000000 */
[----:B------:R-:W-:Y:S01]  /*4a80*/  IMAD.MOV R0, RZ, RZ, -R0 ;  /* 0x000000ffff007224 */ /* 0x000fe200078e0a00 */
[----:B------:R-:W-:Y:S01]  /*4a90*/  STL [R1+0x12dc], R13 ;  /* 0x0012dc0d01007387 */ /* 0x000fe20000100800 */
[----:B------:R-:W-:Y:S02]  /*4aa0*/  IMAD.MOV R4, RZ, RZ, -R4 ;  /* 0x000000ffff047224 */ /* 0x000fe400078e0a04 */
[----:B------:R-:W-:Y:S01]  /*4ab0*/  IMAD.MOV R5, RZ, RZ, -R5 ;  /* 0x000000ffff057224 */ /* 0x000fe200078e0a05 */
[----:B------:R2:W-:Y:S01]  /*4ac0*/  STL [R1+0x12e0], R12 ;  /* 0x0012e00c01007387 */ /* 0x0005e20000100800 */
[C---:B------:R-:W-:Y:S02]  /*4ad0*/  IMAD R97, R252.reuse, R8, R97 ;  /* 0x00000008fc617224 */ /* 0x040fe400078e0261 */
[----:B------:R-:W-:-:S02]  /*4ae0*/  IMAD R113, R252, R0, R113 ;  /* 0x00000000fc717224 */ /* 0x000fc400078e0271 */
[----:B------:R-:W-:-:S04]  /*4af0*/  IMAD.HI.U32 R8, R7, R92, RZ ;  /* 0x0000005c07087227 */ /* 0x000fc800078e00ff */
[----:B------:R-:W-:-:S04]  /*4b00*/  IMAD.HI.U32 R0, R7, R108, RZ ;  /* 0x0000006c07007227 */ /* 0x000fc800078e00ff */
[C---:B------:R-:W-:Y:S02]  /*4b10*/  IMAD R105, R252.reuse, R4, R105 ;  /* 0x00000004fc697224 */ /* 0x040fe400078e0269 */
[----:B------:R-:W-:Y:S02]  /*4b20*/  IMAD R91, R252, R5, R91 ;  /* 0x00000005fc5b7224 */ /* 0x000fe400078e025b */
[C---:B-1----:R-:W-:Y:S02]  /*4b30*/  VIADD R11, R3.reuse, 0xa8 ;  /* 0x000000a8030b7836 */ /* 0x042fe40000000000 */
[----:B--2---:R-:W-:Y:S02]  /*4b40*/  VIADD R12, R3, 0xac ;  /* 0x000000ac030c7836 */ /* 0x004fe40000000000 */
[----:B------:R-:W-:Y:S01]  /*4b50*/  IMAD.HI.U32 R4, R7, R100, RZ ;  /* 0x0000006407047227 */ /* 0x000fe200078e00ff */
[----:B------:R-:W-:Y:S01]  /*4b60*/  STL [R1+0x12e4], R11 ;  /* 0x0012e40b01007387 */ /* 0x000fe20000100800 */
        /* <DEDUP_REMOVED lines=9> */
[----:B------:R1:W-:Y:S01]  /*4c00*/  STL [R1+0x12f0], R9 ;  /* 0x0012f00901007387 */ /* 0x0003e20000100800 */
[----:B------:R-:W-:Y:S01]  /*4c10*/  IMAD.MOV R8, RZ, RZ, -R8 ;  /* 0x000000ffff087224 */ /* 0x000fe200078e0a08 */
[----:B------:R-:W-:Y:S01]  /*4c20*/  IABS R83, R9 ;  /* 0x0000000900537213 */ /* 0x000fe20000000000 */
[C---:B------:R-:W-:Y:S02]  /*4c30*/  VIADD R13, R3.reuse, 0xab ;  /* 0x000000ab030d7836 */ /* 0x040fe40000000000 */
[----:B------:R-:W-:Y:S02]  /*4c40*/  IMAD.MOV R0, RZ, RZ, -R0 ;  /* 0x000000ffff007224 */ /* 0x000fe400078e0a00 */
[----:B------:R-:W-:Y:S01]  /*4c50*/  IMAD.MOV R4, RZ, RZ, -R4 ;  /* 0x000000ffff047224 */ /* 0x000fe200078e0a04 */
[----:B------:R-:W-:Y:S01]  /*4c60*/  STL [R1+0x12c8], R13 ;  /* 0x0012c80d01007387 */ /* 0x000fe20000100800 */
[----:B------:R-:W-:Y:S01]  /*4c70*/  IMAD.MOV R5, RZ, RZ, -R5 ;  /* 0x000000ffff057224 */ /* 0x000fe200078e0a05 */
[----:B-1----:R-:W-:Y:S01]  /*4c80*/  IADD3 R9, PT, PT, R3, 0xaf, RZ ;  /* 0x000000af03097810 */ /* 0x002fe20007ffe0ff */
[----:B------:R-:W-:Y:S01]  /*4c90*/  IMAD.MOV R2, RZ, RZ, -R2 ;  /* 0x000000ffff027224 */ /* 0x000fe200078e0a02 */
[----:B------:R1:W-:Y:S01]  /*4ca0*/  STL [R1+0x12cc], R12 ;  /* 0x0012cc0c01007387 */ /* 0x0003e20000100800 */
[C---:B------:R-:W-:Y:S01]  /*4cb0*/  IMAD R92, R252.reuse, R8, R92 ;  /* 0x00000008fc5c7224 */ /* 0x040fe200078e025c */
[----:B------:R-:W-:Y:S01]  /*4cc0*/  IABS R82, R13 ;  /* 0x0000000d00527213 */ /* 0x000fe20000000000 */
[----:B------:R-:W-:Y:S01]  /*4cd0*/  IMAD R108, R252, R0, R108 ;  /* 0x00000000fc6c7224 */ /* 0x000fe200078e026c */
[----:B------:R-:W-:Y:S01]  /*4ce0*/  IABS R78, R9 ;  /* 0x00000009004e7213 */ /* 0x000fe20000000000 */
[----:B------:R-:W-:-:S04]  /*4cf0*/  IMAD.HI.U32 R8, R7, R87, RZ ;  /* 0x0000005707087227 */ /* 0x000fc800078e00ff */
[C---:B------:R-:W-:Y:S01]  /*4d00*/  VIADD R11, R3.reuse, 0xad ;  /* 0x000000ad030b7836 */ /* 0x040fe20000000000 */
[----:B-1----:R-:W-:Y:S01]  /*4d10*/  IADD3 R12, PT, PT, R3, 0xb1, RZ ;  /* 0x000000b1030c7810 */ /* 0x002fe20007ffe0ff */
[----:B------:R-:W-:-:S03]  /*4d20*/  IMAD.HI.U32 R0, R7, R103, RZ ;  /* 0x0000006707007227 */ /* 0x000fc600078e00ff */
[----:B------:R1:W-:Y:S01]  /*4d30*/  STL [R1+0x12d0], R11 ;  /* 0x0012d00b01007387 */ /* 0x0003e20000100800 */
[C---:B------:R-:W-:Y:S01]  /*4d40*/  IMAD R100, R252.reuse, R4, R100 ;  /* 0x00000004fc647224 */ /* 0x040fe200078e0264 */
[----:B------:R-:W-:Y:S01]  /*4d50*/  IABS R76, R12 ;  /* 0x0000000c004c7213 */ /* 0x000fe20000000000 */
[----:B------:R-:W-:Y:S01]  /*4d60*/  IMAD R86, R252, R5, R86 ;  /* 0x00000005fc567224 */ /* 0x000fe200078e0256 */
[----:B------:R-:W-:Y:S01]  /*4d70*/  IABS R80, R11 ;  /* 0x0000000b00507213 */ /* 0x000fe20000000000 */
[----:B------:R-:W-:Y:S02]  /*4d80*/  VIADD R10, R3, 0xae ;  /* 0x000000ae030a7836 */ /* 0x000fe40000000000 */
[----:B------:R-:W-:-:S03]  /*4d90*/  IMAD.HI.U32 R4, R7, R95, RZ ;  /* 0x0000005f07047227 */ /* 0x000fc600078e00ff */
[----:B------:R2:W-:Y:S01]  /*4da0*/  STL [R1+0x12d4], R10 ;  /* 0x0012d40a01007387 */ /* 0x0005e20000100800 */
[----:B------:R-:W-:Y:S01]  /*4db0*/  IMAD.HI.U32 R5, R7, R81, RZ ;  /* 0x0000005107057227 */ /* 0x000fe200078e00ff */
[----:B------:R-:W-:Y:S02]  /*4dc0*/  IABS R79, R10 ;  /* 0x0000000a004f7213 */ /* 0x000fe40000000000 */
[----:B------:R-:W-:Y:S01]  /*4dd0*/  STL [R1+0x12d8], R9 ;  /* 0x0012d80901007387 */ /* 0x000fe20000100800 */
[----:B------:R-:W-:Y:S02]  /*4de0*/  IMAD R104, R252, R2, R104 ;  /* 0x00000002fc687224 */ /* 0x000fe400078e0268 */
        /* <DEDUP_REMOVED lines=9> */
[----:B------:R-:W-:Y:S02]  /*4e80*/  IMAD.MOV R2, RZ, RZ, -R2 ;  /* 0x000000ffff027224 */ /* 0x000fe400078e0a02 */
[----:B------:R-:W-:-:S02]  /*4e90*/  IMAD R87, R252, R8, R87 ;  /* 0x00000008fc577224 */ /* 0x000fc400078e0257 */
[----:B------:R-:W-:Y:S02]  /*4ea0*/  IMAD R103, R252, R0, R103 ;  /* 0x00000000fc677224 */ /* 0x000fe400078e0267 */
[----:B------:R-:W-:-:S04]  /*4eb0*/  IMAD.HI.U32 R8, R7, R82, RZ ;  /* 0x0000005207087227 */ /* 0x000fc800078e00ff */
[----:B-1----:R-:W-:Y:S02]  /*4ec0*/  VIADD R11, R3, 0xb2 ;  /* 0x000000b2030b7836 */ /* 0x002fe40000000000 */
[----:B------:R-:W-:-:S03]  /*4ed0*/  IMAD.HI.U32 R0, R7, R98, RZ ;  /* 0x0000006207007227 */ /* 0x000fc600078e00ff */
[----:B------:R-:W-:Y:S01]  /*4ee0*/  STL [R1+0x12a8], R11 ;  /* 0x0012a80b01007387 */ /* 0x000fe20000100800 */
[----:B------:R-:W-:Y:S01]  /*4ef0*/  IMAD R95, R252, R4, R95 ;  /* 0x00000004fc5f7224 */ /* 0x000fe200078e025f */
[----:B------:R-:W-:Y:S01]  /*4f00*/  IADD3 R0, PT, PT, -R0, RZ, RZ ;  /* 0x000000ff00007210 */ /* 0x000fe20007ffe1ff */
[----:B------:R-:W-:Y:S01]  /*4f10*/  IMAD R81, R252, R5, R81 ;  /* 0x00000005fc517224 */ /* 0x000fe200078e0251 */
[----:B------:R-:W-:Y:S01]  /*4f20*/  IABS R75, R11 ;  /* 0x0000000b004b7213 */ /* 0x000fe20000000000 */
[C---:B--2---:R-:W-:Y:S02]  /*4f30*/  VIADD R10, R3.reuse, 0xb3 ;  /* 0x000000b3030a7836 */ /* 0x044fe40000000000 */
[----:B---3--:R-:W-:Y:S02]  /*4f40*/  VIADD R12, R3, 0xb6 ;  /* 0x000000b6030c7836 */ /* 0x008fe40000000000 */
[----:B------:R-:W-:Y:S01]  /*4f50*/  IMAD.HI.U32 R4, R7, R90, RZ ;  /* 0x0000005a07047227 */ /* 0x000fe200078e00ff */
[----:B------:R-:W-:Y:S01]  /*4f60*/  STL [R1+0x12a4], R10 ;  /* 0x0012a40a01007387 */ /* 0x000fe20000100800 */
[----:B------:R-:W-:-:S02]  /*4f70*/  IABS R74, R10 ;  /* 0x0000000a004a7213 */ /* 0x000fc40000000000 */
[----:B------:R-:W-:Y:S01]  /*4f80*/  VIADD R9, R3, 0xb4 ;  /* 0x000000b403097836 */ /* 0x000fe20000000000 */
[----:B------:R-:W-:Y:S01]  /*4f90*/  IABS R71, R12 ;  /* 0x0000000c00477213 */ /* 0x000fe20000000000 */
[----:B------:R-:W-:-:S03]  /*4fa0*/  IMAD.HI.U32 R5, R7, R76, RZ ;  /* 0x0000004c07057227 */ /* 0x000fc600078e00ff */
[----:B------:R1:W-:Y:S01]  /*4fb0*/  STL [R1+0x12a0], R9 ;  /* 0x0012a00901007387 */ /* 0x0003e20000100800 */
[----:B------:R-:W-:Y:S01]  /*4fc0*/  IMAD R99, R252, R2, R99 ;  /* 0x00000002fc637224 */ /* 0x000fe200078e0263 */
[----:B------:R-:W-:Y:S01]  /*4fd0*/  IABS R73, R9 ;  /* 0x0000000900497213 */ /* 0x000fe20000000000 */
[----:B------:R-:W-:Y:S02]  /*4fe0*/  VIADD R13, R3, 0xb5 ;  /* 0x000000b5030d7836 */ /* 0x000fe40000000000 */
[----:B------:R-:W-:-:S03]  /*4ff0*/  IMAD.HI.U32 R2, R7, R94, RZ ;  /* 0x0000005e07027227 */ /* 0x000fc600078e00ff */
[----:B------:R2:W-:Y:S01]  /*5000*/  STL [R1+0x1288], R13 ;  /* 0x0012880d01007387 */ /* 0x0005e20000100800 */
[----:B------:R-:W-:Y:S01]  /*5010*/  IMAD.MOV R8, RZ, RZ, -R8 ;  /* 0x000000ffff087224 */ /* 0x000fe200078e0a08 */
[C---:B-1----:R-:W-:Y:S01]  /*5020*/  IADD3 R9, PT, PT, R3.reuse, 0xb9, RZ ;  /* 0x000000b903097810 */ /* 0x042fe20007ffe0ff */
[----:B------:R-:W-:Y:S01]  /*5030*/  IMAD.MOV R4, RZ, RZ, -R4 ;  /* 0x000000ffff047224 */ /* 0x000fe200078e0a04 */
[----:B------:R1:W-:Y:S01]  /*5040*/  STL [R1+0x1284], R12 ;  /* 0x0012840c01007387 */ /* 0x0003e20000100800 */
[----:B------:R-:W-:Y:S01]  /*5050*/  IMAD.MOV R5, RZ, RZ, -R5 ;  /* 0x000000ffff057224 */ /* 0x000fe200078e0a05 */
[----:B------:R-:W-:Y:S01]  /*5060*/  IABS R72, R13 ;  /* 0x0000000d00487213 */ /* 0x000fe20000000000 */
[----:B------:R-:W-:Y:S01]  /*5070*/  IMAD.MOV R2, RZ, RZ, -R2 ;  /* 0x000000ffff027224 */ /* 0x000fe200078e0a02 */
[----:B------:R-:W-:Y:S01]  /*5080*/  IABS R68, R9 ;  /* 0x0000000900447213 */ /* 0x000fe20000000000 */
[----:B------:R-:W-:Y:S01]  /*5090*/  IMAD R82, R252, R8, R82 ;  /* 0x00000008fc527224 */ /* 0x000fe200078e0252 */
[----:B--2---:R-:W-:Y:S01]  /*50a0*/  IADD3 R13, PT, PT, R3, 0xba, RZ ;  /* 0x000000ba030d7810 */ /* 0x004fe20007ffe0ff */
[----:B------:R-:W-:-:S03]  /*50b0*/  IMAD.HI.U32 R8, R7, R77, RZ ;  /* 0x0000004d07087227 */ /* 0x000fc600078e00ff */
[----:B------:R-:W-:Y:S01]  /*50c0*/  IABS R67, R13 ;  /* 0x0000000d00437213 */ /* 0x000fe20000000000 */
[C---:B------:R-:W-:Y:S02]  /*50d0*/  IMAD R90, R252.reuse, R4, R90 ;  /* 0x00000004fc5a7224 */ /* 0x040fe400078e025a */
[C---:B------:R-:W-:Y:S02]  /*50e0*/  IMAD R76, R252.reuse, R5, R76 ;  /* 0x00000005fc4c7224 */ /* 0x040fe400078e024c */
[----:B-1----:R-:W-:Y:S02]  /*50f0*/  VIADD R12, R3, 0xbb ;  /* 0x000000bb030c7836 */ /* 0x002fe40000000000 */
[----:B------:R-:W-:Y:S02]  /*5100*/  IMAD R98, R252, R0, R98 ;  /* 0x00000000fc627224 */ /* 0x000fe400078e0262 */
[----:B------:R-:W-:Y:S01]  /*5110*/  IMAD.HI.U32 R4, R7, R85, RZ ;  /* 0x0000005507047227 */ /* 0x000fe200078e00ff */
[----:B------:R-:W-:-:S03]  /*5120*/  IABS R66, R12 ;  /* 0x0000000c00427213 */ /* 0x000fc60000000000 */
[----:B------:R-:W-:Y:S01]  /*5130*/  VIADD R11, R3, 0xb7 ;  /* 0x000000b7030b7836 */ /* 0x000fe20000000000 */
[----:B------:R-:W-:Y:S01]  /*5140*/  IADD3 R4, PT, PT, -R4, RZ, RZ ;  /* 0x000000ff04047210 */ /* 0x000fe20007ffe1ff */
[----:B------:R-:W-:-:S03]  /*5150*/  IMAD.HI.U32 R5, R7, R71, RZ ;  /* 0x0000004707057227 */ /* 0x000fc600078e00ff */
[----:B------:R1:W-:Y:S01]  /*5160*/  STL [R1+0x1280], R11 ;  /* 0x0012800b01007387 */ /* 0x0003e20000100800 */
[----:B------:R-:W-:Y:S01]  /*5170*/  IMAD.HI.U32 R0, R7, R93, RZ ;  /* 0x0000005d07007227 */ /* 0x000fe200078e00ff */
[----:B------:R-:W-:-:S03]  /*5180*/  IABS R70, R11 ;  /* 0x0000000b00467213 */ /* 0x000fc60000000000 */
[----:B------:R-:W-:Y:S02]  /*5190*/  IMAD R94, R252, R2, R94 ;  /* 0x00000002fc5e7224 */ /* 0x000fe400078e025e */
[----:B------:R-:W-:Y:S02]  /*51a0*/  VIADD R10, R3, 0xb8 ;  /* 0x000000b8030a7836 */ /* 0x000fe40000000000 */
[----:B------:R-:W-:-:S03]  /*51b0*/  IMAD.HI.U32 R2, R7, R89, RZ ;  /* 0x0000005907027227 */ /* 0x000fc600078e00ff */
[----:B------:R2:W-:Y:S01]  /*51c0*/  STL [R1+0x127c], R10 ;  /* 0x00127c0a01007387 */ /* 0x0005e20000100800 */
[----:B------:R-:W-:Y:S01]  /*51d0*/  IMAD.MOV R8, RZ, RZ, -R8 ;  /* 0x000000ffff087224 */ /* 0x000fe200078e0a08 */
[----:B------:R-:W-:Y:S01]  /*51e0*/  IABS R69, R10 ;  /* 0x0000000a00457213 */ /* 0x000fe20000000000 */
[----:B------:R-:W-:Y:S01]  /*51f0*/  IMAD.MOV R5, RZ, RZ, -R5 ;  /* 0x000000ffff057224 */ /* 0x000fe200078e0a05 */
[----:B------:R-:W-:Y:S01]  /*5200*/  STL [R1+0x1270], R9 ;  /* 0x0012700901007387 */ /* 0x000fe20000100800 */
[----:B------:R-:W-:Y:S02]  /*5210*/  IMAD.MOV R0, RZ, RZ, -R0 ;  /* 0x000000ffff007224 */ /* 0x000fe400078e0a00 */
[----:B------:R-:W-:Y:S01]  /*5220*/  IMAD.MOV R2, RZ, RZ, -R2 ;  /* 0x000000ffff027224 */ /* 0x000fe200078e0a02 */
[----:B------:R-:W-:Y:S01]  /*5230*/  STL [R1+0x1260], R13 ;  /* 0x0012600d01007387 */ /* 0x000fe20000100800 */
[C---:B------:R-:W-:Y:S02]  /*5240*/  IMAD R77, R252.reuse, R8, R77 ;  /* 0x00000008fc4d7224 */ /* 0x040fe400078e024d */
[----:B------:R-:W-:Y:S01]  /*5250*/  IMAD.HI.U32 R8, R7, R72, RZ ;  /* 0x0000004807087227 */ /* 0x000fe200078e00ff */
[----:B------:R-:W-:Y:S03]  /*5260*/  STL [R1+0x1258], R12 ;  /* 0x0012580c01007387 */ /* 0x000fe60000100800 */
[----:B------:R-:W-:-:S02]  /*5270*/  IMAD R71, R252, R5, R71 ;  /* 0x00000005fc477224 */ /* 0x000fc400078e0247 */
[----:B------:R-:W-:Y:S02]  /*5280*/  IMAD R93, R252, R0, R93 ;  /* 0x00000000fc5d7224 */ /* 0x000fe400078e025d */
[----:B-1----:R-:W-:Y:S02]  /*5290*/  VIADD R11, R3, 0xbc ;  /* 0x000000bc030b7836 */ /* 0x002fe40000000000 */
[----:B------:R-:W-:-:S03]  /*52a0*/  IMAD.HI.U32 R5, R7, R66, RZ ;  /* 0x0000004207057227 */ /* 0x000fc600078e00ff */
[----:B------:R1:W-:Y:S01]  /*52b0*/  STL [R1+0x124c], R11 ;  /* 0x00124c0b01007387 */ /* 0x0003e20000100800 */
[----:B------:R-:W-:Y:S01]  /*52c0*/  IMAD.HI.U32 R0, R7, R88, RZ ;  /* 0x0000005807007227 */ /* 0x000fe200078e00ff */
[----:B------:R-:W-:Y:S02]  /*52d0*/  IADD3 R5, PT, PT, -R5, RZ, RZ ;  /* 0x000000ff05057210 */ /* 0x000fe40007ffe1ff */
[----:B------:R-:W-:Y:S01]  /*52e0*/  IABS R65, R11 ;  /* 0x0000000b00417213 */ /* 0x000fe20000000000 */
[C---:B------:R-:W-:Y:S02]  /*52f0*/  IMAD R89, R252.reuse, R2, R89 ;  /* 0x00000002fc597224 */ /* 0x040fe400078e0259 */
[----:B------:R-:W-:Y:S02]  /*5300*/  IMAD R85, R252, R4, R85 ;  /* 0x00000004fc557224 */ /* 0x000fe400078e0255 */
[C---:B--2---:R-:W-:Y:S01]  /*5310*/  VIADD R10, R3.reuse, 0xbd ;  /* 0x000000bd030a7836 */ /* 0x044fe20000000000 */
[C---:B-1----:R-:W-:Y:S01]  /*5320*/  IADD3 R11, PT, PT, R3.reuse, 0xc1, RZ ;  /* 0x000000c1030b7810 */ /* 0x042fe20007ffe0ff */
[----:B------:R-:W-:-:S02]  /*5330*/  VIADD R12, R3, 0xc0 ;  /* 0x000000c0030c7836 */ /* 0x000fc40000000000 */
[C---:B------:R-:W-:Y:S01]  /*5340*/  IMAD.HI.U32 R2, R7.reuse, R84, RZ ;  /* 0x0000005407027227 */ /* 0x040fe200078e00ff */
[----:B------:R1:W-:Y:S01]  /*5350*/  STL [R1+0x1240], R10 ;  /* 0x0012400a01007387 */ /* 0x0003e20000100800 */
[----:B------:R-:W-:Y:S02]  /*5360*/  IABS R64, R10 ;  /* 0x0000000a00407213 */ /* 0x000fe40000000000 */
[----:B------:R-:W-:Y:S01]  /*5370*/  IMAD.HI.U32 R4, R7, R80, RZ ;  /* 0x0000005007047227 */ /* 0x000fe200078e00ff */
[----:B------:R-:W-:Y:S02]  /*5380*/  IABS R61, R12 ;  /* 0x0000000c003d7213 */ /* 0x000fe40000000000 */
[----:B------:R-:W-:Y:S01]  /*5390*/  IABS R60, R11 ;  /* 0x0000000b003c7213 */ /* 0x000fe20000000000 */
[----:B------:R-:W-:Y:S02]  /*53a0*/  IMAD.MOV R8, RZ, RZ, -R8 ;  /* 0x000000ffff087224 */ /* 0x000fe400078e0a08 */
[----:B------:R-:W-:-:S02]  /*53b0*/  VIADD R9, R3, 0xbe ;  /* 0x000000be03097836 */ /* 0x000fc40000000000 */
[----:B------:R-:W-:Y:S02]  /*53c0*/  VIADD R13, R3, 0xbf ;  /* 0x000000bf030d7836 */ /* 0x000fe40000000000 */
[----:B------:R-:W-:Y:S01]  /*53d0*/  IMAD.MOV R0, RZ, RZ, -R0 ;  /* 0x000000ffff007224 */ /* 0x000fe200078e0a00 */
[----:B------:R-:W-:Y:S01]  /*53e0*/  STL [R1+0x123c], R9 ;  /* 0x00123c0901007387 */ /* 0x000fe20000100800 */
[----:B------:R-:W-:Y:S01]  /*53f0*/  IMAD.MOV R2, RZ, RZ, -R2 ;  /* 0x000000ffff027224 */ /* 0x000fe200078e0a02 */
[----:B------:R-:W-:Y:S01]  /*5400*/  IABS R63, R9 ;  /* 0x00000009003f7213 */ /* 0x000fe20000000000 */
[----:B------:R-:W-:Y:S01]  /*5410*/  IMAD.MOV R4, RZ, RZ, -R4 ;  /* 0x000000ffff047224 */ /* 0x000fe200078e0a04 */
[----:B------:R-:W-:Y:S01]  /*5420*/  STL [R1+0x122c], R13 ;  /* 0x00122c0d01007387 */ /* 0x000fe20000100800 */
[C---:B------:R-:W-:Y:S01]  /*5430*/  IMAD R72, R252.reuse, R8, R72 ;  /* 0x00000008fc487224 */ /* 0x040fe200078e0248 */
[----:B------:R-:W-:Y:S01]  /*5440*/  IABS R62, R13 ;  /* 0x0000000d003e7213 */ /* 0x000fe20000000000 */
[C---:B------:R-:W-:Y:S01]  /*5450*/  IMAD.HI.U32 R8, R7.reuse, R67, RZ ;  /* 0x0000004307087227 */ /* 0x040fe200078e00ff */
[----:B------:R2:W-:Y:S03]  /*5460*/  STL [R1+0x1220], R12 ;  /* 0x0012200c01007387 */ /* 0x0005e60000100800 */
[----:B------:R-:W-:Y:S01]  /*5470*/  IMAD R88, R252, R0, R88 ;  /* 0x00000000fc587224 */ /* 0x000fe200078e0258 */
[----:B------:R-:W-:Y:S01]  /*5480*/  STL [R1+0x121c], R11 ;  /* 0x00121c0b01007387 */ /* 0x000fe20000100800 */
[----:B------:R-:W-:-:S04]  /*5490*/  IMAD.HI.U32 R0, R7, R83, RZ ;  /* 0x0000005307007227 */ /* 0x000fc800078e00ff */
[C---:B------:R-:W-:Y:S02]  /*54a0*/  IMAD R84, R252.reuse, R2, R84 ;  /* 0x00000002fc547224 */ /* 0x040fe400078e0254 */
[C---:B------:R-:W-:Y:S02]  /*54b0*/  IMAD R80, R252.reuse, R4, R80 ;  /* 0x00000004fc507224 */ /* 0x040fe400078e0250 */
[----:B------:R-:W-:Y:S02]  /*54c0*/  IMAD R66, R252, R5, R66 ;  /* 0x00000005fc427224 */ /* 0x000fe400078e0242 */
[C---:B-1----:R-:W-:Y:S02]  /*54d0*/  VIADD R10, R3.reuse, 0xc2 ;  /* 0x000000c2030a7836 */ /* 0x042fe40000000000 */
[----:B--2---:R-:W-:Y:S02]  /*54e0*/  VIADD R12, R3, 0xc5 ;  /* 0x000000c5030c7836 */ /* 0x004fe40000000000 */
[----:B------:R-:W-:Y:S01]  /*54f0*/  IMAD.HI.U32 R2, R7, R79, RZ ;  /* 0x0000004f07027227 */ /* 0x000fe200078e00ff */
[----:B------:R-:W-:Y:S01]  /*5500*/  STL [R1+0x1218], R10 ;  /* 0x0012180a01007387 */ /* 0x000fe20000100800 */
[----:B------:R-:W-:-:S02]  /*5510*/  IABS R59, R10 ;  /* 0x0000000a003b7213 */ /* 0x000fc40000000000 */
[----:B------:R-:W-:Y:S01]  /*5520*/  IMAD.HI.U32 R4, R7, R75, RZ ;  /* 0x0000004b07047227 */ /* 0x000fe200078e00ff */
[----:B------:R-:W-:-:S03]  /*5530*/  IABS R56, R12 ;  /* 0x0000000c00387213 */ /* 0x000fc60000000000 */
[----:B------:R-:W-:Y:S02]  /*5540*/  IMAD.MOV R8, RZ, RZ, -R8 ;  /* 0x000000ffff087224 */ /* 0x000fe400078e0a08 */
[----:B------:R-:W-:Y:S02]  /*5550*/  VIADD R9, R3, 0xc3 ;  /* 0x000000c303097836 */ /* 0x000fe40000000000 */
[----:B------:R-:W-:-:S03]  /*5560*/  IMAD.HI.U32 R5, R7, R61, RZ ;  /* 0x0000003d07057227 */ /* 0x000fc600078e00ff */
[----:B------:R1:W-:Y:S01]  /*5570*/  STL [R1+0x1214], R9 ;  /* 0x0012140901007387 */ /* 0x0003e20000100800 */
[C---:B------:R-:W-:Y:S01]  /*5580*/  VIADD R13, R3.reuse, 0xc4 ;  /* 0x000000c4030d7836 */ /* 0x040fe20000000000 */
[----:B------:R-:W-:Y:S01]  /*5590*/  IABS R58, R9 ;  /* 0x00000009003a7213 */ /* 0x000fe20000000000 */
[----:B------:R-:W-:Y:S02]  /*55a0*/  IMAD.MOV R0, RZ, RZ, -R0 ;  /* 0x000000ffff007224 */ /* 0x000fe400078e0a00 */
[----:B------:R-:W-:Y:S01]  /*55b0*/  IMAD.MOV R2, RZ, RZ, -R2 ;  /* 0x000000ffff027224 */ /* 0x000fe200078e0a02 */
[----:B------:R2:W-:Y:S01]  /*55c0*/  STL [R1+0x11fc], R13 ;  /* 0x0011fc0d01007387 */ /* 0x0005e20000100800 */
[----:B------:R-:W-:Y:S01]  /*55d0*/  IMAD.MOV R4, RZ, RZ, -R4 ;  /* 0x000000ffff047224 */ /* 0x000fe200078e0a04 */
[----:B------:R-:W-:Y:S01]  /*55e0*/  IABS R57, R13 ;  /* 0x0000000d00397213 */ /* 0x000fe20000000000 */
[----:B------:R-:W-:Y:S01]  /*55f0*/  IMAD R67, R252, R8, R67 ;  /* 0x00000008fc437224 */ /* 0x000fe200078e0243 */
[----:B------:R3:W-:Y:S01]  /*5600*/  STL [R1+0x11f8], R12 ;  /* 0x0011f80c01007387 */ /* 0x0007e20000100800 */
[----:B------:R-:W-:Y:S01]  /*5610*/  IMAD.MOV R5, RZ, RZ, -R5 ;  /* 0x000000ffff057224 */ /* 0x000fe200078e0a05 */
[----:B-1----:R-:W-:Y:S01]  /*5620*/  IADD3 R9, PT, PT, R3, 0xc8, RZ ;  /* 0x000000c803097810 */ /* 0x002fe20007ffe0ff */
[----:B------:R-:W-:Y:S01]  /*5630*/  IMAD.HI.U32 R8, R7, R62, RZ ;  /* 0x0000003e07087227 */ /* 0x000fe200078e00ff */
[----:B--2---:R-:W-:-:S03]  /*5640*/  IADD3 R13, PT, PT, R3, 0xc9, RZ ;  /* 0x000000c9030d7810 */ /* 0x004fc60007ffe0ff */
[----:B------:R-:W-:Y:S01]  /*5650*/  IMAD R83, R252, R0, R83 ;  /* 0x00000000fc537224 */ /* 0x000fe200078e0253 */
[----:B------:R-:W-:Y:S01]  /*5660*/  IABS R53, R9 ;  /* 0x0000000900357213 */ /* 0x000fe20000000000 */
[----:B------:R-:W-:Y:S01]  /*5670*/  IMAD.HI.U32 R0, R7, R78, RZ ;  /* 0x0000004e07007227 */ /* 0x000fe200078e00ff */
[----:B------:R-:W-:-:S03]  /*5680*/  IABS R52, R13 ;  /* 0x0000000d00347213 */ /* 0x000fc60000000000 */
[C---:B------:R-:W-:Y:S02]  /*5690*/  IMAD R79, R252.reuse, R2, R79 ;  /* 0x00000002fc4f7224 */ /* 0x040fe400078e024f */
[C---:B------:R-:W-:Y:S02]  /*56a0*/  IMAD R75, R252.reuse, R4, R75 ;  /* 0x00000004fc4b7224 */ /* 0x040fe400078e024b */
[----:B------:R-:W-:Y:S02]  /*56b0*/  IMAD R61, R252, R5, R61 ;  /* 0x00000005fc3d7224 */ /* 0x000fe400078e023d */
[----:B---3--:R-:W-:Y:S02]  /*56c0*/  VIADD R12, R3, 0xca ;  /* 0x000000ca030c7836 */ /* 0x008fe40000000000 */
[----:B------:R-:W-:-:S03]  /*56d0*/  IMAD.HI.U32 R2, R7, R74, RZ ;  /* 0x0000004a07027227 */ /* 0x000fc600078e00ff */
[----:B------:R-:W-:Y:S01]  /*56e0*/  IABS R51, R12 ;  /* 0x0000000c00337213 */ /* 0x000fe20000000000 */
[----:B------:R-:W-:Y:S01]  /*56f0*/  IMAD.HI.U32 R4, R7, R70, RZ ;  /* 0x0000004607047227 */ /* 0x000fe200078e00ff */
[----:B------:R-:W-:-:S03]  /*5700*/  IADD3 R2, PT, PT, -R2, RZ, RZ ;  /* 0x000000ff02027210 */ /* 0x000fc60007ffe1ff */
[----:B------:R-:W-:Y:S02]  /*5710*/  IMAD.MOV R8, RZ, RZ, -R8 ;  /* 0x000000ffff087224 */ /* 0x000fe400078e0a08 */
[----:B------:R-:W-:Y:S02]  /*5720*/  VIADD R11, R3, 0xc6 ;  /* 0x000000c6030b7836 */ /* 0x000fe40000000000 */
[----:B------:R-:W-:-:S03]  /*5730*/  IMAD.HI.U32 R5, R7, R56, RZ ;  /* 0x0000003807057227 */ /* 0x000fc600078e00ff */
[----:B------:R1:W-:Y:S01]  /*5740*/  STL [R1+0x11f4], R11 ;  /* 0x0011f40b01007387 */ /* 0x0003e20000100800 */
[----:B------:R-:W-:Y:S01]  /*5750*/  VIADD R10, R3, 0xc7 ;  /* 0x000000c7030a7836 */ /* 0x000fe20000000000 */
[----:B------:R-:W-:Y:S01]  /*5760*/  IABS R55, R11 ;  /* 0x0000000b00377213 */ /* 0x000fe20000000000 */
[----:B------:R-:W-:Y:S02]  /*5770*/  IMAD.MOV R0, RZ, RZ, -R0 ;  /* 0x000000ffff007224 */ /* 0x000fe400078e0a00 */
[----:B------:R-:W-:Y:S01]  /*5780*/  IMAD.MOV R4, RZ, RZ, -R4 ;  /* 0x000000ffff047224 */ /* 0x000fe200078e0a04 */
[----:B------:R2:W-:Y:S01]  /*5790*/  STL [R1+0x11f0], R10 ;  /* 0x0011f00a01007387 */ /* 0x0005e20000100800 */
[----:B------:R-:W-:Y:S01]  /*57a0*/  IMAD R62, R252, R8, R62 ;  /* 0x00000008fc3e7224 */ /* 0x000fe200078e023e */
[----:B------:R-:W-:Y:S01]  /*57b0*/  IABS R54, R10 ;  /* 0x0000000a00367213 */ /* 0x000fe20000000000 */
[----:B------:R-:W-:Y:S01]  /*57c0*/  IMAD.MOV R5, RZ, RZ, -R5 ;  /* 0x000000ffff057224 */ /* 0x000fe200078e0a05 */
[----:B------:R-:W-:Y:S01]  /*57d0*/  STL [R1+0x11e4], R9 ;  /* 0x0011e40901007387 */ /* 0x000fe20000100800 */
[----:B------:R-:W-:-:S03]  /*57e0*/  IMAD.HI.U32 R8, R7, R57, RZ ;  /* 0x0000003907087227 */ /* 0x000fc600078e00ff */
[----:B------:R-:W-:Y:S01]  /*57f0*/  STL [R1+0x11d4], R13 ;  /* 0x0011d40d01007387 */ /* 0x000fe20000100800 */
[C---:B------:R-:W-:Y:S02]  /*5800*/  IMAD R78, R252.reuse, R0, R78 ;  /* 0x00000000fc4e7224 */ /* 0x040fe400078e024e */
[C---:B------:R-:W-:Y:S01]  /*5810*/  IMAD.HI.U32 R0, R7.reuse, R73, RZ ;  /* 0x0000004907007227 */ /* 0x040fe200078e00ff */
[----:B------:R3:W-:Y:S03]  /*5820*/  STL [R1+0x11d0], R12 ;  /* 0x0011d00c01007387 */ /* 0x0007e60000100800 */
[C---:B------:R-:W-:Y:S02]  /*5830*/  IMAD R70, R252.reuse, R4, R70 ;  /* 0x00000004fc467224 */ /* 0x040fe400078e0246 */
[----:B------:R-:W-:Y:S02]  /*5840*/  IMAD R56, R252, R5, R56 ;  /* 0x00000005fc387224 */ /* 0x000fe400078e0238 */
[----:B------:R-:W-:-:S04]  /*5850*/  IMAD.HI.U32 R4, R7, R65, RZ ;  /* 0x0000004107047227 */ /* 0x000fc800078e00ff */
[----:B------:R-:W-:Y:S02]  /*5860*/  IMAD.MOV R8, RZ, RZ, -R8 ;  /* 0x000000ffff087224 */ /* 0x000fe400078e0a08 */
[----:B-1----:R-:W-:Y:S02]  /*5870*/  VIADD R11, R3, 0xcb ;  /* 0x000000cb030b7836 */ /* 0x002fe40000000000 */
[----:B------:R-:W-:-:S03]  /*5880*/  IMAD.HI.U32 R5, R7, R51, RZ ;  /* 0x0000003307057227 */ /* 0x000fc600078e00ff */
[----:B------:R1:W-:Y:S01]  /*5890*/  STL [R1+0x11b8], R11 ;  /* 0x0011b80b01007387 */ /* 0x0003e20000100800 */
[C---:B------:R-:W-:Y:S01]  /*58a0*/  IMAD R74, R252.reuse, R2, R74 ;  /* 0x00000002fc4a7224 */ /* 0x040fe200078e024a */
[----:B------:R-:W-:Y:S01]  /*58b0*/  IADD3 R5, PT, PT, -R5, RZ, RZ ;  /* 0x000000ff05057210 */ /* 0x000fe20007ffe1ff */
[C---:B--2---:R-:W-:Y:S01]  /*58c0*/  VIADD R10, R3.reuse, 0xcc ;  /* 0x000000cc030a7836 */ /* 0x044fe20000000000 */
[----:B------:R-:W-:Y:S01]  /*58d0*/  IABS R50, R11 ;  /* 0x0000000b00327213 */ /* 0x000fe20000000000 */
[----:B---3--:R-:W-:Y:S02]  /*58e0*/  VIADD R12, R3, 0xcf ;  /* 0x000000cf030c7836 */ /* 0x008fe40000000000 */
[----:B------:R-:W-:Y:S01]  /*58f0*/  IMAD.HI.U32 R2, R7, R69, RZ ;  /* 0x0000004507027227 */ /* 0x000fe200078e00ff */
[----:B------:R2:W-:Y:S01]  /*5900*/  STL [R1+0x11b4], R10 ;  /* 0x0011b40a01007387 */ /* 0x0005e20000100800 */
[----:B------:R-:W-:Y:S02]  /*5910*/  IABS R49, R10 ;  /* 0x0000000a00317213 */ /* 0x000fe40000000000 */
[C---:B------:R-:W-:Y:S01]  /*5920*/  VIADD R9, R3.reuse, 0xcd ;  /* 0x000000cd03097836 */ /* 0x040fe20000000000 */
[----:B------:R-:W-:Y:S01]  /*5930*/  IABS R46, R12 ;  /* 0x0000000c002e7213 */ /* 0x000fe20000000000 */
[----:B------:R-:W-:Y:S01]  /*5940*/  IMAD.MOV R0, RZ, RZ, -R0 ;  /* 0x000000ffff007224 */ /* 0x000fe200078e0a00 */
[C---:B-1----:R-:W-:Y:S01]  /*5950*/  IADD3 R11, PT, PT, R3.reuse, 0xd0, RZ ;  /* 0x000000d0030b7810 */ /* 0x042fe20007ffe0ff */
[----:B------:R-:W-:Y:S01]  /*5960*/  VIADD R13, R3, 0xce ;  /* 0x000000ce030d7836 */ /* 0x000fe20000000000 */
[----:B------:R-:W-:Y:S01]  /*5970*/  STL [R1+0x11b0], R9 ;  /* 0x0011b00901007387 */ /* 0x000fe20000100800 */
[----:B------:R-:W-:Y:S01]  /*5980*/  IMAD.MOV R4, RZ, RZ, -R4 ;  /* 0x000000ffff047224 */ /* 0x000fe200078e0a04 */
[----:B------:R-:W-:Y:S01]  /*5990*/  IABS R48, R9 ;  /* 0x0000000900307213 */ /* 0x000fe20000000000 */
[----:B------:R-:W-:Y:S01]  /*59a0*/  IMAD R57, R252, R8, R57 ;  /* 0x00000008fc397224 */ /* 0x000fe200078e0239 */
[----:B------:R-:W-:Y:S01]  /*59b0*/  STL [R1+0x1198], R13 ;  /* 0x0011980d01007387 */ /* 0x000fe20000100800 */
[----:B------:R-:W-:Y:S01]  /*59c0*/  IMAD.HI.U32 R8, R7, R52, RZ ;  /* 0x0000003407087227 */ /* 0x000fe200078e00ff */
[----:B------:R-:W-:-:S02]  /*59d0*/  IABS R47, R13 ;  /* 0x0000000d002f7213 */ /* 0x000fc40000000000 */
[----:B------:R1:W-:Y:S01]  /*59e0*/  STL [R1+0x1180], R12 ;  /* 0x0011800c01007387 */ /* 0x0003e20000100800 */
[----:B------:R-:W-:Y:S01]  /*59f0*/  IMAD.MOV R2, RZ, RZ, -R2 ;  /* 0x000000ffff027224 */ /* 0x000fe200078e0a02 */
[----:B------:R-:W-:Y:S01]  /*5a00*/  IABS R45, R11 ;  /* 0x0000000b002d7213 */ /* 0x000fe20000000000 */
[----:B------:R-:W-:Y:S01]  /*5a10*/  IMAD R73, R252, R0, R73 ;  /* 0x00000000fc497224 */ /* 0x000fe200078e0249 */
[----:B------:R-:W-:Y:S01]  /*5a20*/  STL [R1+0x117c], R11 ;  /* 0x00117c0b01007387 */ /* 0x000fe20000100800 */
[----:B------:R-:W-:-:S04]  /*5a30*/  IMAD.HI.U32 R0, R7, R68, RZ ;  /* 0x0000004407007227 */ /* 0x000fc800078e00ff */
[----:B------:R-:W-:Y:S02]  /*5a40*/  IMAD R65, R252, R4, R65 ;  /* 0x00000004fc417224 */ /* 0x000fe400078e0241 */
[----:B------:R-:W-:-:S04]  /*5a50*/  IMAD.HI.U32 R4, R7, R60, RZ ;  /* 0x0000003c07047227 */ /* 0x000fc800078e00ff */
[----:B------:R-:W-:Y:S02]  /*5a60*/  IMAD.MOV R8, RZ, RZ, -R8 ;  /* 0x000000ffff087224 */ /* 0x000fe400078e0a08 */
[C---:B------:R-:W-:Y:S02]  /*5a70*/  IMAD R69, R252.reuse, R2, R69 ;  /* 0x00000002fc457224 */ /* 0x040fe400078e0245 */
[----:B------:R-:W-:Y:S02]  /*5a80*/  IMAD R51, R252, R5, R51 ;  /* 0x00000005fc337224 */ /* 0x000fe400078e0233 */
[C---:B--2---:R-:W-:Y:S02]  /*5a90*/  VIADD R10, R3.reuse, 0xd1 ;  /* 0x000000d1030a7836 */ /* 0x044fe40000000000 */
[----:B-1----:R-:W-:Y:S02]  /*5aa0*/  VIADD R12, R3, 0xd4 ;  /* 0x000000d4030c7836 */ /* 0x002fe40000000000 */
[----:B------:R-:W-:Y:S01]  /*5ab0*/  IMAD.HI.U32 R2, R7, R64, RZ ;  /* 0x0000004007027227 */ /* 0x000fe200078e00ff */
[----:B------:R-:W-:Y:S01]  /*5ac0*/  STL [R1+0x1178], R10 ;  /* 0x0011780a01007387 */ /* 0x000fe20000100800 */
[----:B------:R-:W-:-:S02]  /*5ad0*/  IABS R44, R10 ;  /* 0x0000000a002c7213 */ /* 0x000fc40000000000 */
[----:B------:R-:W-:Y:S01]  /*5ae0*/  VIADD R9, R3, 0xd2 ;  /* 0x000000d203097836 */ /* 0x000fe20000000000 */
[----:B------:R-:W-:Y:S01]  /*5af0*/  IABS R41, R12 ;  /* 0x0000000c00297213 */ /* 0x000fe20000000000 */
[----:B------:R-:W-:-:S03]  /*5b00*/  IMAD.HI.U32 R5, R7, R46, RZ ;  /* 0x0000002e07057227 */ /* 0x000fc600078e00ff */
[----:B------:R1:W-:Y:S01]  /*5b10*/  STL [R1+0x1174], R9 ;  /* 0x0011740901007387 */ /* 0x0003e20000100800 */
[----:B------:R-:W-:Y:S01]  /*5b20*/  IMAD.MOV R0, RZ, RZ, -R0 ;  /* 0x000000ffff007224 */ /* 0x000fe200078e0a00 */
[----:B------:R-:W-:Y:S01]  /*5b30*/  IABS R43, R9 ;  /* 0x00000009002b7213 */ /* 0x000fe20000000000 */
[----:B------:R-:W-:Y:S02]  /*5b40*/  VIADD R13, R3, 0xd3 ;  /* 0x000000d3030d7836 */ /* 0x000fe40000000000 */
[----:B------:R-:W-:Y:S02]  /*5b50*/  IMAD.MOV R4, RZ, RZ, -R4 ;  /* 0x000000ffff047224 */ /* 0x000fe400078e0a04 */
[----:B------:R-:W-:Y:S01]  /*5b60*/  IMAD R52, R252, R8, R52 ;  /* 0x00000008fc347224 */ /* 0x000fe200078e0234 */
[----:B------:R2:W-:Y:S01]  /*5b70*/  STL [R1+0x115c], R13 ;  /* 0x00115c0d01007387 */ /* 0x0005e20000100800 */
[----:B------:R-:W-:Y:S01]  /*5b80*/  IMAD.HI.U32 R8, R7, R47, RZ ;  /* 0x0000002f07087227 */ /* 0x000fe200078e00ff */
[----:B------:R-:W-:-:S02]  /*5b90*/  IABS R42, R13 ;  /* 0x0000000d002a7213 */ /* 0x000fc40000000000 */
[----:B------:R3:W-:Y:S01]  /*5ba0*/  STL [R1+0x1144], R12 ;  /* 0x0011440c01007387 */ /* 0x0007e20000100800 */
[----:B------:R-:W-:Y:S01]  /*5bb0*/  IMAD.MOV R2, RZ, RZ, -R2 ;  /* 0x000000ffff027224 */ /* 0x000fe200078e0a02 */
[C---:B-1----:R-:W-:Y:S01]  /*5bc0*/  IADD3 R9, PT, PT, R3.reuse, 0xd7, RZ ;  /* 0x000000d703097810 */ /* 0x042fe20007ffe0ff */
[----:B------:R-:W-:Y:S02]  /*5bd0*/  IMAD.MOV R5, RZ, RZ, -R5 ;  /* 0x000000ffff057224 */ /* 0x000fe400078e0a05 */
[C---:B------:R-:W-:Y:S01]  /*5be0*/  IMAD R68, R252.reuse, R0, R68 ;  /* 0x00000000fc447224 */ /* 0x040fe200078e0244 */
[----:B--2---:R-:W-:Y:S01]  /*5bf0*/  IADD3 R13, PT, PT, R3, 0xd8, RZ ;  /* 0x000000d8030d7810 */ /* 0x004fe20007ffe0ff */
[----:B------:R-:W-:Y:S01]  /*5c00*/  IMAD.HI.U32 R0, R7, R63, RZ ;  /* 0x0000003f07007227 */ /* 0x000fe200078e00ff */
[----:B------:R-:W-:Y:S02]  /*5c10*/  IABS R38, R9 ;  /* 0x0000000900267213 */ /* 0x000fe40000000000 */
[----:B------:R-:W-:Y:S01]  /*5c20*/  IABS R37, R13 ;  /* 0x0000000d00257213 */ /* 0x000fe20000000000 */
[----:B------:R-:W-:-:S02]  /*5c30*/  IMAD R60, R252, R4, R60 ;  /* 0x00000004fc3c7224 */ /* 0x000fc400078e023c */
[----:B------:R-:W-:-:S04]  /*5c40*/  IMAD.HI.U32 R4, R7, R55, RZ ;  /* 0x0000003707047227 */ /* 0x000fc800078e00ff */
[----:B------:R-:W-:Y:S02]  /*5c50*/  IMAD.MOV R8, RZ, RZ, -R8 ;  /* 0x000000ffff087224 */ /* 0x000fe400078e0a08 */
[C---:B------:R-:W-:Y:S02]  /*5c60*/  IMAD R64, R252.reuse, R2, R64 ;  /* 0x00000002fc407224 */ /* 0x040fe400078e0240 */
[----:B------:R-:W-:Y:S02]  /*5c70*/  IMAD R46, R252, R5, R46 ;  /* 0x00000005fc2e7224 */ /* 0x000fe400078e022e */
[----:B---3--:R-:W-:Y:S02]  /*5c80*/  VIADD R12, R3, 0xd9 ;  /* 0x000000d9030c7836 */ /* 0x008fe40000000000 */
[----:B------:R-:W-:-:S03]  /*5c90*/  IMAD.HI.U32 R2, R7, R59, RZ ;  /* 0x0000003b07027227 */ /* 0x000fc600078e00ff */
[----:B------:R-:W-:Y:S01]  /*5ca0*/  IABS R36, R12 ;  /* 0x0000000c00247213 */ /* 0x000fe20000000000 */
[----:B------:R-:W-:Y:S01]  /*5cb0*/  VIADD R11, R3, 0xd5 ;  /* 0x000000d5030b7836 */ /* 0x000fe20000000000 */
[----:B------:R-:W-:Y:S01]  /*5cc0*/  IADD3 R2, PT, PT, -R2, RZ, RZ ;  /* 0x000000ff02027210 */ /* 0x000fe20007ffe1ff */
        /* <DEDUP_REMOVED lines=10> */
[----:B------:R-:W-:Y:S01]  /*5d70*/  STL [R1+0x1138], R9 ;  /* 0x0011380901007387 */ /* 0x000fe20000100800 */
[----:B------:R-:W-:Y:S02]  /*5d80*/  IMAD.MOV R5, RZ, RZ, -R5 ;  /* 0x000000ffff057224 */ /* 0x000fe400078e0a05 */
[----:B------:R-:W-:Y:S01]  /*5d90*/  IMAD R63, R252, R0, R63 ;  /* 0x00000000fc3f7224 */ /* 0x000fe200078e023f */
[----:B------:R-:W-:Y:S01]  /*5da0*/  STL [R1+0x1120], R13 ;  /* 0x0011200d01007387 */ /* 0x000fe20000100800 */
[----:B------:R-:W-:-:S03]  /*5db0*/  IMAD.HI.U32 R0, R7, R58, RZ ;  /* 0x0000003a07007227 */ /* 0x000fc600078e00ff */
[----:B------:R3:W-:Y:S01]  /*5dc0*/  STL [R1+0x1108], R12 ;  /* 0x0011080c01007387 */ /* 0x0007e20000100800 */
[----:B------:R-:W-:Y:S02]  /*5dd0*/  IMAD R55, R252, R4, R55 ;  /* 0x00000004fc377224 */ /* 0x000fe400078e0237 */
[----:B------:R-:W-:-:S04]  /*5de0*/  IMAD.HI.U32 R4, R7, R50, RZ ;  /* 0x0000003207047227 */ /* 0x000fc800078e00ff */
[----:B------:R-:W-:Y:S02]  /*5df0*/  IMAD.MOV R8, RZ, RZ, -R8 ;  /* 0x000000ffff087224 */ /* 0x000fe400078e0a08 */
[----:B------:R-:W-:Y:S02]  /*5e00*/  IMAD R41, R252, R5, R41 ;  /* 0x00000005fc297224 */ /* 0x000fe400078e0229 */
[----:B-1----:R-:W-:Y:S02]  /*5e10*/  VIADD R11, R3, 0xda ;  /* 0x000000da030b7836 */ /* 0x002fe40000000000 */
[----:B------:R-:W-:-:S03]  /*5e20*/  IMAD.HI.U32 R5, R7, R36, RZ ;  /* 0x0000002407057227 */ /* 0x000fc600078e00ff */
[----:B------:R1:W-:Y:S01]  /*5e30*/  STL [R1+0x1104], R11 ;  /* 0x0011040b01007387 */ /* 0x0003e20000100800 */
[----:B------:R-:W-:Y:S01]  /*5e40*/  IMAD.MOV R0, RZ, RZ, -R0 ;  /* 0x000000ffff007224 */ /* 0x000fe200078e0a00 */
        /* <DEDUP_REMOVED lines=8> */
[----:B------:R-:W-:Y:S01]  /*5ed0*/  IMAD.MOV R4, RZ, RZ, -R4 ;  /* 0x000000ffff047224 */ /* 0x000fe200078e0a04 */
[----:B------:R-:W-:Y:S01]  /*5ee0*/  IABS R31, R12 ;  /* 0x0000000c001f7213 */ /* 0x000fe20000000000 */
[----:B------:R-:W-:Y:S01]  /*5ef0*/  IMAD R42, R252, R8, R42 ;  /* 0x00000008fc2a7224 */ /* 0x000fe200078e022a */
[C---:B-1----:R-:W-:Y:S01]  /*5f00*/  IADD3 R11, PT, PT, R3.reuse, 0xdf, RZ ;  /* 0x000000df030b7810 */ /* 0x042fe20007ffe0ff */
[C---:B------:R-:W-:Y:S02]  /*5f10*/  VIADD R9, R3.reuse, 0xdc ;  /* 0x000000dc03097836 */ /* 0x040fe40000000000 */
[----:B------:R-:W-:Y:S01]  /*5f20*/  VIADD R13, R3, 0xdd ;  /* 0x000000dd030d7836 */ /* 0x000fe20000000000 */
[----:B------:R-:W-:Y:S01]  /*5f30*/  IABS R30, R11 ;  /* 0x0000000b001e7213 */ /* 0x000fe20000000000 */
[----:B------:R-:W-:Y:S01]  /*5f40*/  IMAD.HI.U32 R8, R7, R37, RZ ;  /* 0x0000002507087227 */ /* 0x000fe200078e00ff */
[----:B------:R-:W-:Y:S01]  /*5f50*/  STL [R1+0x10fc], R9 ;  /* 0x0010fc0901007387 */ /* 0x000fe20000100800 */
[----:B------:R-:W-:-:S02]  /*5f60*/  IABS R33, R9 ;  /* 0x0000000900217213 */ /* 0x000fc40000000000 */
[C---:B------:R-:W-:Y:S01]  /*5f70*/  IMAD R58, R252.reuse, R0, R58 ;  /* 0x00000000fc3a7224 */ /* 0x040fe200078e023a */
[----:B------:R-:W-:Y:S01]  /*5f80*/  IABS R32, R13 ;  /* 0x0000000d00207213 */ /* 0x000fe20000000000 */
[C---:B------:R-:W-:Y:S01]  /*5f90*/  IMAD.HI.U32 R0, R7.reuse, R53, RZ ;  /* 0x0000003507007227 */ /* 0x040fe200078e00ff */
[----:B------:R-:W-:Y:S03]  /*5fa0*/  STL [R1+0x10e4], R13 ;  /* 0x0010e40d01007387 */ /* 0x000fe60000100800 */
[----:B------:R-:W-:Y:S01]  /*5fb0*/  IMAD.MOV R2, RZ, RZ, -R2 ;  /* 0x000000ffff027224 */ /* 0x000fe200078e0a02 */
[----:B------:R1:W-:Y:S01]  /*5fc0*/  STL [R1+0x10cc], R12 ;  /* 0x0010cc0c01007387 */ /* 0x0003e20000100800 */
[----:B------:R-:W-:Y:S02]  /*5fd0*/  IMAD R50, R252, R4, R50 ;  /* 0x00000004fc327224 */ /* 0x000fe400078e0232 */
[----:B------:R-:W-:Y:S01]  /*5fe0*/  IMAD.HI.U32 R4, R7, R45, RZ ;  /* 0x0000002d07047227 */ /* 0x000fe200078e00ff */
[----:B------:R-:W-:Y:S03]  /*5ff0*/  STL [R1+0x10c8], R11 ;  /* 0x0010c80b01007387 */ /* 0x000fe60000100800 */
[----:B------:R-:W-:-:S02]  /*6000*/  IMAD.MOV R8, RZ, RZ, -R8 ;  /* 0x000000ffff087224 */ /* 0x000fc400078e0a08 */
        /* <DEDUP_REMOVED lines=8> */
[----:B------:R-:W-:Y:S01]  /*6090*/  IMAD.MOV R4, RZ, RZ, -R4 ;  /* 0x000000ffff047224 */ /* 0x000fe200078e0a04 */
[----:B------:R-:W-:Y:S01]  /*60a0*/  IABS R26, R12 ;  /* 0x0000000c001a7213 */ /* 0x000fe20000000000 */
[----:B------:R-:W-:Y:S02]  /*60b0*/  IMAD R37, R252, R8, R37 ;  /* 0x00000008fc257224 */ /* 0x000fe400078e0225 */
[----:B------:R-:W-:Y:S02]  /*60c0*/  VIADD R9, R3, 0xe1 ;  /* 0x000000e103097836 */ /* 0x000fe40000000000 */
[----:B------:R-:W-:-:S03]  /*60d0*/  IMAD.HI.U32 R5, R7, R31, RZ ;  /* 0x0000001f07057227 */ /* 0x000fc600078e00ff */
[----:B------:R1:W-:Y:S01]  /*60e0*/  STL [R1+0x10c0], R9 ;  /* 0x0010c00901007387 */ /* 0x0003e20000100800 */
[----:B------:R-:W-:Y:S01]  /*60f0*/  VIADD R13, R3, 0xe2 ;  /* 0x000000e2030d7836 */ /* 0x000fe20000000000 */
[----:B------:R-:W-:Y:S01]  /*6100*/  IABS R28, R9 ;  /* 0x00000009001c7213 */ /* 0x000fe20000000000 */
[----:B------:R-:W-:-:S03]  /*6110*/  IMAD.HI.U32 R8, R7, R32, RZ ;  /* 0x0000002007087227 */ /* 0x000fc600078e00ff */
[----:B------:R-:W-:Y:S01]  /*6120*/  IABS R27, R13 ;  /* 0x0000000d001b7213 */ /* 0x000fe20000000000 */
[C---:B------:R-:W-:Y:S01]  /*6130*/  IMAD R53, R252.reuse, R0, R53 ;  /* 0x00000000fc357224 */ /* 0x040fe200078e0235 */
[----:B------:R2:W-:Y:S01]  /*6140*/  STL [R1+0x10a8], R13 ;  /* 0x0010a80d01007387 */ /* 0x0005e20000100800 */
[----:B------:R-:W-:Y:S01]  /*6150*/  IMAD.HI.U32 R0, R7, R48, RZ ;  /* 0x0000003007007227 */ /* 0x000fe200078e00ff */
[C---:B-1----:R-:W-:Y:S02]  /*6160*/  IADD3 R9, PT, PT, R3.reuse, 0xe6, RZ ;  /* 0x000000e603097810 */ /* 0x042fe40007ffe0ff */
[----:B------:R1:W-:Y:S01]  /*6170*/  STL [R1+0x10a4], R12 ;  /* 0x0010a40c01007387 */ /* 0x0003e20000100800 */
[----:B------:R-:W-:Y:S01]  /*6180*/  IMAD.MOV R2, RZ, RZ, -R2 ;  /* 0x000000ffff027224 */ /* 0x000fe200078e0a02 */
[----:B------:R-:W-:Y:S01]  /*6190*/  IABS R23, R9 ;  /* 0x0000000900177213 */ /* 0x000fe20000000000 */
[----:B------:R-:W-:Y:S02]  /*61a0*/  IMAD R45, R252, R4, R45 ;  /* 0x00000004fc2d7224 */ /* 0x000fe400078e022d */
[----:B------:R-:W-:Y:S01]  /*61b0*/  IMAD.MOV R5, RZ, RZ, -R5 ;  /* 0x000000ffff057224 */ /* 0x000fe200078e0a05 */
[----:B--2---:R-:W-:Y:S01]  /*61c0*/  IADD3 R13, PT, PT, R3, 0xe7, RZ ;  /* 0x000000e7030d7810 */ /* 0x004fe20007ffe0ff */
[----:B------:R-:W-:-:S03]  /*61d0*/  IMAD.HI.U32 R4, R7, R40, RZ ;  /* 0x0000002807047227 */ /* 0x000fc600078e00ff */
[----:B------:R-:W-:Y:S01]  /*61e0*/  IABS R22, R13 ;  /* 0x0000000d00167213 */ /* 0x000fe20000000000 */
[----:B------:R-:W-:Y:S02]  /*61f0*/  IMAD.MOV R8, RZ, RZ, -R8 ;  /* 0x000000ffff087224 */ /* 0x000fe400078e0a08 */
[----:B------:R-:W-:Y:S02]  /*6200*/  IMAD.MOV R0, RZ, RZ, -R0 ;  /* 0x000000ffff007224 */ /* 0x000fe400078e0a00 */
[C---:B------:R-:W-:Y:S02]  /*6210*/  IMAD R49, R252.reuse, R2, R49 ;  /* 0x00000002fc317224 */ /* 0x040fe400078e0231 */
[----:B------:R-:W-:Y:S02]  /*6220*/  IMAD R31, R252, R5, R31 ;  /* 0x00000005fc1f7224 */ /* 0x000fe400078e021f */
[C---:B------:R-:W-:Y:S02]  /*6230*/  VIADD R11, R3.reuse, 0xe4 ;  /* 0x000000e4030b7836 */ /* 0x040fe40000000000 */
[----:B-1----:R-:W-:-:S02]  /*6240*/  VIADD R12, R3, 0xe8 ;  /* 0x000000e8030c7836 */ /* 0x002fc40000000000 */
[----:B------:R-:W-:Y:S01]  /*6250*/  IMAD.HI.U32 R2, R7, R44, RZ ;  /* 0x0000002c07027227 */ /* 0x000fe200078e00ff */
[----:B------:R1:W-:Y:S01]  /*6260*/  STL [R1+0x10a0], R11 ;  /* 0x0010a00b01007387 */ /* 0x0003e20000100800 */
[----:B------:R-:W-:Y:S02]  /*6270*/  IABS R25, R11 ;  /* 0x0000000b00197213 */ /* 0x000fe40000000000 */
[----:B------:R-:W-:Y:S01]  /*6280*/  IMAD.MOV R4, RZ, RZ, -R4 ;  /* 0x000000ffff047224 */ /* 0x000fe200078e0a04 */
[----:B------:R-:W-:Y:S01]  /*6290*/  IABS R21, R12 ;  /* 0x0000000c00157213 */ /* 0x000fe20000000000 */
[----:B------:R-:W-:Y:S01]  /*62a0*/  IMAD R32, R252, R8, R32 ;  /* 0x00000008fc207224 */ /* 0x000fe200078e0220 */
[----:B------:R-:W-:Y:S01]  /*62b0*/  IADD3 R2, PT, PT, -R2, RZ, RZ ;  /* 0x000000ff02027210 */ /* 0x000fe20007ffe1ff */
[----:B------:R-:W-:Y:S02]  /*62c0*/  VIADD R10, R3, 0xe5 ;  /* 0x000000e5030a7836 */ /* 0x000fe40000000000 */
[----:B------:R-:W-:-:S03]  /*62d0*/  IMAD.HI.U32 R5, R7, R26, RZ ;  /* 0x0000001a07057227 */ /* 0x000fc600078e00ff */
[----:B------:R2:W-:Y:S01]  /*62e0*/  STL [R1+0x109c], R10 ;  /* 0x00109c0a01007387 */ /* 0x0005e20000100800 */
[C---:B------:R-:W-:Y:S01]  /*62f0*/  IMAD.HI.U32 R8, R7.reuse, R27, RZ ;  /* 0x0000001b07087227 */ /* 0x040fe200078e00ff */
[----:B------:R-:W-:Y:S02]  /*6300*/  IABS R24, R10 ;  /* 0x0000000a00187213 */ /* 0x000fe40000000000 */
[----:B------:R3:W-:Y:S01]  /*6310*/  STL [R1+0x1098], R9 ;  /* 0x0010980901007387 */ /* 0x0007e20000100800 */
[C---:B------:R-:W-:Y:S02]  /*6320*/  IMAD R48, R252.reuse, R0, R48 ;  /* 0x00000000fc307224 */ /* 0x040fe400078e0230 */
[----:B------:R-:W-:Y:S01]  /*6330*/  IMAD.HI.U32 R0, R7, R43, RZ ;  /* 0x0000002b07007227 */ /* 0x000fe200078e00ff */
[----:B------:R-:W-:Y:S03]  /*6340*/  STL [R1+0x1084], R13 ;  /* 0x0010840d01007387 */ /* 0x000fe60000100800 */
[----:B------:R-:W-:Y:S01]  /*6350*/  IMAD R40, R252, R4, R40 ;  /* 0x00000004fc287224 */ /* 0x000fe200078e0228 */
[----:B------:R-:W-:Y:S01]  /*6360*/  STL [R1+0x1080], R12 ;  /* 0x0010800c01007387 */ /* 0x000fe20000100800 */
[----:B------:R-:W-:-:S02]  /*6370*/  IMAD.MOV R5, RZ, RZ, -R5 ;  /* 0x000000ffff057224 */ /* 0x000fc400078e0a05 */
[----:B------:R-:W-:-:S04]  /*6380*/  IMAD.HI.U32 R4, R7, R35, RZ ;  /* 0x0000002307047227 */ /* 0x000fc800078e00ff */
[----:B------:R-:W-:Y:S02]  /*6390*/  IMAD.MOV R8, RZ, RZ, -R8 ;  /* 0x000000ffff087224 */ /* 0x000fe400078e0a08 */
[C---:B-1----:R-:W-:Y:S02]  /*63a0*/  VIADD R11, R3.reuse, 0xe9 ;  /* 0x000000e9030b7836 */ /* 0x042fe40000000000 */
[C---:B--2---:R-:W-:Y:S02]  /*63b0*/  VIADD R10, R3.reuse, 0xea ;  /* 0x000000ea030a7836 */ /* 0x044fe40000000000 */
[----:B------:R-:W-:Y:S01]  /*63c0*/  IMAD.MOV R0, RZ, RZ, -R0 ;  /* 0x000000ffff007224 */ /* 0x000fe200078e0a00 */
[----:B------:R-:W-:Y:S01]  /*63d0*/  STL [R1+0x107c], R11 ;  /* 0x00107c0b01007387 */ /* 0x000fe20000100800 */
[C---:B------:R-:W-:Y:S01]  /*63e0*/  IMAD R26, R252.reuse, R5, R26 ;  /* 0x00000005fc1a7224 */ /* 0x040fe200078e021a */
[----:B------:R-:W-:Y:S01]  /*63f0*/  IABS R20, R11 ;  /* 0x0000000b00147213 */ /* 0x000fe20000000000 */
[----:B------:R-:W-:Y:S01]  /*6400*/  IMAD.MOV R4, RZ, RZ, -R4 ;  /* 0x000000ffff047224 */ /* 0x000fe200078e0a04 */
[----:B------:R1:W-:Y:S01]  /*6410*/  STL [R1+0x1078], R10 ;  /* 0x0010780a01007387 */ /* 0x0003e20000100800 */
[----:B------:R-:W-:Y:S01]  /*6420*/  IMAD R27, R252, R8, R27 ;  /* 0x00000008fc1b7224 */ /* 0x000fe200078e021b */
[----:B------:R-:W-:Y:S01]  /*6430*/  IABS R19, R10 ;  /* 0x0000000a00137213 */ /* 0x000fe20000000000 */
[----:B---3--:R-:W-:-:S02]  /*6440*/  VIADD R9, R3, 0xeb ;  /* 0x000000eb03097836 */ /* 0x008fc40000000000 */
[----:B------:R-:W-:-:S03]  /*6450*/  IMAD.HI.U32 R5, R7, R21, RZ ;  /* 0x0000001507057227 */ /* 0x000fc600078e00ff */
[----:B------:R-:W-:Y:S01]  /*6460*/  STL [R1+0x1074], R9 ;  /* 0x0010740901007387 */ /* 0x000fe20000100800 */
[----:B------:R-:W-:Y:S01]  /*6470*/  IMAD R44, R252, R2, R44 ;  /* 0x00000002fc2c7224 */ /* 0x000fe200078e022c */
[----:B-1----:R-:W-:Y:S01]  /*6480*/  IADD3 R10, PT, PT, R3, 0xee, RZ ;  /* 0x000000ee030a7810 */ /* 0x002fe20007ffe0ff */
[----:B------:R-:W-:Y:S01]  /*6490*/  IMAD.HI.U32 R8, R7, R22, RZ ;  /* 0x0000001607087227 */ /* 0x000fe200078e00ff */
[----:B------:R-:W-:Y:S02]  /*64a0*/  IADD3 R5, PT, PT, -R5, RZ, RZ ;  /* 0x000000ff05057210 */ /* 0x000fe40007ffe1ff */
[----:B------:R-:W-:Y:S01]  /*64b0*/  IABS R18, R9 ;  /* 0x0000000900127213 */ /* 0x000fe20000000000 */
[----:B------:R-:W-:Y:S01]  /*64c0*/  VIADD R12, R3, 0xec ;  /* 0x000000ec030c7836 */ /* 0x000fe20000000000 */
[----:B------:R-:W-:Y:S01]  /*64d0*/  IABS R15, R10 ;  /* 0x0000000a000f7213 */ /* 0x000fe20000000000 */
[----:B------:R-:W-:-:S03]  /*64e0*/  IMAD.HI.U32 R2, R7, R39, RZ ;  /* 0x0000002707027227 */ /* 0x000fc600078e00ff */
[----:B------:R-:W-:Y:S01]  /*64f0*/  STL [R1+0x106c], R12 ;  /* 0x00106c0c01007387 */ /* 0x000fe20000100800 */
[----:B------:R-:W-:Y:S01]  /*6500*/  VIADD R11, R3, 0xed ;  /* 0x000000ed030b7836 */ /* 0x000fe20000000000 */
[----:B------:R-:W-:Y:S01]  /*6510*/  IABS R17, R12 ;  /* 0x0000000c00117213 */ /* 0x000fe20000000000 */
[C---:B------:R-:W-:Y:S02]  /*6520*/  IMAD R43, R252.reuse, R0, R43 ;  /* 0x00000000fc2b7224 */ /* 0x040fe400078e022b */
[C---:B------:R-:W-:Y:S01]  /*6530*/  IMAD.HI.U32 R0, R7.reuse, R38, RZ ;  /* 0x0000002607007227 */ /* 0x040fe200078e00ff */
[----:B------:R1:W-:Y:S01]  /*6540*/  STL [R1+0x1068], R11 ;  /* 0x0010680b01007387 */ /* 0x0003e20000100800 */
[----:B------:R-:W-:Y:S02]  /*6550*/  IABS R16, R11 ;  /* 0x0000000b00107213 */ /* 0x000fe40000000000 */
[----:B------:R-:W-:Y:S01]  /*6560*/  IMAD R35, R252, R4, R35 ;  /* 0x00000004fc237224 */ /* 0x000fe200078e0223 */
[----:B------:R2:W-:Y:S01]  /*6570*/  STL [R1+0x1064], R10 ;  /* 0x0010640a01007387 */ /* 0x0005e20000100800 */
[----:B------:R-:W-:-:S04]  /*6580*/  IMAD.HI.U32 R4, R7, R30, RZ ;  /* 0x0000001e07047227 */ /* 0x000fc800078e00ff */
[----:B------:R-:W-:Y:S01]  /*6590*/  IMAD.MOV R8, RZ, RZ, -R8 ;  /* 0x000000ffff087224 */ /* 0x000fe200078e0a08 */
[C---:B-1----:R-:W-:Y:S01]  /*65a0*/  IADD3 R11, PT, PT, R3.reuse, 0xf0, RZ ;  /* 0x000000f0030b7810 */ /* 0x042fe20007ffe0ff */
[----:B------:R-:W-:Y:S02]  /*65b0*/  IMAD.MOV R2, RZ, RZ, -R2 ;  /* 0x000000ffff027224 */ /* 0x000fe400078e0a02 */
[C---:B------:R-:W-:Y:S01]  /*65c0*/  VIADD R9, R3.reuse, 0xef ;  /* 0x000000ef03097836 */ /* 0x040fe20000000000 */
[----:B------:R-:W-:Y:S01]  /*65d0*/  IABS R13, R11 ;  /* 0x0000000b000d7213 */ /* 0x000fe20000000000 */
[----:B------:R-:W-:Y:S02]  /*65e0*/  IMAD.MOV R0, RZ, RZ, -R0 ;  /* 0x000000ffff007224 */ /* 0x000fe400078e0a00 */
[----:B------:R-:W-:Y:S01]  /*65f0*/  IMAD.MOV R4, RZ, RZ, -R4 ;  /* 0x000000ffff047224 */ /* 0x000fe200078e0a04 */
[----:B------:R-:W-:Y:S01]  /*6600*/  STL [R1+0x1060], R9 ;  /* 0x0010600901007387 */ /* 0x000fe20000100800 */
[C---:B------:R-:W-:Y:S01]  /*6610*/  IMAD R22, R252.reuse, R8, R22 ;  /* 0x00000008fc167224 */ /* 0x040fe200078e0216 */
[----:B------:R-:W-:Y:S01]  /*6620*/  IABS R14, R9 ;  /* 0x00000009000e7213 */ /* 0x000fe20000000000 */
[----:B--2---:R-:W-:Y:S01]  /*6630*/  VIADD R10, R3, 0xf1 ;  /* 0x000000f1030a7836 */ /* 0x004fe20000000000 */
[----:B------:R-:W-:Y:S01]  /*6640*/  STL [R1+0x1054], R11 ;  /* 0x0010540b01007387 */ /* 0x000fe20000100800 */
[----:B------:R-:W-:-:S02]  /*6650*/  IMAD R39, R252, R2, R39 ;  /* 0x00000002fc277224 */ /* 0x000fc400078e0227 */
[----:B------:R-:W-:Y:S01]  /*6660*/  IMAD R21, R252, R5, R21 ;  /* 0x00000005fc157224 */ /* 0x000fe200078e0215 */
[----:B------:R1:W-:Y:S01]  /*6670*/  STL [R1+0x1050], R10 ;  /* 0x0010500a01007387 */ /* 0x0003e20000100800 */
[----:B------:R-:W-:Y:S01]  /*6680*/  VIADD R8, R3, 0xf3 ;  /* 0x000000f303087836 */ /* 0x000fe20000000000 */
[----:B------:R-:W-:Y:S01]  /*6690*/  IABS R12, R10 ;  /* 0x0000000a000c7213 */ /* 0x000fe20000000000 */
[----:B------:R-:W-:-:S04]  /*66a0*/  IMAD.HI.U32 R2, R7, R34, RZ ;  /* 0x0000002207027227 */ /* 0x000fc800078e00ff */
[----:B------:R-:W-:Y:S01]  /*66b0*/  IMAD.HI.U32 R5, R7, R17, RZ ;  /* 0x0000001107057227 */ /* 0x000fe200078e00ff */
[----:B-1----:R-:W-:-:S03]  /*66c0*/  IABS R10, R8 ;  /* 0x00000008000a7213 */ /* 0x002fc60000000000 */
[----:B------:R-:W-:Y:S02]  /*66d0*/  IMAD R38, R252, R0, R38 ;  /* 0x00000000fc267224 */ /* 0x000fe400078e0226 */
[----:B------:R-:W-:-:S04]  /*66e0*/  IMAD.HI.U32 R0, R7, R33, RZ ;  /* 0x0000002107007227 */ /* 0x000fc800078e00ff */
[----:B------:R-:W-:Y:S02]  /*66f0*/  IMAD R30, R252, R4, R30 ;  /* 0x00000004fc1e7224 */ /* 0x000fe400078e021e */
[----:B------:R-:W-:-:S04]  /*6700*/  IMAD.HI.U32 R4, R7, R25, RZ ;  /* 0x0000001907047227 */ /* 0x000fc800078e00ff */
[----:B------:R-:W-:Y:S02]  /*6710*/  IMAD.MOV R2, RZ, RZ, -R2 ;  /* 0x000000ffff027224 */ /* 0x000fe400078e0a02 */
[----:B------:R-:W-:Y:S02]  /*6720*/  IMAD.MOV R5, RZ, RZ, -R5 ;  /* 0x000000ffff057224 */ /* 0x000fe400078e0a05 */
[----:B------:R-:W-:Y:S02]  /*6730*/  VIADD R9, R3, 0xf2 ;  /* 0x000000f203097836 */ /* 0x000fe40000000000 */
[----:B------:R-:W-:Y:S02]  /*6740*/  IMAD.MOV R0, RZ, RZ, -R0 ;  /* 0x000000ffff007224 */ /* 0x000fe400078e0a00 */
[----:B------:R-:W-:Y:S01]  /*6750*/  IMAD.MOV R4, RZ, RZ, -R4 ;  /* 0x000000ffff047224 */ /* 0x000fe200078e0a04 */
[----:B------:R1:W-:Y:S01]  /*6760*/  STL [R1+0x104c], R9 ;  /* 0x00104c0901007387 */ /* 0x0003e20000100800 */
[C---:B------:R-:W-:Y:S01]  /*6770*/  IMAD R34, R252.reuse, R2, R34 ;  /* 0x00000002fc227224 */ /* 0x040fe200078e0222 */
[----:B------:R-:W-:Y:S01]  /*6780*/  IABS R11, R9 ;  /* 0x00000009000b7213 */ /* 0x000fe20000000000 */
[----:B------:R-:W-:Y:S01]  /*6790*/  IMAD R17, R252, R5, R17 ;  /* 0x00000005fc117224 */ /* 0x000fe200078e0211 */
[----:B------:R2:W-:Y:S01]  /*67a0*/  STL [R1+0x1048], R8 ;  /* 0x0010480801007387 */ /* 0x0005e20000100800 */
[----:B------:R-:W-:-:S04]  /*67b0*/  IMAD.HI.U32 R2, R7, R29, RZ ;  /* 0x0000001d07027227 */ /* 0x000fc800078e00ff */
[----:B------:R-:W-:Y:S01]  /*67c0*/  IMAD.HI.U32 R5, R7, R10, RZ ;  /* 0x0000000a07057227 */ /* 0x000fe200078e00ff */
[----:B------:R-:W-:-:S03]  /*67d0*/  IADD3 R2, PT, PT, -R2, RZ, RZ ;  /* 0x000000ff02027210 */ /* 0x000fc60007ffe1ff */
[----:B------:R-:W-:Y:S02]  /*67e0*/  IMAD R33, R252, R0, R33 ;  /* 0x00000000fc217224 */ /* 0x000fe400078e0221 */
[----:B------:R-:W-:-:S04]  /*67f0*/  IMAD.HI.U32 R0, R7, R28, RZ ;  /* 0x0000001c07007227 */ /* 0x000fc800078e00ff */
[----:B------:R-:W-:Y:S02]  /*6800*/  IMAD R25, R252, R4, R25 ;  /* 0x00000004fc197224 */ /* 0x000fe400078e0219 */
[----:B-1----:R-:W-:Y:S02]  /*6810*/  VIADD R9, R3, 0xf4 ;  /* 0x000000f403097836 */ /* 0x002fe40000000000 */
[----:B------:R-:W-:-:S03]  /*6820*/  IMAD.HI.U32 R4, R7, R20, RZ ;  /* 0x0000001407047227 */ /* 0x000fc600078e00ff */
[----:B------:R1:W-:Y:S01]  /*6830*/  STL [R1+0x103c], R9 ;  /* 0x00103c0901007387 */ /* 0x0003e20000100800 */
[C---:B--2---:R-:W-:Y:S02]  /*6840*/  VIADD R8, R3.reuse, 0xf5 ;  /* 0x000000f503087836 */ /* 0x044fe40000000000 */
[----:B------:R-:W-:Y:S02]  /*6850*/  IMAD.MOV R5, RZ, RZ, -R5 ;  /* 0x000000ffff057224 */ /* 0x000fe400078e0a05 */
[----:B------:R-:W-:Y:S01]  /*6860*/  VIADD R237, R3, 0xf6 ;  /* 0x000000f603ed7836 */ /* 0x000fe20000000000 */
[----:B------:R2:W-:Y:S01]  /*6870*/  STL [R1+0x1038], R8 ;  /* 0x0010380801007387 */ /* 0x0005e20000100800 */
[----:B------:R-:W-:Y:S02]  /*6880*/  IMAD.MOV R0, RZ, RZ, -R0 ;  /* 0x000000ffff007224 */ /* 0x000fe400078e0a00 */
[----:B------:R-:W-:Y:S01]  /*6890*/  IMAD.MOV R4, RZ, RZ, -R4 ;  /* 0x000000ffff047224 */ /* 0x000fe200078e0a04 */
[----:B------:R3:W-:Y:S01]  /*68a0*/  STL [R1+0x1034], R237 ;  /* 0x001034ed01007387 */ /* 0x0007e20000100800 */
[C---:B------:R-:W-:Y:S01]  /*68b0*/  IMAD R10, R252.reuse, R5, R10 ;  /* 0x00000005fc0a7224 */ /* 0x040fe200078e020a */
[----:B------:R-:W-:Y:S01]  /*68c0*/  IABS R5, R237 ;  /* 0x000000ed00057213 */ /* 0x000fe20000000000 */
[C---:B------:R-:W-:Y:S01]  /*68d0*/  IMAD R29, R252.reuse, R2, R29 ;  /* 0x00000002fc1d7224 */ /* 0x040fe200078e021d */
[----:B------:R4:W-:Y:S01]  /*68e0*/  STL [R1+0x1030], R133 ;  /* 0x0010308501007387 */ /* 0x0009e20000100800 */
[----:B------:R-:W-:Y:S01]  /*68f0*/  IMAD R28, R252, R0, R28 ;  /* 0x00000000fc1c7224 */ /* 0x000fe200078e021c */
[----:B-1----:R-:W-:Y:S01]  /*6900*/  IABS R9, R9 ;  /* 0x0000000900097213 */ /* 0x002fe20000000000 */
[C---:B------:R-:W-:Y:S01]  /*6910*/  IMAD.HI.U32 R2, R7.reuse, R24, RZ ;  /* 0x0000001807027227 */ /* 0x040fe200078e00ff */
[----:B--2---:R-:W-:Y:S01]  /*6920*/  IABS R8, R8 ;  /* 0x0000000800087213 */ /* 0x004fe20000000000 */
[----:B---3--:R-:W1:Y:S02]  /*6930*/  S2R R237, SR_TID.X ;  /* 0x0000000000ed7919 */ /* 0x008e640000002100 */
[----:B------:R-:W-:-:S04]  /*6940*/  IMAD.HI.U32 R0, R7, R23, RZ ;  /* 0x0000001707007227 */ /* 0x000fc800078e00ff */
[----:B------:R-:W-:Y:S02]  /*6950*/  IMAD R20, R252, R4, R20 ;  /* 0x00000004fc147224 */ /* 0x000fe400078e0214 */
[----:B------:R-:W-:-:S04]  /*6960*/  IMAD.HI.U32 R4, R7, R16, RZ ;  /* 0x0000001007047227 */ /* 0x000fc800078e00ff */
[----:B------:R-:W-:Y:S02]  /*6970*/  IMAD.MOV R2, RZ, RZ, -R2 ;  /* 0x000000ffff027224 */ /* 0x000fe400078e0a02 */
[----:B------:R-:W-:Y:S02]  /*6980*/  IMAD.MOV R0, RZ, RZ, -R0 ;  /* 0x000000ffff007224 */ /* 0x000fe400078e0a00 */
[----:B------:R-:W-:Y:S02]  /*6990*/  IMAD.MOV R4, RZ, RZ, -R4 ;  /* 0x000000ffff047224 */ /* 0x000fe400078e0a04 */
[C---:B------:R-:W-:Y:S02]  /*69a0*/  IMAD R24, R252.reuse, R2, R24 ;  /* 0x00000002fc187224 */ /* 0x040fe400078e0218 */
[----:B------:R-:W-:Y:S02]  /*69b0*/  IMAD R23, R252, R0, R23 ;  /* 0x00000000fc177224 */ /* 0x000fe400078e0217 */
[----:B------:R-:W-:-:S04]  /*69c0*/  IMAD.HI.U32 R2, R7, R19, RZ ;  /* 0x0000001307027227 */ /* 0x000fc800078e00ff */
[----:B------:R-:W-:-:S04]  /*69d0*/  IMAD.HI.U32 R0, R7, R18, RZ ;  /* 0x0000001207007227 */ /* 0x000fc800078e00ff */
[----:B------:R-:W-:Y:S02]  /*69e0*/  IMAD R16, R252, R4, R16 ;  /* 0x00000004fc107224 */ /* 0x000fe400078e0210 */
[----:B------:R-:W-:-:S04]  /*69f0*/  IMAD.HI.U32 R4, R7, R11, RZ ;  /* 0x0000000b07047227 */ /* 0x000fc800078e00ff */
[----:B------:R-:W-:Y:S01]  /*6a00*/  IMAD.MOV R2, RZ, RZ, -R2 ;  /* 0x000000ffff027224 */ /* 0x000fe200078e0a02 */
[----:B------:R-:W-:Y:S01]  /*6a10*/  IADD3 R4, PT, PT, -R4, RZ, RZ ;  /* 0x000000ff04047210 */ /* 0x000fe20007ffe1ff */
[----:B------:R-:W-:Y:S02]  /*6a20*/  IMAD.MOV R0, RZ, RZ, -R0 ;  /* 0x000000ffff007224 */ /* 0x000fe400078e0a00 */
[C---:B------:R-:W-:Y:S02]  /*6a30*/  IMAD R19, R252.reuse, R2, R19 ;  /* 0x00000002fc137224 */ /* 0x040fe400078e0213 */
[----:B------:R-:W-:Y:S02]  /*6a40*/  IMAD R18, R252, R0, R18 ;  /* 0x00000000fc127224 */ /* 0x000fe400078e0212 */
[----:B------:R-:W-:-:S04]  /*6a50*/  IMAD.HI.U32 R2, R7, R15, RZ ;  /* 0x0000000f07027227 */ /* 0x000fc800078e00ff */
[----:B------:R-:W-:-:S04]  /*6a60*/  IMAD.HI.U32 R0, R7, R14, RZ ;  /* 0x0000000e07007227 */ /* 0x000fc800078e00ff */
[----:B------:R-:W-:Y:S01]  /*6a70*/  IMAD R11, R252, R4, R11 ;  /* 0x00000004fc0b7224 */ /* 0x000fe200078e020b */
[----:B------:R-:W-:Y:S01]  /*6a80*/  IABS R4, R133 ;  /* 0x0000008500047213 */ /* 0x000fe20000000000 */
[----:B------:R-:W-:Y:S02]  /*6a90*/  IMAD.MOV R2, RZ, RZ, -R2 ;  /* 0x000000ffff027224 */ /* 0x000fe400078e0a02 */
[----:B------:R-:W-:Y:S02]  /*6aa0*/  IMAD.MOV R0, RZ, RZ, -R0 ;  /* 0x000000ffff007224 */ /* 0x000fe400078e0a00 */
[----:B----4-:R-:W-:-:S04]  /*6ab0*/  IMAD.HI.U32 R133, R7, R5, RZ ;  /* 0x0000000507857227 */ /* 0x010fc800078e00ff */
[C---:B------:R-:W-:Y:S02]  /*6ac0*/  IMAD R15, R252.reuse, R2, R15 ;  /* 0x00000002fc0f7224 */ /* 0x040fe400078e020f */
[----:B------:R-:W-:Y:S02]  /*6ad0*/  IMAD R14, R252, R0, R14 ;  /* 0x00000000fc0e7224 */ /* 0x000fe400078e020e */
[----:B------:R-:W-:Y:S02]  /*6ae0*/  IMAD.MOV R133, RZ, RZ, -R133 ;  /* 0x000000ffff857224 */ /* 0x000fe400078e0a85 */
[----:B------:R-:W-:-:S04]  /*6af0*/  IMAD.HI.U32 R0, R7, R13, RZ ;  /* 0x0000000d07007227 */ /* 0x000fc800078e00ff */
[----:B------:R-:W-:-:S04]  /*6b00*/  IMAD.HI.U32 R2, R7, R12, RZ ;  /* 0x0000000c07027227 */ /* 0x000fc800078e00ff */
[----:B------:R-:W-:Y:S01]  /*6b10*/  IMAD R5, R252, R133, R5 ;  /* 0x00000085fc057224 */ /* 0x000fe200078e0205 */
[----:B-1----:R-:W-:Y:S01]  /*6b20*/  LOP3.LUT R133, R237, 0x7f, RZ, 0xc0, !PT ;  /* 0x0000007fed857812 */ /* 0x002fe200078ec0ff */
[----:B------:R-:W-:Y:S02]  /*6b30*/  IMAD.MOV R0, RZ, RZ, -R0 ;  /* 0x000000ffff007224 */ /* 0x000fe400078e0a00 */
[----:B------:R-:W-:Y:S02]  /*6b40*/  IMAD.MOV R2, RZ, RZ, -R2 ;  /* 0x000000ffff027224 */ /* 0x000fe400078e0a02 */
[----:B------:R-:W-:-:S04]  /*6b50*/  IMAD.HI.U32 R247, R7, R4, RZ ;  /* 0x0000000407f77227 */ /* 0x000fc800078e00ff */
[C---:B------:R-:W-:Y:S02]  /*6b60*/  IMAD R13, R252.reuse, R0, R13 ;  /* 0x00000000fc0d7224 */ /* 0x040fe400078e020d */
[----:B------:R-:W-:Y:S02]  /*6b70*/  IMAD R12, R252, R2, R12 ;  /* 0x00000002fc0c7224 */ /* 0x000fe400078e020c */
[----:B------:R-:W-:-:S04]  /*6b80*/  IMAD.HI.U32 R0, R7, R9, RZ ;  /* 0x0000000907007227 */ /* 0x000fc800078e00ff */
[----:B------:R-:W-:Y:S01]  /*6b90*/  IMAD.HI.U32 R2, R7, R8, RZ ;  /* 0x0000000807027227 */ /* 0x000fe200078e00ff */
[----:B------:R-:W-:-:S03]  /*6ba0*/  IADD3 R0, PT, PT, -R0, RZ, RZ ;  /* 0x000000ff00007210 */ /* 0x000fc60007ffe1ff */
[----:B------:R-:W-:Y:S02]  /*6bb0*/  IMAD.MOV R247, RZ, RZ, -R247 ;  /* 0x000000fffff77224 */ /* 0x000fe400078e0af7 */
[----:B------:R-:W-:Y:S01]  /*6bc0*/  IMAD R237, R248, 0x80, R133 ;  /* 0x00000080f8ed7824 */ /* 0x000fe200078e0285 */
[----:B------:R-:W-:Y:S01]  /*6bd0*/  IABS R248, R238 ;  /* 0x000000ee00f87213 */ /* 0x000fe20000000000 */
[----:B------:R-:W-:Y:S02]  /*6be0*/  IMAD.MOV R2, RZ, RZ, -R2 ;  /* 0x000000ffff027224 */ /* 0x000fe400078e0a02 */
[C---:B------:R-:W-:Y:S01]  /*6bf0*/  IMAD R4, R252.reuse, R247, R4 ;  /* 0x000000f7fc047224 */ /* 0x040fe200078e0204 */
[----:B------:R-:W-:Y:S01]  /*6c00*/  IABS R247, R237 ;  /* 0x000000ed00f77213 */ /* 0x000fe20000000000 */
[----:B------:R-:W-:Y:S02]  /*6c10*/  IMAD R8, R252, R2, R8 ;  /* 0x00000002fc087224 */ /* 0x000fe400078e0208 */
[----:B------:R-:W-:-:S02]  /*6c20*/  VIADD R2, R3, 0xf8 ;  /* 0x000000f803027836 */ /* 0x000fc40000000000 */
[----:B------:R-:W-:Y:S02]  /*6c30*/  IMAD R9, R252, R0, R9 ;  /* 0x00000000fc097224 */ /* 0x000fe400078e0209 */
[----:B------:R-:W-:Y:S01]  /*6c40*/  IMAD.HI.U32 R251, R251, R247, RZ ;  /* 0x000000f7fbfb7227 */ /* 0x000fe200078e00ff */
[----:B------:R1:W-:Y:S03]  /*6c50*/  STL [R1+0x1028], R2 ;  /* 0x0010280201007387 */ /* 0x0003e60000100800 */
[----:B------:R-:W-:Y:S02]  /*6c60*/  VIADD R0, R3, 0xf9 ;  /* 0x000000f903007836 */ /* 0x000fe40000000000 */
[----:B------:R-:W-:Y:S02]  /*6c70*/  IMAD.MOV R251, RZ, RZ, -R251 ;  /* 0x000000fffffb7224 */ /* 0x000fe400078e0afb */
[----:B------:R-:W-:Y:S01]  /*6c80*/  IMAD.HI.U32 R133, R7, R248, RZ ;  /* 0x000000f807857227 */ /* 0x000fe200078e00ff */
[----:B------:R2:W-:Y:S01]  /*6c90*/  STL [R1+0x1024], R0 ;  /* 0x0010240001007387 */ /* 0x0005e20000100800 */
[----:B-1----:R-:W-:-:S02]  /*6ca0*/  IABS R2, R2 ;  /* 0x0000000200027213 */ /* 0x002fc40000000000 */
[----:B------:R-:W-:Y:S01]  /*6cb0*/  IMAD R245, R6, R251, R247 ;  /* 0x000000fb06f57224 */ /* 0x000fe200078e02f7 */
[----:B------:R-:W-:Y:S01]  /*6cc0*/  IADD3 R240, PT, PT, R3, 0xfb, RZ ;  /* 0x000000fb03f07810 */ /* 0x000fe20007ffe0ff */
[----:B------:R-:W-:Y:S01]  /*6cd0*/  IMAD.MOV R133, RZ, RZ, -R133 ;  /* 0x000000ffff857224 */ /* 0x000fe200078e0a85 */
[----:B------:R1:W-:Y:S01]  /*6ce0*/  STL [R1+0x1020], R238 ;  /* 0x001020ee01007387 */ /* 0x0003e20000100800 */
[----:B------:R-:W-:Y:S01]  /*6cf0*/  IMAD.HI.U32 R249, R7, R2, RZ ;  /* 0x0000000207f97227 */ /* 0x000fe200078e00ff */
[----:B--2---:R-:W-:-:S03]  /*6d00*/  IABS R0, R0 ;  /* 0x0000000000007213 */ /* 0x004fc60000000000 */
[----:B------:R-:W-:Y:S01]  /*6d10*/  IMAD.MOV R249, RZ, RZ, -R249 ;  /* 0x000000fffff97224 */ /* 0x000fe200078e0af9 */
[----:B------:R-:W-:Y:S01]  /*6d20*/  ISETP.GT.U32.AND P0, PT, R6, R245, PT ;  /* 0x000000f50600720c */ /* 0x000fe20003f04070 */
[----:B------:R-:W-:Y:S01]  /*6d30*/  VIADD R239, R3, 0xfc ;  /* 0x000000fc03ef7836 */ /* 0x000fe20000000000 */
[----:B------:R2:W-:Y:S01]  /*6d40*/  STL [R1+0xff0], R237 ;  /* 0x000ff0ed01007387 */ /* 0x0005e20000100800 */
[----:B------:R-:W-:-:S04]  /*6d50*/  IMAD.HI.U32 R250, R7, R0, RZ ;  /* 0x0000000007fa7227 */ /* 0x000fc800078e00ff */
[----:B------:R-:W-:Y:S02]  /*6d60*/  IMAD.MOV R250, RZ, RZ, -R250 ;  /* 0x000000fffffa7224 */ /* 0x000fe400078e0afa */
[C---:B-1----:R-:W-:Y:S02]  /*6d70*/  VIADD R238, R3.reuse, 0xfd ;  /* 0x000000fd03ee7836 */ /* 0x042fe40000000000 */
[C---:B------:R-:W-:Y:S02]  /*6d80*/  IMAD R247, R252.reuse, R133, R248 ;  /* 0x00000085fcf77224 */ /* 0x040fe400078e02f8 */
[----:B--2---:R-:W-:Y:S01]  /*6d90*/  VIADD R237, R3, 0xfe ;  /* 0x000000fe03ed7836 */ /* 0x004fe20000000000 */
[----:B------:R-:W2:Y:S01]  /*6da0*/  LDL.LU R133, [R1+0x24] ;  /* 0x0000240001857983 */ /* 0x000ea20000300800 */
[C---:B------:R-:W-:Y:S01]  /*6db0*/  IMAD R2, R252.reuse, R249, R2 ;  /* 0x000000f9fc027224 */ /* 0x040fe200078e0202 */
[----:B------:R-:W-:Y:S01]  /*6dc0*/  IABS R248, R240 ;  /* 0x000000f000f87213 */ /* 0x000fe20000000000 */
[----:B------:R-:W-:Y:S01]  /*6dd0*/  IMAD R0, R252, R250, R0 ;  /* 0x000000fafc007224 */ /* 0x000fe200078e0200 */
[----:B------:R1:W-:Y:S01]  /*6de0*/  STL [R1+0x1014], R240 ;  /* 0x001014f001007387 */ /* 0x0003e20000100800 */
[----:B------:R-:W-:-:S02]  /*6df0*/  IABS R249, R239 ;  /* 0x000000ef00f97213 */ /* 0x000fc40000000000 */
[----:B------:R-:W-:Y:S01]  /*6e00*/  IABS R250, R238 ;  /* 0x000000ee00fa7213 */ /* 0x000fe20000000000 */
[----:B------:R-:W-:Y:S01]  /*6e10*/  STL [R1+0x1010], R239 ;  /* 0x001010ef01007387 */ /* 0x000fe20000100800 */
[----:B------:R-:W-:-:S03]  /*6e20*/  IABS R251, R237 ;  /* 0x000000ed00fb7213 */ /* 0x000fc60000000000 */
[----:B------:R-:W-:Y:S01]  /*6e30*/  STL [R1+0x14e0], R3 ;  /* 0x0014e00301007387 */ /* 0x000fe20000100800 */
[----:B-1----:R-:W-:-:S03]  /*6e40*/  IMAD.HI.U32 R240, R7, R249, RZ ;  /* 0x000000f907f07227 */ /* 0x002fc600078e00ff */
[----:B------:R-:W-:Y:S04]  /*6e50*/  STL [R1+0x100c], R238 ;  /* 0x00100cee01007387 */ /* 0x000fe80000100800 */
[----:B------:R1:W-:Y:S01]  /*6e60*/  STL [R1+0x1008], R237 ;  /* 0x001008ed01007387 */ /* 0x0003e20000100800 */
[----:B------:R-:W-:Y:S02]  /*6e70*/  @!P0 IMAD.IADD R245, R245, 0x1, -R6 ;  /* 0x00000001f5f58824 */ /* 0x000fe400078e0a06 */
[C---:B------:R-:W-:Y:S01]  /*6e80*/  IMAD.HI.U32 R244, R7.reuse, R250, RZ ;  /* 0x000000fa07f47227 */ /* 0x040fe200078e00ff */
[----:B------:R-:W3:Y:S01]  /*6e90*/  LDL.LU R241, [R1+0x20] ;  /* 0x0000200001f17983 */ /* 0x000ee20000300800 */
[----:B------:R-:W-:Y:S02]  /*6ea0*/  IADD3 R240, PT, PT, -R240, RZ, RZ ;  /* 0x000000fff0f07210 */ /* 0x000fe40007ffe1ff */
[C---:B------:R-:W-:Y:S01]  /*6eb0*/  IMAD.HI.U32 R246, R7.reuse, R251, RZ ;  /* 0x000000fb07f67227 */ /* 0x040fe200078e00ff */
[----:B------:R-:W4:Y:S03]  /*6ec0*/  LDL.LU R243, [R1+0x1c] ;  /* 0x00001c0001f37983 */ /* 0x000f260000300800 */
[----:B-1----:R-:W-:Y:S01]  /*6ed0*/  IMAD.HI.U32 R237, R7, R248, RZ ;  /* 0x000000f807ed7227 */ /* 0x002fe200078e00ff */
[----:B------:R-:W4:Y:S03]  /*6ee0*/  LDL.LU R242, [R1+0x18] ;  /* 0x0000180001f27983 */ /* 0x000f260000300800 */
[----:B------:R-:W-:Y:S01]  /*6ef0*/  IMAD.MOV R7, RZ, RZ, -R237 ;  /* 0x000000ffff077224 */ /* 0x000fe200078e0aed */
[----:B------:R-:W4:Y:S01]  /*6f00*/  LDL.LU R238, [R1+0x14] ;  /* 0x0000140001ee7983 */ /* 0x000f220000300800 */
[----:B------:R-:W-:Y:S01]  /*6f10*/  IMAD.MOV R244, RZ, RZ, -R244 ;  /* 0x000000fffff47224 */ /* 0x000fe200078e0af4 */
[----:B------:R-:W-:Y:S01]  /*6f20*/  ISETP.GT.U32.AND P0, PT, R6, R245, PT ;  /* 0x000000f50600720c */ /* 0x000fe20003f04070 */
[----:B------:R-:W-:Y:S01]  /*6f30*/  IMAD.MOV R246, RZ, RZ, -R246 ;  /* 0x000000fffff67224 */ /* 0x000fe200078e0af6 */
[----:B------:R-:W4:Y:S01]  /*6f40*/  LDL.LU R239, [R1+0x10] ;  /* 0x0000100001ef7983 */ /* 0x000f220000300800 */
[----:B------:R-:W-:-:S03]  /*6f50*/  IMAD R248, R252, R7, R248 ;  /* 0x00000007fcf87224 */ /* 0x000fc600078e02f8 */
[----:B------:R-:W4:Y:S01]  /*6f60*/  LDL.LU R3, [R1+0x4] ;  /* 0x0000040001037983 */ /* 0x000f220000300800 */
[----:B------:R-:W-:-:S03]  /*6f70*/  IMAD R249, R252, R240, R249 ;  /* 0x000000f0fcf97224 */ /* 0x000fc600078e02f9 */
[----:B------:R-:W4:Y:S01]  /*6f80*/  LDL.LU R237, [R1+0x150c] ;  /* 0x00150c0001ed7983 */ /* 0x000f220000300800 */
[----:B------:R-:W-:-:S03]  /*6f90*/  IMAD R250, R252, R244, R250 ;  /* 0x000000f4fcfa7224 */ /* 0x000fc600078e02fa */
[----:B------:R-:W4:Y:S01]  /*6fa0*/  LDL.LU R7, [R1+0x8] ;  /* 0x0000080001077983 */ /* 0x000f220000300800 */
[----:B------:R-:W-:-:S03]  /*6fb0*/  IMAD R251, R252, R246, R251 ;  /* 0x000000f6fcfb7224 */ /* 0x000fc600078e02fb */
[----:B------:R-:W4:Y:S04]  /*6fc0*/  LDL.LU R240, [R1+0x1508] ;  /* 0x0015080001f07983 */ /* 0x000f280000300800 */
[----:B------:R-:W4:Y:S04]  /*6fd0*/  LDL.LU R244, [R1+0x1504] ;  /* 0x0015040001f47983 */ /* 0x000f280000300800 */
[----:B------:R-:W4:Y:S01]  /*6fe0*/  LDL.LU R246, [R1+0x1500] ;  /* 0x0015000001f67983 */ /* 0x000f220000300800 */
[----:B------:R-:W-:-:S05]  /*6ff0*/  @!P0 IMAD.IADD R245, R245, 0x1, -R6 ;  /* 0x00000001f5f58824 */ /* 0x000fca00078e0a06 */
[----:B------:R1:W-:Y:S04]  /*7000*/  STL [R1], R245 ;  /* 0x000000f501007387 */ /* 0x0003e80000100800 */
[----:B-1----:R-:W4:Y:S04]  /*7010*/  LDL.LU R245, [R1+0x14fc] ;  /* 0x0014fc0001f57983 */ /* 0x002f280000300800 */
[----:B------:R-:W4:Y:S01]  /*7020*/  LDL.LU R6, [R1+0xc] ;  /* 0x00000c0001067983 */ /* 0x000f220000300800 */
[----:B--2---:R-:W-:-:S13]  /*7030*/  ISETP.GT.U32.AND P5, PT, R252, R133, PT ;  /* 0x00000085fc00720c */ /* 0x004fda0003fa4070 */
[----:B------:R-:W-:Y:S01]  /*7040*/  @!P5 IMAD.IADD R133, R133, 0x1, -R252 ;  /* 0x000000018585d824 */ /* 0x000fe200078e0afc */
[C---:B---3--:R-:W-:Y:S02]  /*7050*/  ISETP.GT.U32.AND P3, PT, R252.reuse, R241, PT ;  /* 0x000000f1fc00720c */ /* 0x048fe40003f64070 */
[C---:B----4-:R-:W-:Y:S02]  /*7060*/  ISETP.GT.U32.AND P0, PT, R252.reuse, R243, PT ;  /* 0x000000f3fc00720c */ /* 0x050fe40003f04070 */
[C---:B------:R-:W-:Y:S02]  /*7070*/  ISETP.GT.U32.AND P6, PT, R252.reuse, R242, PT ;  /* 0x000000f2fc00720c */ /* 0x040fe40003fc4070 */
[----:B------:R-:W-:-:S07]  /*7080*/  ISETP.GT.U32.AND P1, PT, R252, R238, PT ;  /* 0x000000eefc00720c */ /* 0x000fce0003f24070 */
[----:B------:R-:W-:Y:S02]  /*7090*/  @!P3 IADD3 R241, PT, PT, R241, -R252, RZ ;  /* 0x800000fcf1f1b210 */ /* 0x000fe40007ffe0ff */
[C---:B------:R-:W-:Y:S02]  /*70a0*/  ISETP.GT.U32.AND P3, PT, R252.reuse, R3, PT ;  /* 0x00000003fc00720c */ /* 0x040fe40003f64070 */
[C---:B------:R-:W-:Y:S02]  /*70b0*/  ISETP.GT.U32.AND P4, PT, R252.reuse, R246, PT ;  /* 0x000000f6fc00720c */ /* 0x040fe40003f84070 */
[----:B------:R-:W-:-:S11]  /*70c0*/  ISETP.GT.U32.AND P5, PT, R252, R7, PT ;  /* 0x00000007fc00720c */ /* 0x000fd60003fa4070 */
[--C-:B------:R-:W-:Y:S01]  /*70d0*/  @!P4 IMAD.IADD R246, R246, 0x1, -R252.reuse ;  /* 0x00000001f6f6c824 */ /* 0x100fe200078e0afc */
[----:B------:R-:W-:Y:S01]  /*70e0*/  ISETP.GT.U32.AND P4, PT, R252, R6, PT ;  /* 0x00000006fc00720c */ /* 0x000fe20003f84070 */
[--C-:B------:R-:W-:Y:S02]  /*70f0*/  @!P0 IMAD.IADD R243, R243, 0x1, -R252.reuse ;  /* 0x00000001f3f38824 */ /* 0x100fe400078e0afc */
[--C-:B------:R-:W-:Y:S01]  /*7100*/  @!P1 IMAD.IADD R238, R238, 0x1, -R252.reuse ;  /* 0x00000001eeee9824 */ /* 0x100fe200078e0afc */
[----:B------:R-:W-:Y:S01]  /*7110*/  ISETP.GT.U32.AND P1, PT, R252, R133, PT ;  /* 0x00000085fc00720c */ /* 0x000fe20003f24070 */
[--C-:B------:R-:W-:Y:S01]  /*7120*/  @!P6 IMAD.IADD R242, R242, 0x1, -R252.reuse ;  /* 0x00000001f2f2e824 */ /* 0x100fe200078e0afc */
[C---:B------:R-:W-:Y:S02]  /*7130*/  ISETP.GT.U32.AND P2, PT, R252.reuse, R239, PT ;  /* 0x000000effc00720c */ /* 0x040fe40003f44070 */
[----:B------:R-:W-:Y:S01]  /*7140*/  @!P5 IADD3 R7, PT, PT, R7, -R252, RZ ;  /* 0x800000fc0707d210 */ /* 0x000fe20007ffe0ff */
[----:B------:R-:W-:Y:S01]  /*7150*/  @!P3 IMAD.IADD R3, R3, 0x1, -R252 ;  /* 0x000000010303b824 */ /* 0x000fe200078e0afc */
[----:B------:R-:W-:-:S03]  /*7160*/  ISETP.GT.U32.AND P0, PT, R252, R245, PT ;  /* 0x000000f5fc00720c */ /* 0x000fc60003f04070 */
[--C-:B------:R-:W-:Y:S01]  /*7170*/  @!P4 IMAD.IADD R6, R6, 0x1, -R252.reuse ;  /* 0x000000010606c824 */ /* 0x100fe200078e0afc */
[C---:B------:R-:W-:Y:S02]  /*7180*/  ISETP.GT.U32.AND P4, PT, R252.reuse, R241, PT ;  /* 0x000000f1fc00720c */ /* 0x040fe40003f84070 */
[C---:B------:R-:W-:Y:S02]  /*7190*/  ISETP.GT.U32.AND P5, PT, R252.reuse, R243, PT ;  /* 0x000000f3fc00720c */ /* 0x040fe40003fa4070 */
[C---:B------:R-:W-:Y:S01]  /*71a0*/  ISETP.GT.U32.AND P3, PT, R252.reuse, R242, PT ;  /* 0x000000f2fc00720c */ /* 0x040fe20003f64070 */
[--C-:B------:R-:W-:Y:S02]  /*71b0*/  @!P1 IMAD.IADD R133, R133, 0x1, -R252.reuse ;  /* 0x0000000185859824 */ /* 0x100fe400078e0afc */
[--C-:B------:R-:W-:Y:S02]  /*71c0*/  @!P2 IMAD.IADD R239, R239, 0x1, -R252.reuse ;  /* 0x00000001efefa824 */ /* 0x100fe400078e0afc */
[----:B------:R-:W-:Y:S01]  /*71d0*/  @!P0 IMAD.IADD R245, R245, 0x1, -R252 ;  /* 0x00000001f5f58824 */ /* 0x000fe200078e0afc */
[----:B------:R-:W-:-:S03]  /*71e0*/  ISETP.GT.U32.AND P0, PT, R252, R238, PT ;  /* 0x000000eefc00720c */ /* 0x000fc60003f04070 */
[----:B------:R-:W-:Y:S02]  /*71f0*/  @!P4 IADD3 R241, PT, PT, R241, -R252, RZ ;  /* 0x800000fcf1f1c210 */ /* 0x000fe40007ffe0ff */
[--C-:B------:R-:W-:Y:S01]  /*7200*/  @!P5 IMAD.IADD R243, R243, 0x1, -R252.reuse ;  /* 0x00000001f3f3d824 */ /* 0x100fe200078e0afc */
[----:B------:R-:W-:Y:S01]  /*7210*/  STL [R1+0x14e4], R133 ;  /* 0x0014e48501007387 */ /* 0x000fe20000100800 */
[--C-:B------:R-:W-:Y:S01]  /*7220*/  @!P3 IMAD.IADD R242, R242, 0x1, -R252.reuse ;  /* 0x00000001f2f2b824 */ /* 0x100fe200078e0afc */
[----:B------:R-:W-:Y:S02]  /*7230*/  ISETP.GT.U32.AND P1, PT, R252, R239, PT ;  /* 0x000000effc00720c */ /* 0x000fe40003f24070 */
[----:B------:R1:W-:Y:S04]  /*7240*/  STL [R1+0x20], R241 ;  /* 0x000020f101007387 */ /* 0x0003e80000100800 */
[----:B-1----:R-:W2:Y:S04]  /*7250*/  LDL.LU R241, [R1+0x14f8] ;  /* 0x0014f80001f17983 */ /* 0x002ea80000300800 */
[----:B------:R1:W-:Y:S01]  /*7260*/  STL [R1+0x1c], R243 ;  /* 0x00001cf301007387 */ /* 0x0003e20000100800 */
[----:B------:R-:W-:-:S03]  /*7270*/  @!P0 IMAD.IADD R238, R238, 0x1, -R252 ;  /* 0x00000001eeee8824 */ /* 0x000fc600078e0afc */
[----:B-1----:R-:W3:Y:S04]  /*7280*/  LDL.LU R243, [R1+0x14f4] ;  /* 0x0014f40001f37983 */ /* 0x002ee80000300800 */
[----:B------:R1:W-:Y:S01]  /*7290*/  STL [R1+0x18], R242 ;  /* 0x000018f201007387 */ /* 0x0003e20000100800 */
[----:B------:R-:W-:-:S03]  /*72a0*/  @!P1 IMAD.IADD R239, R239, 0x1, -R252 ;  /* 0x00000001efef9824 */ /* 0x000fc600078e0afc */
[----:B-1----:R-:W4:Y:S04]  /*72b0*/  LDL.LU R242, [R1+0x14f0] ;  /* 0x0014f00001f27983 */ /* 0x002f280000300800 */
[----:B------:R1:W-:Y:S04]  /*72c0*/  STL [R1+0x14], R238 ;  /* 0x000014ee01007387 */ /* 0x0003e80000100800 */
[----:B-1----:R-:W4:Y:S04]  /*72d0*/  LDL.LU R238, [R1+0x14ec] ;  /* 0x0014ec0001ee7983 */ /* 0x002f280000300800 */
[----:B------:R1:W-:Y:S04]  /*72e0*/  STL [R1+0x10], R239 ;  /* 0x000010ef01007387 */ /* 0x0003e80000100800 */
[----:B-1----:R-:W4:Y:S01]  /*72f0*/  LDL.LU R239, [R1+0x14e8] ;  /* 0x0014e80001ef7983 */ /* 0x002f220000300800 */
[----:B------:R-:W-:-:S02]  /*7300*/  ISETP.GT.U32.AND P2, PT, R252, R246, PT ;  /* 0x000000f6fc00720c */ /* 0x000fc40003f44070 */
[C---:B------:R-:W-:Y:S02]  /*7310*/  ISETP.GT.U32.AND P4, PT, R252.reuse, R7, PT ;  /* 0x00000007fc00720c */ /* 0x040fe40003f84070 */
[C---:B------:R-:W-:Y:S02]  /*7320*/  ISETP.GT.U32.AND P5, PT, R252.reuse, R3, PT ;  /* 0x00000003fc00720c */ /* 0x040fe40003fa4070 */
[----:B------:R-:W-:-:S07]  /*7330*/  ISETP.GT.U32.AND P6, PT, R252, R244, PT ;  /* 0x000000f4fc00720c */ /* 0x000fce0003fc4070 */
[--C-:B------:R-:W-:Y:S01]  /*7340*/  @!P2 IMAD.IADD R246, R246, 0x1, -R252.reuse ;  /* 0x00000001f6f6a824 */ /* 0x100fe200078e0afc */
[C---:B------:R-:W-:Y:S02]  /*7350*/  ISETP.GT.U32.AND P2, PT, R252.reuse, R6, PT ;  /* 0x00000006fc00720c */ /* 0x040fe40003f44070 */
[----:B------:R-:W-:Y:S02]  /*7360*/  @!P4 IADD3 R7, PT, PT, R7, -R252, RZ ;  /* 0x800000fc0707c210 */ /* 0x000fe40007ffe0ff */
[C---:B------:R-:W-:Y:S02]  /*7370*/  ISETP.GT.U32.AND P4, PT, R252.reuse, R240, PT ;  /* 0x000000f0fc00720c */ /* 0x040fe40003f84070 */
[----:B------:R-:W-:Y:S01]  /*7380*/  ISETP.GT.U32.AND P3, PT, R252, R245, PT ;  /* 0x000000f5fc00720c */ /* 0x000fe20003f64070 */
[----:B------:R-:W-:-:S06]  /*7390*/  @!P5 IMAD.IADD R3, R3, 0x1, -R252 ;  /* 0x000000010303d824 */ /* 0x000fcc00078e0afc */
[--C-:B------:R-:W-:Y:S02]  /*73a0*/  @!P2 IMAD.IADD R6, R6, 0x1, -R252.reuse ;  /* 0x000000010606a824 */ /* 0x100fe400078e0afc */
[--C-:B------:R-:W-:Y:S02]  /*73b0*/  @!P6 IMAD.IADD R244, R244, 0x1, -R252.reuse ;  /* 0x00000001f4f4e824 */ /* 0x100fe400078e0afc */
[--C-:B------:R-:W-:Y:S01]  /*73c0*/  @!P4 IMAD.IADD R240, R240, 0x1, -R252.reuse ;  /* 0x00000001f0f0c824 */ /* 0x100fe200078e0afc */
[C---:B------:R-:W-:Y:S02]  /*73d0*/  ISETP.GT.U32.AND P4, PT, R252.reuse, R233, PT ;  /* 0x000000e9fc00720c */ /* 0x040fe40003f84070 */
[----:B------:R-:W-:Y:S01]  /*73e0*/  ISETP.GT.U32.AND P6, PT, R252, R244, PT ;  /* 0x000000f4fc00720c */ /* 0x000fe20003fc4070 */
[----:B------:R-:W-:-:S10]  /*73f0*/  @!P3 IMAD.IADD R245, R245, 0x1, -R252 ;  /* 0x00000001f5f5b824 */ /* 0x000fd400078e0afc */
[--C-:B------:R-:W-:Y:S02]  /*7400*/  @!P4 IMAD.IADD R233, R233, 0x1, -R252.reuse ;  /* 0x00000001e9e9c824 */ /* 0x100fe400078e0afc */
[----:B------:R-:W-:Y:S01]  /*7410*/  @!P6 IMAD.IADD R244, R244, 0x1, -R252 ;  /* 0x00000001f4f4e824 */ /* 0x000fe200078e0afc */
[----:B------:R-:W-:-:S13]  /*7420*/  ISETP.GT.U32.AND P6, PT, R252, R237, PT ;  /* 0x000000edfc00720c */ /* 0x000fda0003fc4070 */
[----:B------:R-:W-:Y:S01]  /*7430*/  @!P6 IMAD.IADD R237, R237, 0x1, -R252 ;  /* 0x00000001edede824 */ /* 0x000fe200078e0afc */
[C---:B--2---:R-:W-:Y:S02]  /*7440*/  ISETP.GT.U32.AND P2, PT, R252.reuse, R241, PT ;  /* 0x000000f1fc00720c */ /* 0x044fe40003f44070 */
[C---:B---3--:R-:W-:Y:S02]  /*7450*/  ISETP.GT.U32.AND P0, PT, R252.reuse, R243, PT ;  /* 0x000000f3fc00720c */ /* 0x048fe40003f04070 */
[----:B----4-:R-:W-:-:S11]  /*7460*/  ISETP.GT.U32.AND P1, PT, R252, R242, PT ;  /* 0x000000f2fc00720c */ /* 0x010fd60003f24070 */
[--C-:B------:R-:W-:Y:S01]  /*7470*/  @!P0 IMAD.IADD R243, R243, 0x1, -R252.reuse ;  /* 0x00000001f3f38824 */ /* 0x100fe200078e0afc */
[----:B------:R-:W-:Y:S01]  /*7480*/  @!P2 IADD3 R241, PT, PT, R241, -R252, RZ ;  /* 0x800000fcf1f1a210 */ /* 0x000fe20007ffe0ff */
[----:B------:R-:W-:Y:S01]  /*7490*/  @!P1 IMAD.IADD R242, R242, 0x1, -R252 ;  /* 0x00000001f2f29824 */ /* 0x000fe200078e0afc */
[C---:B------:R-:W-:Y:S02]  /*74a0*/  ISETP.GT.U32.AND P1, PT, R252.reuse, R235, PT ;  /* 0x000000ebfc00720c */ /* 0x040fe40003f24070 */
[C---:B------:R-:W-:Y:S02]  /*74b0*/  ISETP.GT.U32.AND P3, PT, R252.reuse, R238, PT ;  /* 0x000000eefc00720c */ /* 0x040fe40003f64070 */
[C---:B------:R-:W-:Y:S02]  /*74c0*/  ISETP.GT.U32.AND P0, PT, R252.reuse, R236, PT ;  /* 0x000000ecfc00720c */ /* 0x040fe40003f04070 */
[C---:B------:R-:W-:Y:S02]  /*74d0*/  ISETP.GT.U32.AND P5, PT, R252.reuse, R239, PT ;  /* 0x000000effc00720c */ /* 0x040fe40003fa4070 */
[----:B------:R-:W-:-:S05]  /*74e0*/  ISETP.GT.U32.AND P2, PT, R252, R234, PT ;  /* 0x000000eafc00720c */ /* 0x000fca0003f44070 */
[----:B------:R-:W-:Y:S02]  /*74f0*/  @!P1 IADD3 R235, PT, PT, R235, -R252, RZ ;  /* 0x800000fcebeb9210 */ /* 0x000fe40007ffe0ff */
[----:B------:R-:W-:-:S04]  /*7500*/  ISETP.GT.U32.AND P1, PT, R252, R241, PT ;  /* 0x000000f1fc00720c */ /* 0x000fc80003f24070 */
[----:B------:R-:W-:Y:S01]  /*7510*/  @!P5 IMAD.IADD R239, R239, 0x1, -R252 ;  /* 0x00000001efefd824 */ /* 0x000fe200078e0afc */
[----:B------:R-:W-:-:S04]  /*7520*/  ISETP.GT.U32.AND P5, PT, R252, R232, PT ;  /* 0x000000e8fc00720c */ /* 0x000fc80003fa4070 */
[----:B------:R-:W-:Y:S01]  /*7530*/  ISETP.GT.U32.AND P4, PT, R252, R239, PT ;  /* 0x000000effc00720c */ /* 0x000fe20003f84070 */
[--C-:B------:R-:W-:Y:S01]  /*7540*/  @!P3 IMAD.IADD R238, R238, 0x1, -R252.reuse ;  /* 0x00000001eeeeb824 */ /* 0x100fe200078e0afc */
[----:B------:R-:W-:Y:S01]  /*7550*/  ISETP.GT.U32.AND P3, PT, R252, R231, PT ;  /* 0x000000e7fc00720c */ /* 0x000fe20003f64070 */
[--C-:B------:R-:W-:Y:S01]  /*7560*/  @!P0 IMAD.IADD R236, R236, 0x1, -R252.reuse ;  /* 0x00000001ecec8824 */ /* 0x100fe200078e0afc */
[----:B------:R-:W-:Y:S01]  /*7570*/  ISETP.GT.U32.AND P0, PT, R252, R242, PT ;  /* 0x000000f2fc00720c */ /* 0x000fe20003f04070 */
[--C-:B------:R-:W-:Y:S01]  /*7580*/  @!P2 IMAD.IADD R234, R234, 0x1, -R252.reuse ;  /* 0x00000001eaeaa824 */ /* 0x100fe200078e0afc */
[C---:B------:R-:W-:Y:S01]  /*7590*/  ISETP.GT.U32.AND P2, PT, R252.reuse, R240, PT ;  /* 0x000000f0fc00720c */ /* 0x040fe20003f44070 */
[--C-:B------:R-:W-:Y:S01]  /*75a0*/  @!P1 IMAD.IADD R241, R241, 0x1, -R252.reuse ;  /* 0x00000001f1f19824 */ /* 0x100fe200078e0afc */
[----:B------:R-:W-:Y:S01]  /*75b0*/  ISETP.GT.U32.AND P1, PT, R252, R235, PT ;  /* 0x000000ebfc00720c */ /* 0x000fe20003f24070 */
[----:B------:R-:W-:Y:S01]  /*75c0*/  @!P5 IMAD.IADD R232, R232, 0x1, -R252 ;  /* 0x00000001e8e8d824 */ /* 0x000fe200078e0afc */
[----:B------:R-:W-:-:S03]  /*75d0*/  ISETP.GT.U32.AND P5, PT, R252, R238, PT ;  /* 0x000000eefc00720c */ /* 0x000fc60003fa4070 */
[--C-:B------:R-:W-:Y:S01]  /*75e0*/  @!P4 IMAD.IADD R239, R239, 0x1, -R252.reuse ;  /* 0x00000001efefc824 */ /* 0x100fe200078e0afc */
[C---:B------:R-:W-:Y:S01]  /*75f0*/  ISETP.GT.U32.AND P4, PT, R252.reuse, R233, PT ;  /* 0x000000e9fc00720c */ /* 0x040fe20003f84070 */
[--C-:B------:R-:W-:Y:S01]  /*7600*/  @!P3 IMAD.IADD R231, R231, 0x1, -R252.reuse ;  /* 0x00000001e7e7b824 */ /* 0x100fe200078e0afc */
[----:B------:R-:W-:Y:S02]  /*7610*/  ISETP.GT.U32.AND P3, PT, R252, R237, PT ;  /* 0x000000edfc00720c */ /* 0x000fe40003f64070 */
[----:B------:R-:W-:Y:S01]  /*7620*/  @!P0 IADD3 R242, PT, PT, R242, -R252, RZ ;  /* 0x800000fcf2f28210 */ /* 0x000fe20007ffe0ff */
[--C-:B------:R-:W-:Y:S01]  /*7630*/  @!P2 IMAD.IADD R240, R240, 0x1, -R252.reuse ;  /* 0x00000001f0f0a824 */ /* 0x100fe200078e0afc */
[C---:B------:R-:W-:Y:S02]  /*7640*/  ISETP.GT.U32.AND P0, PT, R252.reuse, R236, PT ;  /* 0x000000ecfc00720c */ /* 0x040fe40003f04070 */
[C---:B------:R-:W-:Y:S02]  /*7650*/  ISETP.GT.U32.AND P2, PT, R252.reuse, R234, PT ;  /* 0x000000eafc00720c */ /* 0x040fe40003f44070 */
[----:B------:R-:W-:Y:S01]  /*7660*/  ISETP.GT.U32.AND P6, PT, R252, R243, PT ;  /* 0x000000f3fc00720c */ /* 0x000fe20003fc4070 */
[--C-:B------:R-:W-:Y:S01]  /*7670*/  @!P5 IMAD.IADD R238, R238, 0x1, -R252.reuse ;  /* 0x00000001eeeed824 */ /* 0x100fe200078e0afc */
[C---:B------:R-:W-:Y:S01]  /*7680*/  ISETP.GT.U32.AND P5, PT, R252.reuse, R232, PT ;  /* 0x000000e8fc00720c */ /* 0x040fe20003fa4070 */
[--C-:B------:R-:W-:Y:S01]  /*7690*/  @!P1 IMAD.IADD R235, R235, 0x1, -R252.reuse ;  /* 0x00000001ebeb9824 */ /* 0x100fe200078e0afc */
[C---:B------:R-:W-:Y:S01]  /*76a0*/  ISETP.GT.U32.AND P1, PT, R252.reuse, R228, PT ;  /* 0x000000e4fc00720c */ /* 0x040fe20003f24070 */
[--C-:B------:R-:W-:Y:S01]  /*76b0*/  @!P4 IMAD.IADD R233, R233, 0x1, -R252.reuse ;  /* 0x00000001e9e9c824 */ /* 0x100fe200078e0afc */
[C---:B------:R-:W-:Y:S01]  /*76c0*/  ISETP.GT.U32.AND P4, PT, R252.reuse, R226, PT ;  /* 0x000000e2fc00720c */ /* 0x040fe20003f84070 */
[----:B------:R-:W-:Y:S01]  /*76d0*/  @!P3 IMAD.IADD R237, R237, 0x1, -R252 ;  /* 0x00000001ededb824 */ /* 0x000fe200078e0afc */
[----:B------:R-:W-:-:S02]  /*76e0*/  ISETP.GT.U32.AND P3, PT, R252, R230, PT ;  /* 0x000000e6fc00720c */ /* 0x000fc40003f64070 */
[----:B------:R-:W-:Y:S01]  /*76f0*/  @!P0 IADD3 R236, PT, PT, R236, -R252, RZ ;  /* 0x800000fcecec8210 */ /* 0x000fe20007ffe0ff */
[--C-:B------:R-:W-:Y:S01]  /*7700*/  @!P2 IMAD.IADD R234, R234, 0x1, -R252.reuse ;  /* 0x00000001eaeaa824 */ /* 0x100fe200078e0afc */
[C---:B------:R-:W-:Y:S01]  /*7710*/  ISETP.GT.U32.AND P0, PT, R252.reuse, R229, PT ;  /* 0x000000e5fc00720c */ /* 0x040fe20003f04070 */
[--C-:B------:R-:W-:Y:S01]  /*7720*/  @!P6 IMAD.IADD R243, R243, 0x1, -R252.reuse ;  /* 0x00000001f3f3e824 */ /* 0x100fe200078e0afc */
[C---:B------:R-:W-:Y:S02]  /*7730*/  ISETP.GT.U32.AND P2, PT, R252.reuse, R227, PT ;  /* 0x000000e3fc00720c */ /* 0x040fe40003f44070 */
[----:B------:R-:W-:Y:S01]  /*7740*/  ISETP.GT.U32.AND P6, PT, R252, R231, PT ;  /* 0x000000e7fc00720c */ /* 0x000fe20003fc4070 */
[--C-:B------:R-:W-:Y:S01]  /*7750*/  @!P5 IMAD.IADD R232, R232, 0x1, -R252.reuse ;  /* 0x00000001e8e8d824 */ /* 0x100fe200078e0afc */
[----:B------:R-:W-:Y:S01]  /*7760*/  ISETP.GT.U32.AND P5, PT, R252, R225, PT ;  /* 0x000000e1fc00720c */ /* 0x000fe20003fa4070 */
[--C-:B------:R-:W-:Y:S01]  /*7770*/  @!P1 IMAD.IADD R228, R228, 0x1, -R252.reuse ;  /* 0x00000001e4e49824 */ /* 0x100fe200078e0afc */
[----:B------:R-:W-:Y:S01]  /*7780*/  ISETP.GT.U32.AND P1, PT, R252, R221, PT ;  /* 0x000000ddfc00720c */ /* 0x000fe20003f24070 */
[----:B------:R-:W-:Y:S01]  /*7790*/  @!P4 IMAD.IADD R226, R226, 0x1, -R252 ;  /* 0x00000001e2e2c824 */ /* 0x000fe200078e0afc */
[----:B------:R-:W-:-:S02]  /*77a0*/  ISETP.GT.U32.AND P4, PT, R252, R219, PT ;  /* 0x000000dbfc00720c */ /* 0x000fc40003f84070 */
[----:B------:R-:W-:Y:S01]  /*77b0*/  @!P3 IADD3 R230, PT, PT, R230, -R252, RZ ;  /* 0x800000fce6e6b210 */ /* 0x000fe20007ffe0ff */
[--C-:B------:R-:W-:Y:S01]  /*77c0*/  @!P0 IMAD.IADD R229, R229, 0x1, -R252.reuse ;  /* 0x00000001e5e58824 */ /* 0x100fe200078e0afc */
[C---:B------:R-:W-:Y:S01]  /*77d0*/  ISETP.GT.U32.AND P3, PT, R252.reuse, R223, PT ;  /* 0x000000dffc00720c */ /* 0x040fe20003f64070 */
[--C-:B------:R-:W-:Y:S01]  /*77e0*/  @!P2 IMAD.IADD R227, R227, 0x1, -R252.reuse ;  /* 0x00000001e3e3a824 */ /* 0x100fe200078e0afc */
[C---:B------:R-:W-:Y:S01]  /*77f0*/  ISETP.GT.U32.AND P0, PT, R252.reuse, R222, PT ;  /* 0x000000defc00720c */ /* 0x040fe20003f04070 */
[--C-:B------:R-:W-:Y:S01]  /*7800*/  @!P6 IMAD.IADD R231, R231, 0x1, -R252.reuse ;  /* 0x00000001e7e7e824 */ /* 0x100fe200078e0afc */
[C---:B------:R-:W-:Y:S02]  /*7810*/  ISETP.GT.U32.AND P2, PT, R252.reuse, R220, PT ;  /* 0x000000dcfc00720c */ /* 0x040fe40003f44070 */
[C---:B------:R-:W-:Y:S01]  /*7820*/  ISETP.GT.U32.AND P6, PT, R252.reuse, R224, PT ;  /* 0x000000e0fc00720c */ /* 0x040fe20003fc4070 */
[--C-:B------:R-:W-:Y:S01]  /*7830*/  @!P5 IMAD.IADD R225, R225, 0x1, -R252.reuse ;  /* 0x00000001e1e1d824 */ /* 0x100fe200078e0afc */
[C---:B------:R-:W-:Y:S01]  /*7840*/  ISETP.GT.U32.AND P5, PT, R252.reuse, R218, PT ;  /* 0x000000dafc00720c */ /* 0x040fe20003fa4070 */
[--C-:B------:R-:W-:Y:S01]  /*7850*/  @!P1 IMAD.IADD R221, R221, 0x1, -R252.reuse ;  /* 0x00000001dddd9824 */ /* 0x100fe200078e0afc */
[C---:B------:R-:W-:Y:S01]  /*7860*/  ISETP.GT.U32.AND P1, PT, R252.reuse, R227, PT ;  /* 0x000000e3fc00720c */ /* 0x040fe20003f24070 */
[--C-:B------:R-:W-:Y:S01]  /*7870*/  @!P4 IMAD.IADD R219, R219, 0x1, -R252.reuse ;  /* 0x00000001dbdbc824 */ /* 0x100fe200078e0afc */
[C---:B------:R-:W-:Y:S01]  /*7880*/  ISETP.GT.U32.AND P4, PT, R252.reuse, R225, PT ;  /* 0x000000e1fc00720c */ /* 0x040fe20003f84070 */
[--C-:B------:R-:W-:Y:S01]  /*7890*/  @!P3 IMAD.IADD R223, R223, 0x1, -R252.reuse ;  /* 0x00000001dfdfb824 */ /* 0x100fe200078e0afc */
[----:B------:R-:W-:Y:S01]  /*78a0*/  ISETP.GT.U32.AND P3, PT, R252, R229, PT ;  /* 0x000000e5fc00720c */ /* 0x000fe20003f64070 */
[--C-:B------:R-:W-:Y:S01]  /*78b0*/  @!P0 IMAD.IADD R222, R222, 0x1, -R252.reuse ;  /* 0x00000001dede8824 */ /* 0x100fe200078e0afc */
[----:B------:R-:W-:Y:S01]  /*78c0*/  ISETP.GT.U32.AND P0, PT, R252, R228, PT ;  /* 0x000000e4fc00720c */ /* 0x000fe20003f04070 */
[----:B------:R-:W-:Y:S01]  /*78d0*/  @!P2 IMAD.IADD R220, R220, 0x1, -R252 ;  /* 0x00000001dcdca824 */ /* 0x000fe200078e0afc */
[----:B------:R-:W-:-:S02]  /*78e0*/  ISETP.GT.U32.AND P2, PT, R252, R226, PT ;  /* 0x000000e2fc00720c */ /* 0x000fc40003f44070 */
[-C--:B------:R-:W-:Y:S02]  /*78f0*/  @!P6 IADD3 R224, PT, PT, R224, -R252.reuse, RZ ;  /* 0x800000fce0e0e210 */ /* 0x080fe40007ffe0ff */
[----:B------:R-:W-:Y:S01]  /*7900*/  @!P5 IADD3 R218, PT, PT, R218, -R252, RZ ;  /* 0x800000fcdadad210 */ /* 0x000fe20007ffe0ff */
[----:B------:R-:W-:Y:S01]  /*7910*/  @!P1 IMAD.IADD R227, R227, 0x1, -R252 ;  /* 0x00000001e3e39824 */ /* 0x000fe200078e0afc */
[C---:B------:R-:W-:Y:S02]  /*7920*/  ISETP.GT.U32.AND P6, PT, R252.reuse, R230, PT ;  /* 0x000000e6fc00720c */ /* 0x040fe40003fc4070 */
[C---:B------:R-:W-:Y:S02]  /*7930*/  ISETP.GT.U32.AND P5, PT, R252.reuse, R224, PT ;  /* 0x000000e0fc00720c */ /* 0x040fe40003fa4070 */
[----:B------:R-:W-:Y:S02]  /*7940*/  ISETP.GT.U32.AND P1, PT, R252, R221, PT ;  /* 0x000000ddfc00720c */ /* 0x000fe40003f24070 */
[----:B------:R-:W-:-:S02]  /*7950*/  @!P4 IADD3 R225, PT, PT, R225, -R252, RZ ;  /* 0x800000fce1e1c210 */ /* 0x000fc40007ffe0ff */
[C---:B------:R-:W-:Y:S01]  /*7960*/  ISETP.GT.U32.AND P4, PT, R252.reuse, R219, PT ;  /* 0x000000dbfc00720c */ /* 0x040fe20003f84070 */
[--C-:B------:R-:W-:Y:S01]  /*7970*/  @!P3 IMAD.IADD R229, R229, 0x1, -R252.reuse ;  /* 0x00000001e5e5b824 */ /* 0x100fe200078e0afc */
[----:B------:R-:W-:Y:S01]  /*7980*/  ISETP.GT.U32.AND P3, PT, R252, R223, PT ;  /* 0x000000dffc00720c */ /* 0x000fe20003f64070 */
[--C-:B------:R-:W-:Y:S01]  /*7990*/  @!P0 IMAD.IADD R228, R228, 0x1, -R252.reuse ;  /* 0x00000001e4e48824 */ /* 0x100fe200078e0afc */
[----:B------:R-:W-:Y:S01]  /*79a0*/  ISETP.GT.U32.AND P0, PT, R252, R222, PT ;  /* 0x000000defc00720c */ /* 0x000fe20003f04070 */
[--C-:B------:R-:W-:Y:S01]  /*79b0*/  @!P2 IMAD.IADD R226, R226, 0x1, -R252.reuse ;  /* 0x00000001e2e2a824 */ /* 0x100fe200078e0afc */
[----:B------:R-:W-:Y:S01]  /*79c0*/  ISETP.GT.U32.AND P2, PT, R252, R220, PT ;  /* 0x000000dcfc00720c */ /* 0x000fe20003f44070 */
[--C-:B------:R-:W-:Y:S01]  /*79d0*/  @!P6 IMAD.IADD R230, R230, 0x1, -R252.reuse ;  /* 0x00000001e6e6e824 */ /* 0x100fe200078e0afc */
[----:B------:R-:W-:Y:S01]  /*79e0*/  ISETP.GT.U32.AND P6, PT, R252, R218, PT ;  /* 0x000000dafc00720c */ /* 0x000fe20003fc4070 */
[--C-:B------:R-:W-:Y:S01]  /*79f0*/  @!P5 IMAD.IADD R224, R224, 0x1, -R252.reuse ;  /* 0x00000001e0e0d824 */ /* 0x100fe200078e0afc */
[C---:B------:R-:W-:Y:S01]  /*7a00*/  ISETP.GT.U32.AND P5, PT, R252.reuse, R217, PT ;  /* 0x000000d9fc00720c */ /* 0x040fe20003fa4070 */
[----:B------:R-:W-:Y:S01]  /*7a10*/  @!P1 IMAD.IADD R221, R221, 0x1, -R252 ;  /* 0x00000001dddd9824 */ /* 0x000fe200078e0afc */
[----:B------:R-:W-:-:S02]  /*7a20*/  ISETP.GT.U32.AND P1, PT, R252, R214, PT ;  /* 0x000000d6fc00720c */ /* 0x000fc40003f24070 */
[----:B------:R-:W-:Y:S02]  /*7a30*/  @!P4 IADD3 R219, PT, PT, R219, -R252, RZ ;  /* 0x800000fcdbdbc210 */ /* 0x000fe40007ffe0ff */
        /* <DEDUP_REMOVED lines=20> */
[----:B------:R-:W-:Y:S01]  /*7b80*/  ISETP.GT.U32.AND P2, PT, R252, R206, PT ;  /* 0x000000cefc00720c */ /* 0x000fe20003f44070 */
[--C-:B------:R-:W-:Y:S02]  /*7b90*/  @!P6 IMAD.IADD R211, R211, 0x1, -R252.reuse ;  /* 0x00000001d3d3e824 */ /* 0x100fe400078e0afc */
[--C-:B------:R-:W-:Y:S01]  /*7ba0*/  @!P5 IMAD.IADD R210, R210, 0x1, -R252.reuse ;  /* 0x00000001d2d2d824 */ /* 0x100fe200078e0afc */
[----:B------:R-:W-:Y:S02]  /*7bb0*/  @!P1 IADD3 R207, PT, PT, R207, -R252, RZ ;  /* 0x800000fccfcf9210 */ /* 0x000fe40007ffe0ff */
[C---:B------:R-:W-:Y:S02]  /*7bc0*/  ISETP.GT.U32.AND P5, PT, R252.reuse, R216, PT ;  /* 0x000000d8fc00720c */ /* 0x040fe40003fa4070 */
        /* <DEDUP_REMOVED lines=8> */
[----:B------:R-:W-:-:S03]  /*7c50*/  ISETP.GT.U32.AND P2, PT, R252, R212, PT ;  /* 0x000000d4fc00720c */ /* 0x000fc60003f44070 */
[--C-:B------:R-:W-:Y:S01]  /*7c60*/  @!P5 IMAD.IADD R216, R216, 0x1, -R252.reuse ;  /* 0x00000001d8d8d824 */ /* 0x100fe200078e0afc */
[C---:B------:R-:W-:Y:S01]  /*7c70*/  ISETP.GT.U32.AND P5, PT, R252.reuse, R210, PT ;  /* 0x000000d2fc00720c */ /* 0x040fe20003fa4070 */
[--C-:B------:R-:W-:Y:S01]  /*7c80*/  @!P1 IMAD.IADD R213, R213, 0x1, -R252.reuse ;  /* 0x00000001d5d59824 */ /* 0x100fe200078e0afc */
[C---:B------:R-:W-:Y:S01]  /*7c90*/  ISETP.GT.U32.AND P1, PT, R252.reuse, R207, PT ;  /* 0x000000cffc00720c */ /* 0x040fe20003f24070 */
[--C-:B------:R-:W-:Y:S01]  /*7ca0*/  @!P4 IMAD.IADD R211, R211, 0x1, -R252.reuse ;  /* 0x00000001d3d3c824 */ /* 0x100fe200078e0afc */
[C---:B------:R-:W-:Y:S02]  /*7cb0*/  ISETP.GT.U32.AND P4, PT, R252.reuse, R204, PT ;  /* 0x000000ccfc00720c */ /* 0x040fe40003f84070 */
[----:B------:R-:W-:Y:S01]  /*7cc0*/  ISETP.GT.U32.AND P6, PT, R252, R217, PT ;  /* 0x000000d9fc00720c */ /* 0x000fe20003fc4070 */
[--C-:B------:R-:W-:Y:S01]  /*7cd0*/  @!P3 IMAD.IADD R215, R215, 0x1, -R252.reuse ;  /* 0x00000001d7d7b824 */ /* 0x100fe200078e0afc */
[----:B------:R-:W-:Y:S01]  /*7ce0*/  @!P0 IADD3 R214, PT, PT, R214, -R252, RZ ;  /* 0x800000fcd6d68210 */ /* 0x000fe20007ffe0ff */
[----:B------:R-:W-:Y:S01]  /*7cf0*/  @!P2 IMAD.IADD R212, R212, 0x1, -R252 ;  /* 0x00000001d4d4a824 */ /* 0x000fe200078e0afc */
[----:B------:R-:W-:-:S02]  /*7d00*/  ISETP.GT.U32.AND P3, PT, R252, R209, PT ;  /* 0x000000d1fc00720c */ /* 0x000fc40003f64070 */
[C---:B------:R-:W-:Y:S02]  /*7d10*/  ISETP.GT.U32.AND P0, PT, R252.reuse, R208, PT ;  /* 0x000000d0fc00720c */ /* 0x040fe40003f04070 */
[----:B------:R-:W-:Y:S01]  /*7d20*/  ISETP.GT.U32.AND P2, PT, R252, R206, PT ;  /* 0x000000cefc00720c */ /* 0x000fe20003f44070 */
[--C-:B------:R-:W-:Y:S01]  /*7d30*/  @!P5 IMAD.IADD R210, R210, 0x1, -R252.reuse ;  /* 0x00000001d2d2d824 */ /* 0x100fe200078e0afc */
[C---:B------:R-:W-:Y:S01]  /*7d40*/  ISETP.GT.U32.AND P5, PT, R252.reuse, R203, PT ;  /* 0x000000cbfc00720c */ /* 0x040fe20003fa4070 */
[--C-:B------:R-:W-:Y:S01]  /*7d50*/  @!P1 IMAD.IADD R207, R207, 0x1, -R252.reuse ;  /* 0x00000001cfcf9824 */ /* 0x100fe200078e0afc */
[----:B------:R-:W-:Y:S01]  /*7d60*/  ISETP.GT.U32.AND P1, PT, R252, R200, PT ;  /* 0x000000c8fc00720c */ /* 0x000fe20003f24070 */
        /* <DEDUP_REMOVED lines=8> */
[C---:B------:R-:W-:Y:S02]  /*7df0*/  ISETP.GT.U32.AND P0, PT, R252.reuse, R201, PT ;  /* 0x000000c9fc00720c */ /* 0x040fe40003f04070 */
        /* <DEDUP_REMOVED lines=15> */
[----:B------:R-:W-:Y:S01]  /*7ef0*/  @!P1 IMAD.IADD R193, R193, 0x1, -R252 ;  /* 0x00000001c1c19824 */ /* 0x000fe200078e0afc */
[----:B------:R-:W-:Y:S02]  /*7f00*/  @!P5 IADD3 R196, PT, PT, R196, -R252, RZ ;  /* 0x800000fcc4c4d210 */ /* 0x000fe40007ffe0ff */
[----:B------:R-:W-:-:S02]  /*7f10*/  ISETP.GT.U32.AND P5, PT, R252, R202, PT ;  /* 0x000000cafc00720c */ /* 0x000fc40003fa4070 */
[----:B------:R-:W-:Y:S02]  /*7f20*/  ISETP.GT.U32.AND P1, PT, R252, R199, PT ;  /* 0x000000c7fc00720c */ /* 0x000fe40003f24070 */
[----:B------:R-:W-:Y:S01]  /*7f30*/  @!P4 IADD3 R203, PT, PT, R203, -R252, RZ ;  /* 0x800000fccbcbc210 */ /* 0x000fe20007ffe0ff */
        /* <DEDUP_REMOVED lines=8> */
[----:B------:R-:W-:Y:S01]  /*7fc0*/  ISETP.GT.U32.AND P6, PT, R252, R204, PT ;  /* 0x000000ccfc00720c */ /* 0x000fe20003fc4070 */
[--C-:B------:R-:W-:Y:S01]  /*7fd0*/  @!P5 IMAD.IADD R202, R202, 0x1, -R252.reuse ;  /* 0x00000001cacad824 */ /* 0x100fe200078e0afc */
[C---:B------:R-:W-:Y:S01]  /*7fe0*/  ISETP.GT.U32.AND P5, PT, R252.reuse, R196, PT ;  /* 0x000000c4fc00720c */ /* 0x040fe20003fa4070 */
[--C-:B------:R-:W-:Y:S01]  /*7ff0*/  @!P1 IMAD.IADD R199, R199, 0x1, -R252.reuse ;  /* 0x00000001c7c79824 */ /* 0x100fe200078e0afc */
[C---:B------:R-:W-:Y:S02]  /*8000*/  ISETP.GT.U32.AND P1, PT, R252.reuse, R193, PT ;  /* 0x000000c1fc00720c */ /* 0x040fe40003f24070 */
        /* <DEDUP_REMOVED lines=17> */
[----:B------:R-:W-:Y:S01]  /*8120*/  ISETP.GT.U32.AND P3, PT, R252, R188, PT ;  /* 0x000000bcfc00720c */ /* 0x000fe20003f64070 */
        /* <DEDUP_REMOVED lines=21> */
[----:B------:R-:W-:Y:S02]  /*8280*/  @!P1 IADD3 R179, PT, PT, R179, -R252, RZ ;  /* 0x800000fcb3b39210 */ /* 0x000fe40007ffe0ff */
[C---:B------:R-:W-:Y:S01]  /*8290*/  ISETP.GT.U32.AND P1, PT, R252.reuse, R185, PT ;  /* 0x000000b9fc00720c */ /* 0x040fe20003f24070 */
        /* <DEDUP_REMOVED lines=18> */
[C---:B------:R-:W-:Y:S02]  /*83c0*/  ISETP.GT.U32.AND P3, PT, R252.reuse, R181, PT ;  /* 0x000000b5fc00720c */ /* 0x040fe40003f64070 */
[----:B------:R-:W-:-:S02]  /*83d0*/  ISETP.GT.U32.AND P0, PT, R252, R180, PT ;  /* 0x000000b4fc00720c */ /* 0x000fc40003f04070 */
        /* <DEDUP_REMOVED lines=25> */
[----:B------:R-:W-:Y:S01]  /*8570*/  ISETP.GT.U32.AND P3, PT, R252, R167, PT ;  /* 0x000000a7fc00720c */ /* 0x000fe20003f64070 */
        /* <DEDUP_REMOVED lines=19> */
[----:B------:R-:W-:-:S03]  /*86b0*/  ISETP.GT.U32.AND P1, PT, R252, R164, PT ;  /* 0x000000a4fc00720c */ /* 0x000fc60003f24070 */
[----:B------:R-:W-:Y:S02]  /*86c0*/  @!P4 IADD3 R169, PT, PT, R169, -R252, RZ ;  /* 0x800000fca9a9c210 */ /* 0x000fe40007ffe0ff */
[C---:B------:R-:W-:Y:S02]  /*86d0*/  ISETP.GT.U32.AND P4, PT, R252.reuse, R162, PT ;  /* 0x000000a2fc00720c */ /* 0x040fe40003f84070 */
        /* <DEDUP_REMOVED lines=19> */
[----:B------:R-:W-:Y:S02]  /*8810*/  @!P2 IADD3 R163, PT, PT, R163, -R252, RZ ;  /* 0x800000fca3a3a210 */ /* 0x000fe40007ffe0ff */
[C---:B------:R-:W-:Y:S01]  /*8820*/  ISETP.GT.U32.AND P2, PT, R252.reuse, R156, PT ;  /* 0x0000009cfc00720c */ /* 0x040fe20003f44070 */
[--C-:B------:R-:W-:Y:S01]  /*8830*/  @!P5 IMAD.IADD R161, R161, 0x1, -R252.reuse ;  /* 0x00000001a1a1d824 */ /* 0x100fe200078e0afc */
        /* <DEDUP_REMOVED lines=17> */
[--C-:B------:R-:W-:Y:S01]  /*8950*/  @!P4 IMAD.IADD R161, R161, 0x1, -R252.reuse ;  /* 0x00000001a1a1c824 */ /* 0x100fe200078e0afc */
[----:B------:R-:W-:Y:S01]  /*8960*/  ISETP.GT.U32.AND P4, PT, R252, R155, PT ;  /* 0x0000009bfc00720c */ /* 0x000fe20003f84070 */
[----:B------:R-:W-:-:S02]  /*8970*/  @!P6 IMAD.IADD R159, R159, 0x1, -R252 ;  /* 0x000000019f9fe824 */ /* 0x000fc400078e0afc */
[--C-:B------:R-:W-:Y:S02]  /*8980*/  @!P3 IMAD.IADD R153, R153, 0x1, -R252.reuse ;  /* 0x000000019999b824 */ /* 0x100fe400078e0afc */
[----:B------:R-:W-:Y:S02]  /*8990*/  @!P0 IADD3 R164, PT, PT, R164, -R252, RZ ;  /* 0x800000fca4a48210 */ /* 0x000fe40007ffe0ff */
[--C-:B------:R-:W-:Y:S01]  /*89a0*/  @!P2 IMAD.IADD R162, R162, 0x1, -R252.reuse ;  /* 0x00000001a2a2a824 */ /* 0x100fe200078e0afc */
[C---:B------:R-:W-:Y:S02]  /*89b0*/  ISETP.GT.U32.AND P3, PT, R252.reuse, R159, PT ;  /* 0x0000009ffc00720c */ /* 0x040fe40003f64070 */
        /* <DEDUP_REMOVED lines=79> */
[----:B------:R-:W-:-:S02]  /*8eb0*/  @!P3 IMAD.IADD R138, R138, 0x1, -R252 ;  /* 0x000000018a8ab824 */ /* 0x000fc400078e0afc */
[--C-:B------:R-:W-:Y:S01]  /*8ec0*/  @!P0 IMAD.IADD R137, R137, 0x1, -R252.reuse ;  /* 0x0000000189898824 */ /* 0x100fe200078e0afc */
[C---:B------:R-:W-:Y:S02]  /*8ed0*/  ISETP.GT.U32.AND P0, PT, R252.reuse, R129, PT ;  /* 0x00000081fc00720c */ /* 0x040fe40003f04070 */
[-C--:B------:R-:W-:Y:S02]  /*8ee0*/  @!P2 IADD3 R135, PT, PT, R135, -R252.reuse, RZ ;  /* 0x800000fc8787a210 */ /* 0x080fe40007ffe0ff */
[----:B------:R-:W-:Y:S01]  /*8ef0*/  ISETP.GT.U32.AND P2, PT, R252, R127, PT ;  /* 0x0000007ffc00720c */ /* 0x000fe20003f44070 */
[--C-:B------:R-:W-:Y:S02]  /*8f00*/  @!P6 IMAD.IADD R132, R132, 0x1, -R252.reuse ;  /* 0x000000018484e824 */ /* 0x100fe400078e0afc */
[----:B------:R-:W-:Y:S01]  /*8f10*/  @!P5 IMAD.IADD R131, R131, 0x1, -R252 ;  /* 0x000000018383d824 */ /* 0x000fe200078e0afc */
[----:B------:R-:W-:Y:S02]  /*8f20*/  @!P1 IADD3 R128, PT, PT, R128, -R252, RZ ;  /* 0x800000fc80809210 */ /* 0x000fe40007ffe0ff */
[----:B------:R-:W-:-:S02]  /*8f30*/  ISETP.GT.U32.AND P5, PT, R252, R138, PT ;  /* 0x0000008afc00720c */ /* 0x000fc40003fa4070 */
[----:B------:R-:W-:Y:S01]  /*8f40*/  ISETP.GT.U32.AND P1, PT, R252, R135, PT ;  /* 0x00000087fc00720c */ /* 0x000fe20003f24070 */
[--C-:B------:R-:W-:Y:S01]  /*8f50*/  @!P4 IMAD.IADD R126, R126, 0x1, -R252.reuse ;  /* 0x000000017e7ec824 */ /* 0x100fe200078e0afc */
[C---:B------:R-:W-:Y:S02]  /*8f60*/  ISETP.GT.U32.AND P4, PT, R252.reuse, R132, PT ;  /* 0x00000084fc00720c */ /* 0x040fe40003f84070 */
[C---:B------:R-:W-:Y:S01]  /*8f70*/  ISETP.GT.U32.AND P3, PT, R252.reuse, R130, PT ;  /* 0x00000082fc00720c */ /* 0x040fe20003f64070 */
[--C-:B------:R-:W-:Y:S01]  /*8f80*/  @!P0 IMAD.IADD R129, R129, 0x1, -R252.reuse ;  /* 0x0000000181818824 */ /* 0x100fe200078e0afc */
[C---:B------:R-:W-:Y:S01]  /*8f90*/  ISETP.GT.U32.AND P6, PT, R252.reuse, R139, PT ;  /* 0x0000008bfc00720c */ /* 0x040fe20003fc4070 */
[--C-:B------:R-:W-:Y:S01]  /*8fa0*/  @!P2 IMAD.IADD R127, R127, 0x1, -R252.reuse ;  /* 0x000000017f7fa824 */ /* 0x100fe200078e0afc */
[C---:B------:R-:W-:Y:S02]  /*8fb0*/  ISETP.GT.U32.AND P0, PT, R252.reuse, R136, PT ;  /* 0x00000088fc00720c */ /* 0x040fe40003f04070 */
        /* <DEDUP_REMOVED lines=10> */
[----:B------:R-:W-:Y:S02]  /*9060*/  @!P0 IADD3 R136, PT, PT, R136, -R252, RZ ;  /* 0x800000fc88888210 */ /* 0x000fe40007ffe0ff */
[--C-:B------:R-:W-:Y:S01]  /*9070*/  @!P2 IMAD.IADD R134, R134, 0x1, -R252.reuse ;  /* 0x000000018686a824 */ /* 0x100fe200078e0afc */
[C---:B------:R-:W-:Y:S02]  /*9080*/  ISETP.GT.U32.AND P6, PT, R252.reuse, R130, PT ;  /* 0x00000082fc00720c */ /* 0x040fe40003fc4070 */
        /* <DEDUP_REMOVED lines=36> */
[C---:B------:R-:W-:Y:S02]  /*92d0*/  ISETP.GT.U32.AND P4, PT, R252.reuse, R117, PT ;  /* 0x00000075fc00720c */ /* 0x040fe40003f84070 */
[----:B------:R-:W-:Y:S01]  /*92e0*/  ISETP.GT.U32.AND P3, PT, R252, R125, PT ;  /* 0x0000007dfc00720c */ /* 0x000fe20003f64070 */
[--C-:B------:R-:W-:Y:S02]  /*92f0*/  @!P6 IMAD.IADD R116, R116, 0x1, -R252.reuse ;  /* 0x000000017474e824 */ /* 0x100fe400078e0afc */
[--C-:B------:R-:W-:Y:S01]  /*9300*/  @!P0 IMAD.IADD R115, R115, 0x1, -R252.reuse ;  /* 0x0000000173738824 */ /* 0x100fe200078e0afc */
[C---:B------:R-:W-:Y:S01]  /*9310*/  ISETP.GT.U32.AND P0, PT, R252.reuse, R121, PT ;  /* 0x00000079fc00720c */ /* 0x040fe20003f04070 */
        /* <DEDUP_REMOVED lines=24> */
[----:B------:R-:W-:Y:S01]  /*94a0*/  ISETP.GT.U32.AND P3, PT, R252, R111, PT ;  /* 0x0000006ffc00720c */ /* 0x000fe20003f64070 */
[--C-:B------:R-:W-:Y:S01]  /*94b0*/  @!P0 IMAD.IADD R115, R115, 0x1, -R252.reuse ;  /* 0x0000000173738824 */ /* 0x100fe200078e0afc */
[----:B------:R-:W-:Y:S02]  /*94c0*/  @!P2 IADD3 R112, PT, PT, R112, -R252, RZ ;  /* 0x800000fc7070a210 */ /* 0x000fe40007ffe0ff */
[C---:B------:R-:W-:Y:S02]  /*94d0*/  ISETP.GT.U32.AND P0, PT, R252.reuse, R108, PT ;  /* 0x0000006cfc00720c */ /* 0x040fe40003f04070 */
[----:B------:R-:W-:Y:S01]  /*94e0*/  ISETP.GT.U32.AND P2, PT, R252, R105, PT ;  /* 0x00000069fc00720c */ /* 0x000fe20003f44070 */
[----:B------:R-:W-:Y:S01]  /*94f0*/  @!P5 IMAD.IADD R109, R109, 0x1, -R252 ;  /* 0x000000016d6dd824 */ /* 0x000fe200078e0afc */
[----:B------:R-:W-:-:S02]  /*9500*/  @!P1 IADD3 R106, PT, PT, R106, -R252, RZ ;  /* 0x800000fc6a6a9210 */ /* 0x000fc40007ffe0ff */
        /* <DEDUP_REMOVED lines=18> */
[----:B------:R-:W-:-:S02]  /*9630*/  @!P6 IMAD.IADD R107, R107, 0x1, -R252 ;  /* 0x000000016b6be824 */ /* 0x000fc400078e0afc */
[--C-:B------:R-:W-:Y:S01]  /*9640*/  @!P3 IMAD.IADD R104, R104, 0x1, -R252.reuse ;  /* 0x000000016868b824 */ /* 0x100fe200078e0afc */
        /* <DEDUP_REMOVED lines=14> */
[-C--:B------:R-:W-:Y:S02]  /*9730*/  @!P6 IADD3 R100, PT, PT, R100, -R252.reuse, RZ ;  /* 0x800000fc6464e210 */ /* 0x080fe40007ffe0ff */
        /* <DEDUP_REMOVED lines=22> */
[C---:B------:R-:W-:Y:S02]  /*98a0*/  ISETP.GT.U32.AND P1, PT, R252.reuse, R98, PT ;  /* 0x00000062fc00720c */ /* 0x040fe40003f24070 */
[----:B------:R-:W-:Y:S01]  /*98b0*/  @!P4 IADD3 R89, PT, PT, R89, -R252, RZ ;  /* 0x800000fc5959c210 */ /* 0x000fe20007ffe0ff */
[--C-:B------:R-:W-:Y:S01]  /*98c0*/  @!P3 IMAD.IADD R97, R97, 0x1, -R252.reuse ;  /* 0x000000016161b824 */ /* 0x100fe200078e0afc */
[C---:B------:R-:W-:Y:S02]  /*98d0*/  ISETP.GT.U32.AND P4, PT, R252.reuse, R95, PT ;  /* 0x0000005ffc00720c */ /* 0x040fe40003f84070 */
[----:B------:R-:W-:Y:S01]  /*98e0*/  ISETP.GT.U32.AND P3, PT, R252, R90, PT ;  /* 0x0000005afc00720c */ /* 0x000fe20003f64070 */
        /* <DEDUP_REMOVED lines=14> */
[----:B------:R-:W-:-:S02]  /*99d0*/  @!P6 IMAD.IADD R87, R87, 0x1, -R252 ;  /* 0x000000015757e824 */ /* 0x000fc400078e0afc */
[--C-:B------:R-:W-:Y:S01]  /*99e0*/  @!P0 IMAD.IADD R99, R99, 0x1, -R252.reuse ;  /* 0x0000000163638824 */ /* 0x100fe200078e0afc */
[C---:B------:R-:W-:Y:S01]  /*99f0*/  ISETP.GT.U32.AND P0, PT, R252.reuse, R93, PT ;  /* 0x0000005dfc00720c */ /* 0x040fe20003f04070 */
[--C-:B------:R-:W-:Y:S01]  /*9a00*/  @!P2 IMAD.IADD R97, R97, 0x1, -R252.reuse ;  /* 0x000000016161a824 */ /* 0x100fe200078e0afc */
[----:B------:R-:W-:Y:S01]  /*9a10*/  ISETP.GT.U32.AND P2, PT, R252, R91, PT ;  /* 0x0000005bfc00720c */ /* 0x000fe20003f44070 */
[--C-:B------:R-:W-:Y:S01]  /*9a20*/  @!P5 IMAD.IADD R94, R94, 0x1, -R252.reuse ;  /* 0x000000015e5ed824 */ /* 0x100fe200078e0afc */
[----:B------:R-:W-:Y:S01]  /*9a30*/  ISETP.GT.U32.AND P6, PT, R252, R88, PT ;  /* 0x00000058fc00720c */ /* 0x000fe20003fc4070 */
[--C-:B------:R-:W-:Y:S01]  /*9a40*/  @!P1 IMAD.IADD R92, R92, 0x1, -R252.reuse ;  /* 0x000000015c5c9824 */ /* 0x100fe200078e0afc */
[C---:B------:R-:W-:Y:S02]  /*9a50*/  ISETP.GT.U32.AND P5, PT, R252.reuse, R87, PT ;  /* 0x00000057fc00720c */ /* 0x040fe40003fa4070 */
[C---:B------:R-:W-:Y:S01]  /*9a60*/  ISETP.GT.U32.AND P1, PT, R252.reuse, R85, PT ;  /* 0x00000055fc00720c */ /* 0x040fe20003f24070 */
[----:B------:R-:W-:Y:S01]  /*9a70*/  @!P4 IMAD.IADD R89, R89, 0x1, -R252 ;  /* 0x000000015959c824 */ /* 0x000fe200078e0afc */
[----:B------:R-:W-:-:S02]  /*9a80*/  ISETP.GT.U32.AND P4, PT, R252, R82, PT ;  /* 0x00000052fc00720c */ /* 0x000fc40003f84070 */
[----:B------:R-:W-:Y:S02]  /*9a90*/  @!P3 IADD3 R96, PT, PT, R96, -R252, RZ ;  /* 0x800000fc6060b210 */ /* 0x000fe40007ffe0ff */
        /* <DEDUP_REMOVED lines=13> */
[-C--:B------:R-:W-:Y:S02]  /*9b70*/  @!P3 IADD3 R90, PT, PT, R90, -R252.reuse, RZ ;  /* 0x800000fc5a5ab210 */ /* 0x080fe40007ffe0ff */
[----:B------:R-:W-:Y:S01]  /*9b80*/  ISETP.GT.U32.AND P3, PT, R252, R83, PT ;  /* 0x00000053fc00720c */ /* 0x000fe20003f64070 */
[--C-:B------:R-:W-:Y:S01]  /*9b90*/  @!P0 IMAD.IADD R86, R86, 0x1, -R252.reuse ;  /* 0x0000000156568824 */ /* 0x100fe200078e0afc */
[-C--:B------:R-:W-:Y:S02]  /*9ba0*/  @!P2 IADD3 R84, PT, PT, R84, -R252.reuse, RZ ;  /* 0x800000fc5454a210 */ /* 0x080fe40007ffe0ff */
[C---:B------:R-:W-:Y:S02]  /*9bb0*/  ISETP.GT.U32.AND P0, PT, R252.reuse, R79, PT ;  /* 0x0000004ffc00720c */ /* 0x040fe40003f04070 */
[----:B------:R-:W-:Y:S01]  /*9bc0*/  ISETP.GT.U32.AND P2, PT, R252, R77, PT ;  /* 0x0000004dfc00720c */ /* 0x000fe20003f44070 */
[--C-:B------:R-:W-:Y:S01]  /*9bd0*/  @!P6 IMAD.IADD R81, R81, 0x1, -R252.reuse ;  /* 0x000000015151e824 */ /* 0x100fe200078e0afc */
[----:B------:R-:W-:Y:S01]  /*9be0*/  @!P1 IADD3 R78, PT, PT, R78, -R252, RZ ;  /* 0x800000fc4e4e9210 */ /* 0x000fe20007ffe0ff */
[----:B------:R-:W-:Y:S01]  /*9bf0*/  @!P5 IMAD.IADD R80, R80, 0x1, -R252 ;  /* 0x000000015050d824 */ /* 0x000fe200078e0afc */
[----:B------:R-:W-:-:S02]  /*9c00*/  ISETP.GT.U32.AND P6, PT, R252, R74, PT ;  /* 0x0000004afc00720c */ /* 0x000fc40003fc4070 */
        /* <DEDUP_REMOVED lines=10> */
[----:B------:R-:W-:-:S02]  /*9cb0*/  @!P6 IMAD.IADD R74, R74, 0x1, -R252 ;  /* 0x000000014a4ae824 */ /* 0x000fc400078e0afc */
[--C-:B------:R-:W-:Y:S01]  /*9cc0*/  @!P5 IMAD.IADD R86, R86, 0x1, -R252.reuse ;  /* 0x000000015656d824 */ /* 0x100fe200078e0afc */
[----:B------:R-:W-:Y:S01]  /*9cd0*/  ISETP.GT.U32.AND P5, PT, R252, R80, PT ;  /* 0x00000050fc00720c */ /* 0x000fe20003fa4070 */
[--C-:B------:R-:W-:Y:S01]  /*9ce0*/  @!P1 IMAD.IADD R84, R84, 0x1, -R252.reuse ;  /* 0x0000000154549824 */ /* 0x100fe200078e0afc */
[C---:B------:R-:W-:Y:S01]  /*9cf0*/  ISETP.GT.U32.AND P1, PT, R252.reuse, R78, PT ;  /* 0x0000004efc00720c */ /* 0x040fe20003f24070 */
[--C-:B------:R-:W-:Y:S01]  /*9d00*/  @!P4 IMAD.IADD R81, R81, 0x1, -R252.reuse ;  /* 0x000000015151c824 */ /* 0x100fe200078e0afc */
[----:B------:R-:W-:Y:S01]  /*9d10*/  ISETP.GT.U32.AND P4, PT, R252, R74, PT ;  /* 0x0000004afc00720c */ /* 0x000fe20003f84070 */
[--C-:B------:R-:W-:Y:S01]  /*9d20*/  @!P3 IMAD.IADD R76, R76, 0x1, -R252.reuse ;  /* 0x000000014c4cb824 */ /* 0x100fe200078e0afc */
[C---:B------:R-:W-:Y:S02]  /*9d30*/  ISETP.GT.U32.AND P3, PT, R252.reuse, R82, PT ;  /* 0x00000052fc00720c */ /* 0x040fe40003f64070 */
[----:B------:R-:W-:Y:S01]  /*9d40*/  @!P0 IADD3 R85, PT, PT, R85, -R252, RZ ;  /* 0x800000fc55558210 */ /* 0x000fe20007ffe0ff */
[----:B------:R-:W-:Y:S01]  /*9d50*/  @!P2 IMAD.IADD R83, R83, 0x1, -R252 ;  /* 0x000000015353a824 */ /* 0x000fe200078e0afc */
[----:B------:R-:W-:-:S02]  /*9d60*/  ISETP.GT.U32.AND P0, PT, R252, R79, PT ;  /* 0x0000004ffc00720c */ /* 0x000fc40003f04070 */
[----:B------:R-:W-:Y:S01]  /*9d70*/  ISETP.GT.U32.AND P2, PT, R252, R77, PT ;  /* 0x0000004dfc00720c */ /* 0x000fe20003f44070 */
[--C-:B------:R-:W-:Y:S01]  /*9d80*/  @!P5 IMAD.IADD R80, R80, 0x1, -R252.reuse ;  /* 0x000000015050d824 */ /* 0x100fe200078e0afc */
[----:B------:R-:W-:Y:S01]  /*9d90*/  ISETP.GT.U32.AND P5, PT, R252, R73, PT ;  /* 0x00000049fc00720c */ /* 0x000fe20003fa4070 */
[--C-:B------:R-:W-:Y:S01]  /*9da0*/  @!P1 IMAD.IADD R78, R78, 0x1, -R252.reuse ;  /* 0x000000014e4e9824 */ /* 0x100fe200078e0afc */
[----:B------:R-:W-:Y:S01]  /*9db0*/  ISETP.GT.U32.AND P1, PT, R252, R71, PT ;  /* 0x00000047fc00720c */ /* 0x000fe20003f24070 */
[----:B------:R1:W-:Y:S01]  /*9dc0*/  STL [R1+0xc], R6 ;  /* 0x00000c0601007387 */ /* 0x0003e20000100800 */
[--C-:B------:R-:W-:Y:S01]  /*9dd0*/  @!P4 IMAD.IADD R74, R74, 0x1, -R252.reuse ;  /* 0x000000014a4ac824 */ /* 0x100fe200078e0afc */
[----:B------:R-:W-:Y:S01]  /*9de0*/  ISETP.GT.U32.AND P4, PT, R252, R67, PT ;  /* 0x00000043fc00720c */ /* 0x000fe20003f84070 */
[----:B------:R-:W-:Y:S01]  /*9df0*/  @!P3 IMAD.IADD R82, R82, 0x1, -R252 ;  /* 0x000000015252b824 */ /* 0x000fe200078e0afc */
[----:B------:R-:W-:Y:S01]  /*9e00*/  ISETP.GT.U32.AND P3, PT, R252, R76, PT ;  /* 0x0000004cfc00720c */ /* 0x000fe20003f64070 */
[----:B-1----:R-:W2:Y:S01]  /*9e10*/  LDL R6, [R1+0xff0] ;  /* 0x000ff00001067983 */ /* 0x002ea20000100800 */
[----:B------:R-:W-:-:S02]  /*9e20*/  @!P0 IADD3 R79, PT, PT, R79, -R252, RZ ;  /* 0x800000fc4f4f8210 */ /* 0x000fc40007ffe0ff */
[--C-:B------:R-:W-:Y:S01]  /*9e30*/  @!P2 IMAD.IADD R77, R77, 0x1, -R252.reuse ;  /* 0x000000014d4da824 */ /* 0x100fe200078e0afc */
[C---:B------:R-:W-:Y:S02]  /*9e40*/  ISETP.GT.U32.AND P0, PT, R252.reuse, R72, PT ;  /* 0x00000048fc00720c */ /* 0x040fe40003f04070 */
[C---:B------:R-:W-:Y:S01]  /*9e50*/  ISETP.GT.U32.AND P2, PT, R252.reuse, R70, PT ;  /* 0x00000046fc00720c */ /* 0x040fe20003f44070 */
[----:B------:R-:W-:Y:S01]  /*9e60*/  @!P1 IMAD.IADD R71, R71, 0x1, -R252 ;  /* 0x0000000147479824 */ /* 0x000fe200078e0afc */
[----:B------:R-:W-:Y:S02]  /*9e70*/  @!P5 IADD3 R73, PT, PT, R73, -R252, RZ ;  /* 0x800000fc4949d210 */ /* 0x000fe40007ffe0ff */
[C---:B------:R-:W-:Y:S02]  /*9e80*/  ISETP.GT.U32.AND P5, PT, R252.reuse, R66, PT ;  /* 0x00000042fc00720c */ /* 0x040fe40003fa4070 */
[C---:B------:R-:W-:Y:S02]  /*9e90*/  ISETP.GT.U32.AND P1, PT, R252.reuse, R64, PT ;  /* 0x00000040fc00720c */ /* 0x040fe40003f24070 */
[----:B------:R-:W-:-:S02]  /*9ea0*/  ISETP.GT.U32.AND P6, PT, R252, R75, PT ;  /* 0x0000004bfc00720c */ /* 0x000fc40003fc4070 */
[----:B------:R-:W-:Y:S01]  /*9eb0*/  @!P4 IADD3 R67, PT, PT, R67, -R252, RZ ;  /* 0x800000fc4343c210 */ /* 0x000fe20007ffe0ff */
[--C-:B------:R-:W-:Y:S01]  /*9ec0*/  @!P3 IMAD.IADD R76, R76, 0x1, -R252.reuse ;  /* 0x000000014c4cb824 */ /* 0x100fe200078e0afc */
[C---:B------:R-:W-:Y:S02]  /*9ed0*/  ISETP.GT.U32.AND P4, PT, R252.reuse, R73, PT ;  /* 0x00000049fc00720c */ /* 0x040fe40003f84070 */
        /* <DEDUP_REMOVED lines=37> */
[-C--:B------:R-:W-:Y:S01]  /*a130*/  @!P6 IADD3 R61, PT, PT, R61, -R252.reuse, RZ ;  /* 0x800000fc3d3de210 */ /* 0x080fe20007ffe0ff */
[--C-:B------:R-:W-:Y:S01]  /*a140*/  @!P4 IMAD.IADD R60, R60, 0x1, -R252.reuse ;  /* 0x000000013c3cc824 */ /* 0x100fe200078e0afc */
[----:B------:R-:W-:Y:S02]  /*a150*/  ISETP.GT.U32.AND P4, PT, R252, R53, PT ;  /* 0x00000035fc00720c */ /* 0x000fe40003f84070 */
[----:B------:R-:W-:Y:S02]  /*a160*/  @!P3 IADD3 R68, PT, PT, R68, -R252, RZ ;  /* 0x800000fc4444b210 */ /* 0x000fe40007ffe0ff */
        /* <DEDUP_REMOVED lines=15> */
[----:B------:R-:W-:Y:S01]  /*a260*/  ISETP.GT.U32.AND P3, PT, R252, R54, PT ;  /* 0x00000036fc00720c */ /* 0x000fe20003f64070 */
[--C-:B------:R-:W-:Y:S01]  /*a270*/  @!P0 IMAD.IADD R58, R58, 0x1, -R252.reuse ;  /* 0x000000013a3a8824 */ /* 0x100fe200078e0afc */
[-C--:B------:R-:W-:Y:S02]  /*a280*/  @!P2 IADD3 R56, PT, PT, R56, -R252.reuse, RZ ;  /* 0x800000fc3838a210 */ /* 0x080fe40007ffe0ff */
[C---:B------:R-:W-:Y:S02]  /*a290*/  ISETP.GT.U32.AND P0, PT, R252.reuse, R51, PT ;  /* 0x00000033fc00720c */ /* 0x040fe40003f04070 */
[----:B------:R-:W-:Y:S01]  /*a2a0*/  ISETP.GT.U32.AND P2, PT, R252, R49, PT ;  /* 0x00000031fc00720c */ /* 0x000fe20003f44070 */
[----:B------:R-:W-:Y:S01]  /*a2b0*/  @!P5 IMAD.IADD R52, R52, 0x1, -R252 ;  /* 0x000000013434d824 */ /* 0x000fe200078e0afc */
[----:B------:R-:W-:-:S02]  /*a2c0*/  @!P1 IADD3 R50, PT, PT, R50, -R252, RZ ;  /* 0x800000fc32329210 */ /* 0x000fc40007ffe0ff */
[C---:B------:R-:W-:Y:S02]  /*a2d0*/  ISETP.GT.U32.AND P5, PT, R252.reuse, R58, PT ;  /* 0x0000003afc00720c */ /* 0x040fe40003fa4070 */
        /* <DEDUP_REMOVED lines=20> */
[----:B------:R-:W-:Y:S01]  /*a420*/  @!P0 IADD3 R57, PT, PT, R57, -R252, RZ ;  /* 0x800000fc39398210 */ /* 0x000fe20007ffe0ff */
[--C-:B------:R-:W-:Y:S01]  /*a430*/  @!P2 IMAD.IADD R55, R55, 0x1, -R252.reuse ;  /* 0x000000013737a824 */ /* 0x100fe200078e0afc */
[C---:B------:R-:W-:Y:S02]  /*a440*/  ISETP.GT.U32.AND P0, PT, R252.reuse, R51, PT ;  /* 0x00000033fc00720c */ /* 0x040fe40003f04070 */
        /* <DEDUP_REMOVED lines=15> */
[C---:B------:R-:W-:Y:S01]  /*a540*/  ISETP.GT.U32.AND P2, PT, R252.reuse, R41, PT ;  /* 0x00000029fc00720c */ /* 0x040fe20003f44070 */
        /* <DEDUP_REMOVED lines=8> */
[--C-:B------:R-:W-:Y:S02]  /*a5d0*/  @!P0 IMAD.IADD R44, R44, 0x1, -R252.reuse ;  /* 0x000000012c2c8824 */ /* 0x100fe400078e0afc */
[--C-:B------:R-:W-:Y:S01]  /*a5e0*/  @!P6 IMAD.IADD R42, R42, 0x1, -R252.reuse ;  /* 0x000000012a2ae824 */ /* 0x100fe200078e0afc */
[C---:B------:R-:W-:Y:S01]  /*a5f0*/  ISETP.GT.U32.AND P6, PT, R252.reuse, R35, PT ;  /* 0x00000023fc00720c */ /* 0x040fe20003fc4070 */
[----:B------:R-:W-:Y:S01]  /*a600*/  @!P2 IMAD.IADD R41, R41, 0x1, -R252 ;  /* 0x000000012929a824 */ /* 0x000fe200078e0afc */
[----:B------:R-:W-:-:S02]  /*a610*/  ISETP.GT.U32.AND P2, PT, R252, R47, PT ;  /* 0x0000002ffc00720c */ /* 0x000fc40003f44070 */
        /* <DEDUP_REMOVED lines=9> */
[--C-:B------:R-:W-:Y:S02]  /*a6b0*/  @!P6 IMAD.IADD R35, R35, 0x1, -R252.reuse ;  /* 0x000000012323e824 */ /* 0x100fe400078e0afc */
        /* <DEDUP_REMOVED lines=22> */
[-C--:B------:R-:W-:Y:S02]  /*a820*/  @!P3 IADD3 R40, PT, PT, R40, -R252.reuse, RZ ;  /* 0x800000fc2828b210 */ /* 0x080fe40007ffe0ff */
[----:B------:R-:W-:Y:S02]  /*a830*/  ISETP.GT.U32.AND P3, PT, R252, R33, PT ;  /* 0x00000021fc00720c */ /* 0x000fe40003f64070 */
[----:B------:R-:W-:Y:S01]  /*a840*/  @!P2 IADD3 R34, PT, PT, R34, -R252, RZ ;  /* 0x800000fc2222a210 */ /* 0x000fe20007ffe0ff */
[--C-:B------:R-:W-:Y:S01]  /*a850*/  @!P0 IMAD.IADD R37, R37, 0x1, -R252.reuse ;  /* 0x0000000125258824 */ /* 0x100fe200078e0afc */
[C---:B------:R-:W-:Y:S02]  /*a860*/  ISETP.GT.U32.AND P2, PT, R252.reuse, R27, PT ;  /* 0x0000001bfc00720c */ /* 0x040fe40003f44070 */
        /* <DEDUP_REMOVED lines=8> */
[--C-:B------:R-:W-:Y:S02]  /*a8f0*/  @!P3 IMAD.IADD R33, R33, 0x1, -R252.reuse ;  /* 0x000000012121b824 */ /* 0x100fe400078e0afc */
[--C-:B------:R-:W-:Y:S02]  /*a900*/  @!P2 IMAD.IADD R27, R27, 0x1, -R252.reuse ;  /* 0x000000011b1ba824 */ /* 0x100fe400078e0afc */
        /* <DEDUP_REMOVED lines=8> */
[C---:B------:R-:W-:Y:S01]  /*a990*/  ISETP.GT.U32.AND P5, PT, R252.reuse, R30, PT ;  /* 0x0000001efc00720c */ /* 0x040fe20003fa4070 */
        /* <DEDUP_REMOVED lines=17> */
[----:B------:R-:W-:Y:S01]  /*aab0*/  @!P2 IMAD.IADD R27, R27, 0x1, -R252 ;  /* 0x000000011b1ba824 */ /* 0x000fe200078e0afc */
[----:B------:R-:W-:-:S02]  /*aac0*/  ISETP.GT.U32.AND P2, PT, R252, R20, PT ;  /* 0x00000014fc00720c */ /* 0x000fc40003f44070 */
[----:B------:R-:W-:Y:S01]  /*aad0*/  @!P6 IADD3 R22, PT, PT, R22, -R252, RZ ;  /* 0x800000fc1616e210 */ /* 0x000fe20007ffe0ff */
[--C-:B------:R-:W-:Y:S01]  /*aae0*/  @!P1 IMAD.IADD R21, R21, 0x1, -R252.reuse ;  /* 0x0000000115159824 */ /* 0x100fe200078e0afc */
[----:B------:R-:W-:Y:S02]  /*aaf0*/  ISETP.GT.U32.AND P1, PT, R252, R14, PT ;  /* 0x0000000efc00720c */ /* 0x000fe40003f24070 */
        /* <DEDUP_REMOVED lines=10> */
[----:B------:R-:W-:-:S03]  /*aba0*/  @!P1 IMAD.IADD R14, R14, 0x1, -R252 ;  /* 0x000000010e0e9824 */ /* 0x000fc600078e0afc */
[----:B------:R-:W-:Y:S01]  /*abb0*/  ISETP.GT.U32.AND P1, PT, R252, R20, PT ;  /* 0x00000014fc00720c */ /* 0x000fe20003f24070 */
[--C-:B------:R-:W-:Y:S01]  /*abc0*/  @!P0 IMAD.IADD R22, R22, 0x1, -R252.reuse ;  /* 0x0000000116168824 */ /* 0x100fe200078e0afc */
[C---:B------:R-:W-:Y:S02]  /*abd0*/  ISETP.GT.U32.AND P0, PT, R252.reuse, R15, PT ;  /* 0x0000000ffc00720c */ /* 0x040fe40003f04070 */
[-C--:B------:R-:W-:Y:S02]  /*abe0*/  @!P5 IADD3 R17, PT, PT, R17, -R252.reuse, RZ ;  /* 0x800000fc1111d210 */ /* 0x080fe40007ffe0ff */
[----:B------:R-:W-:Y:S02]  /*abf0*/  @!P4 IADD3 R11, PT, PT, R11, -R252, RZ ;  /* 0x800000fc0b0bc210 */ /* 0x000fe40007ffe0ff */
[----:B------:R-:W-:Y:S01]  /*ac00*/  ISETP.GT.U32.AND P4, PT, R252, R17, PT ;  /* 0x00000011fc00720c */ /* 0x000fe20003f84070 */
[----:B------:R-:W-:Y:S01]  /*ac10*/  @!P3 IMAD.IADD R26, R26, 0x1, -R252 ;  /* 0x000000011a1ab824 */ /* 0x000fe200078e0afc */
[----:B------:R-:W-:-:S02]  /*ac20*/  ISETP.GT.U32.AND P3, PT, R252, R19, PT ;  /* 0x00000013fc00720c */ /* 0x000fc40003f64070 */
[----:B------:R-:W-:Y:S01]  /*ac30*/  ISETP.GT.U32.AND P2, PT, R252, R13, PT ;  /* 0x0000000dfc00720c */ /* 0x000fe20003f44070 */
[--C-:B------:R-:W-:Y:S01]  /*ac40*/  @!P1 IMAD.IADD R20, R20, 0x1, -R252.reuse ;  /* 0x0000000114149824 */ /* 0x100fe200078e0afc */
[----:B------:R-:W-:Y:S01]  /*ac50*/  @!P6 IADD3 R23, PT, PT, R23, -R252, RZ ;  /* 0x800000fc1717e210 */ /* 0x000fe20007ffe0ff */
[--C-:B------:R-:W-:Y:S01]  /*ac60*/  @!P0 IMAD.IADD R15, R15, 0x1, -R252.reuse ;  /* 0x000000010f0f8824 */ /* 0x100fe200078e0afc */
[C---:B------:R-:W-:Y:S02]  /*ac70*/  ISETP.GT.U32.AND P6, PT, R252.reuse, R16, PT ;  /* 0x00000010fc00720c */ /* 0x040fe40003fc4070 */
[C---:B------:R-:W-:Y:S02]  /*ac80*/  ISETP.GT.U32.AND P1, PT, R252.reuse, R14, PT ;  /* 0x0000000efc00720c */ /* 0x040fe40003f24070 */
[C---:B------:R-:W-:Y:S01]  /*ac90*/  ISETP.GT.U32.AND P0, PT, R252.reuse, R21, PT ;  /* 0x00000015fc00720c */ /* 0x040fe20003f04070 */
[--C-:B------:R-:W-:Y:S01]  /*aca0*/  @!P4 IMAD.IADD R17, R17, 0x1, -R252.reuse ;  /* 0x000000011111c824 */ /* 0x100fe200078e0afc */
[C---:B------:R-:W-:Y:S01]  /*acb0*/  ISETP.GT.U32.AND P4, PT, R252.reuse, R11, PT ;  /* 0x0000000bfc00720c */ /* 0x040fe20003f84070 */
[--C-:B------:R-:W-:Y:S01]  /*acc0*/  @!P3 IMAD.IADD R19, R19, 0x1, -R252.reuse ;  /* 0x000000011313b824 */ /* 0x100fe200078e0afc */
[----:B------:R-:W-:Y:S01]  /*acd0*/  ISETP.GT.U32.AND P5, PT, R252, R10, PT ;  /* 0x0000000afc00720c */ /* 0x000fe20003fa4070 */
[----:B------:R-:W-:-:S03]  /*ace0*/  @!P2 IMAD.IADD R13, R13, 0x1, -R252 ;  /* 0x000000010d0da824 */ /* 0x000fc600078e0afc */
        /* <DEDUP_REMOVED lines=8> */
[----:B------:R1:W-:Y:S01]  /*ad70*/  STL [R1+0x8], R7 ;  /* 0x0000080701007387 */ /* 0x0003e20000100800 */
[----:B------:R-:W-:Y:S01]  /*ad80*/  ISETP.GT.U32.AND P4, PT, R252, R0, PT ;  /* 0x00000000fc00720c */ /* 0x000fe20003f84070 */
[----:B------:R-:W-:-:S03]  /*ad90*/  @!P5 IMAD.IADD R10, R10, 0x1, -R252 ;  /* 0x000000010a0ad824 */ /* 0x000fc600078e0afc */
[--C-:B------:R-:W-:Y:S01]  /*ada0*/  @!P2 IMAD.IADD R19, R19, 0x1, -R252.reuse ;  /* 0x000000011313a824 */ /* 0x100fe200078e0afc */
[----:B-1----:R-:W1:Y:S01]  /*adb0*/  S2R R7, SR_TID.X ;  /* 0x0000000000077919 */ /* 0x002e620000002100 */
[C---:B------:R-:W-:Y:S01]  /*adc0*/  ISETP.GT.U32.AND P2, PT, R252.reuse, R13, PT ;  /* 0x0000000dfc00720c */ /* 0x040fe20003f44070 */
[--C-:B------:R-:W-:Y:S01]  /*add0*/  @!P6 IMAD.IADD R9, R9, 0x1, -R252.reuse ;  /* 0x000000010909e824 */ /* 0x100fe200078e0afc */
[----:B------:R-:W-:Y:S01]  /*ade0*/  ULEA UR9, UR6, UR9, 0x18 ;  /* 0x0000000906097291 */ /* 0x000fe2000f8ec0ff */
[--C-:B------:R-:W-:Y:S01]  /*adf0*/  @!P1 IMAD.IADD R5, R5, 0x1, -R252.reuse ;  /* 0x0000000105059824 */ /* 0x100fe200078e0afc */
[C---:B------:R-:W-:Y:S01]  /*ae00*/  ISETP.GT.U32.AND P6, PT, R252.reuse, R10, PT ;  /* 0x0000000afc00720c */ /* 0x040fe20003fc4070 */
[--C-:B------:R-:W-:Y:S01]  /*ae10*/  @!P0 IMAD.IADD R15, R15, 0x1, -R252.reuse ;  /* 0x000000010f0f8824 */ /* 0x100fe200078e0afc */
[----:B------:R-:W-:Y:S01]  /*ae20*/  ISETP.GT.U32.AND P0, PT, R252, R8, PT ;  /* 0x00000008fc00720c */ /* 0x000fe20003f04070 */
[----:B------:R-:W-:Y:S01]  /*ae30*/  @!P4 IMAD.IADD R0, R0, 0x1, -R252 ;  /* 0x000000010000c824 */ /* 0x000fe200078e0afc */
[----:B------:R-:W-:-:S02]  /*ae40*/  ISETP.GT.U32.AND P4, PT, R252, R5, PT ;  /* 0x00000005fc00720c */ /* 0x000fc40003f84070 */
[C---:B------:R-:W-:Y:S01]  /*ae50*/  ISETP.GT.U32.AND P1, PT, R252.reuse, R250, PT ;  /* 0x000000fafc00720c */ /* 0x040fe20003f24070 */
[----:B------:R-:W3:Y:S02]  /*ae60*/  LDS R133, [UR9] ;  /* 0x00000009ff857984 */ /* 0x000ee40008000800 */
[----:B------:R-:W-:Y:S01]  /*ae70*/  @!P2 IMAD.IADD R13, R13, 0x1, -R252 ;  /* 0x000000010d0da824 */ /* 0x000fe200078e0afc */
[----:B------:R-:W-:-:S03]  /*ae80*/  ISETP.GT.U32.AND P2, PT, R252, R4, PT ;  /* 0x00000004fc00720c */ /* 0x000fc60003f44070 */
[--C-:B------:R-:W-:Y:S01]  /*ae90*/  @!P6 IMAD.IADD R10, R10, 0x1, -R252.reuse ;  /* 0x000000010a0ae824 */ /* 0x100fe200078e0afc */
[----:B------:R-:W-:Y:S01]  /*aea0*/  ISETP.GT.U32.AND P6, PT, R252, R247, PT ;  /* 0x000000f7fc00720c */ /* 0x000fe20003fc4070 */
[--C-:B------:R-:W-:Y:S01]  /*aeb0*/  @!P0 IMAD.IADD R8, R8, 0x1, -R252.reuse ;  /* 0x0000000108088824 */ /* 0x100fe200078e0afc */
[----:B------:R-:W-:Y:S01]  /*aec0*/  ISETP.GT.U32.AND P0, PT, R252, R249, PT ;  /* 0x000000f9fc00720c */ /* 0x000fe20003f04070 */
[--C-:B------:R-:W-:Y:S01]  /*aed0*/  @!P4 IMAD.IADD R5, R5, 0x1, -R252.reuse ;  /* 0x000000010505c824 */ /* 0x100fe200078e0afc */
[----:B------:R4:W-:Y:S01]  /*aee0*/  STL [R1+0x4], R3 ;  /* 0x0000040301007387 */ /* 0x0009e20000100800 */
[-C--:B------:R-:W-:Y:S02]  /*aef0*/  @!P1 IADD3 R250, PT, PT, R250, -R252.reuse, RZ ;  /* 0x800000fcfafa9210 */ /* 0x080fe40007ffe0ff */
[----:B--2---:R-:W-:Y:S02]  /*af00*/  ISETP.GE.AND P1, PT, R6, RZ, PT ;  /* 0x000000ff0600720c */ /* 0x004fe40003f26270 */
[----:B------:R-:W-:Y:S01]  /*af10*/  @!P2 IADD3 R4, PT, PT, R4, -R252, RZ ;  /* 0x800000fc0404a210 */ /* 0x000fe20007ffe0ff */
[----:B----4-:R-:W2:Y:S04]  /*af20*/  LDL.LU R3, [R1+0x28] ;  /* 0x0000280001037983 */ /* 0x010ea80000300800 */
[----:B------:R1:W-:Y:S01]  /*af30*/  STL [R1+0x14dc], R5 ;  /* 0x0014dc0501007387 */ /* 0x0003e20000100800 */
[----:B------:R-:W-:Y:S01]  /*af40*/  @!P6 IMAD.IADD R247, R247, 0x1, -R252 ;  /* 0x00000001f7f7e824 */ /* 0x000fe200078e0afc */
[----:B------:R-:W-:Y:S01]  /*af50*/  BAR.SYNC.DEFER_BLOCKING 0x0 ;  /* 0x0000000000007b1d */ /* 0x000fe20000010000 */
[----:B------:R-:W-:-:S02]  /*af60*/  ISETP.GT.U32.AND P6, PT, R252, R4, PT ;  /* 0x00000004fc00720c */ /* 0x000fc40003fc4070 */
[----:B-1----:R-:W-:-:S05]  /*af70*/  SHF.R.U32.HI R5, RZ, 0x5, R7 ;  /* 0x00000005ff057819 */ /* 0x002fca0000011607 */
[----:B------:R-:W1:Y:S01]  /*af80*/  LDC.64 R6, c[0x0][0x3a8] ;  /* 0x0000ea00ff067b82 */ /* 0x000e620000000a00 */
[----:B------:R-:W-:Y:S01]  /*af90*/  @!P0 IMAD.IADD R249, R249, 0x1, -R252 ;  /* 0x00000001f9f98824 */ /* 0x000fe200078e0afc */
[----:B------:R-:W-:-:S04]  /*afa0*/  ISETP.GT.U32.AND P0, PT, R252, R0, PT ;  /* 0x00000000fc00720c */ /* 0x000fc80003f04070 */
[----:B------:R-:W-:Y:S01]  /*afb0*/  @!P6 IMAD.IADD R4, R4, 0x1, -R252 ;  /* 0x000000010404e824 */ /* 0x000fe200078e0afc */
[----:B------:R-:W-:-:S04]  /*afc0*/  R2UR UR5, R5 ;  /* 0x00000000050572ca */ /* 0x000fc800000e0000 */
[----:B------:R4:W-:Y:S04]  /*afd0*/  STL [R1+0x14d8], R4 ;  /* 0x0014d80401007387 */ /* 0x0009e80000100800 */
[----:B------:R-:W-:Y:S02]  /*afe0*/  @!P0 IADD3 R0, PT, PT, R0, -R252, RZ ;  /* 0x800000fc00008210 */ /* 0x000fe40007ffe0ff */
[----:B---3--:R-:W-:-:S03]  /*aff0*/  R2UR UR10, R133 ;  /* 0x00000000850a72ca */ /* 0x008fc600000e0000 */
[----:B------:R-:W-:Y:S04]  /*b000*/  STL [R1+0x14c8], R0 ;  /* 0x0014c80001007387 */ /* 0x000fe80000100800 */
[----:B-1----:R1:W-:Y:S04]  /*b010*/  STL [R1+0x14b0], R6 ;  /* 0x0014b00601007387 */ /* 0x0023e80000100800 */
[----:B------:R-:W3:Y:S04]  /*b020*/  LDL R5, [R1+0x1000] ;  /* 0x0010000001057983 */ /* 0x000ee80000100800 */
[----:B------:R-:W3:Y:S04]  /*b030*/  LDL.LU R133, [R1+0x14e4] ;  /* 0x0014e40001857983 */ /* 0x000ee80000300800 */
[----:B----4-:R-:W4:Y:S01]  /*b040*/  LDL.LU R4, [R1] ;  /* 0x0000000001047983 */ /* 0x010f220000300800 */
[----:B------:R-:W-:-:S02]  /*b050*/  ISETP.GT.U32.AND P3, PT, R252, R12, PT ;  /* 0x0000000cfc00720c */ /* 0x000fc40003f64070 */
[C---:B------:R-:W-:Y:S01]  /*b060*/  ISETP.GT.U32.AND P5, PT, R252.reuse, R16, PT ;  /* 0x00000010fc00720c */ /* 0x040fe20003fa4070 */
[----:B-1----:R-:W3:Y:S01]  /*b070*/  LDL R6, [R1+0xffc] ;  /* 0x000ffc0001067983 */ /* 0x002ee20000100800 */
[C---:B------:R-:W-:Y:S02]  /*b080*/  ISETP.GT.U32.AND P2, PT, R252.reuse, R251, PT ;  /* 0x000000fbfc00720c */ /* 0x040fe40003f44070 */
[----:B------:R-:W-:Y:S01]  /*b090*/  ISETP.GT.U32.AND P4, PT, R252, R249, PT ;  /* 0x000000f9fc00720c */ /* 0x000fe20003f84070 */
[----:B------:R-:W3:Y:S06]  /*b0a0*/  LDL R0, [R1+0x1018] ;  /* 0x0010180001007983 */ /* 0x000eec0000100800 */
[--C-:B------:R-:W-:Y:S01]  /*b0b0*/  @!P3 IMAD.IADD R12, R12, 0x1, -R252.reuse ;  /* 0x000000010c0cb824 */ /* 0x100fe200078e0afc */
[----:B------:R-:W-:Y:S01]  /*b0c0*/  ISETP.GT.U32.AND P3, PT, R252, R18, PT ;  /* 0x00000012fc00720c */ /* 0x000fe20003f64070 */
[----:B------:R-:W-:Y:S01]  /*b0d0*/  @!P5 IMAD.IADD R16, R16, 0x1, -R252 ;  /* 0x000000011010d824 */ /* 0x000fe200078e0afc */
[----:B------:R-:W-:-:S11]  /*b0e0*/  ISETP.GT.U32.AND P5, PT, R252, R9, PT ;  /* 0x00000009fc00720c */ /* 0x000fd60003fa4070 */
[----:B------:R-:W-:Y:S02]  /*b0f0*/  @!P3 IADD3 R18, PT, PT, R18, -R252, RZ ;  /* 0x800000fc1212b210 */ /* 0x000fe40007ffe0ff */
[C---:B------:R-:W-:Y:S01]  /*b100*/  ISETP.GT.U32.AND P3, PT, R252.reuse, R12, PT ;  /* 0x0000000cfc00720c */ /* 0x040fe20003f64070 */
[----:B------:R-:W-:Y:S01]  /*b110*/  @!P5 IMAD.IADD R9, R9, 0x1, -R252 ;  /* 0x000000010909d824 */ /* 0x000fe200078e0afc */
[----:B------:R-:W-:-:S11]  /*b120*/  ISETP.GT.U32.AND P5, PT, R252, R248, PT ;  /* 0x000000f8fc00720c */ /* 0x000fd60003fa4070 */
[----:B------:R-:W-:Y:S02]  /*b130*/  @!P3 IADD3 R12, PT, PT, R12, -R252, RZ ;  /* 0x800000fc0c0cb210 */ /* 0x000fe40007ffe0ff */
[----:B------:R-:W-:Y:S01]  /*b140*/  ISETP.GT.U32.AND P3, PT, R252, R2, PT ;  /* 0x00000002fc00720c */ /* 0x000fe20003f64070 */
[----:B------:R-:W-:-:S12]  /*b150*/  @!P5 IMAD.IADD R248, R248, 0x1, -R252 ;  /* 0x00000001f8f8d824 */ /* 0x000fd800078e0afc */
[--C-:B------:R-:W-:Y:S01]  /*b160*/  @!P3 IMAD.IADD R2, R2, 0x1, -R252.reuse ;  /* 0x000000010202b824 */ /* 0x100fe200078e0afc */
[----:B------:R-:W-:Y:S01]  /*b170*/  ISETP.GT.U32.AND P3, PT, R252, R8, PT ;  /* 0x00000008fc00720c */ /* 0x000fe20003f64070 */
[----:B------:R-:W-:-:S03]  /*b180*/  @!P2 IMAD.IADD R251, R251, 0x1, -R252 ;  /* 0x00000001fbfba824 */ /* 0x000fc600078e0afc */
[C---:B------:R-:W-:Y:S02]  /*b190*/  ISETP.GT.U32.AND P5, PT, R252.reuse, R2, PT ;  /* 0x00000002fc00720c */ /* 0x040fe40003fa4070 */
[----:B------:R-:W-:-:S07]  /*b1a0*/  ISETP.GT.U32.AND P2, PT, R252, R247, PT ;  /* 0x000000f7fc00720c */ /* 0x000fce0003f44070 */
[--C-:B------:R-:W-:Y:S01]  /*b1b0*/  @!P3 IMAD.IADD R8, R8, 0x1, -R252.reuse ;  /* 0x000000010808b824 */ /* 0x100fe200078e0afc */
[C---:B------:R-:W-:Y:S02]  /*b1c0*/  ISETP.GT.U32.AND P3, PT, R252.reuse, R248, PT ;  /* 0x000000f8fc00720c */ /* 0x040fe40003f64070 */
[----:B------:R-:W-:Y:S01]  /*b1d0*/  ISETP.GT.U32.AND P6, PT, R252, R250, PT ;  /* 0x000000fafc00720c */ /* 0x000fe20003fc4070 */
[--C-:B------:R-:W-:Y:S01]  /*b1e0*/  @!P5 IMAD.IADD R2, R2, 0x1, -R252.reuse ;  /* 0x000000010202d824 */ /* 0x100fe200078e0afc */
[----:B------:R-:W-:Y:S01]  /*b1f0*/  ISETP.GT.U32.AND P5, PT, R252, R251, PT ;  /* 0x000000fbfc00720c */ /* 0x000fe20003fa4070 */
[--C-:B------:R-:W-:Y:S02]  /*b200*/  @!P2 IMAD.IADD R247, R247, 0x1, -R252.reuse ;  /* 0x00000001f7f7a824 */ /* 0x100fe400078e0afc */
[----:B------:R-:W-:-:S03]  /*b210*/  @!P4 IMAD.IADD R249, R249, 0x1, -R252 ;  /* 0x00000001f9f9c824 */ /* 0x000fc600078e0afc */
[----:B------:R1:W-:Y:S03]  /*b220*/  STL [R1+0x14cc], R247 ;  /* 0x0014ccf701007387 */ /* 0x0003e60000100800 */
[--C-:B------:R-:W-:Y:S02]  /*b230*/  @!P3 IMAD.IADD R248, R248, 0x1, -R252.reuse ;  /* 0x00000001f8f8b824 */ /* 0x100fe400078e0afc */
[----:B------:R-:W-:Y:S01]  /*b240*/  @!P6 IMAD.IADD R250, R250, 0x1, -R252 ;  /* 0x00000001fafae824 */ /* 0x000fe200078e0afc */
[----:B-1----:R-:W3:Y:S01]  /*b250*/  LDL R247, [R1+0xff8] ;  /* 0x000ff80001f77983 */ /* 0x002ee20000100800 */
[----:B------:R-:W-:-:S03]  /*b260*/  @!P5 IADD3 R251, PT, PT, R251, -R252, RZ ;  /* 0x800000fcfbfbd210 */ /* 0x000fc60007ffe0ff */
[----:B------:R1:W-:Y:S04]  /*b270*/  STL [R1+0x14d0], R248 ;  /* 0x0014d0f801007387 */ /* 0x0003e80000100800 */
[----:B-1----:R-:W3:Y:S04]  /*b280*/  LDL R248, [R1+0xff4] ;  /* 0x000ff40001f87983 */ /* 0x002ee80000100800 */
[----:B------:R1:W-:Y:S04]  /*b290*/  STL [R1+0x14d4], R249 ;  /* 0x0014d4f901007387 */ /* 0x0003e80000100800 */
[----:B-1----:R-:W3:Y:S04]  /*b2a0*/  LDL R249, [R1+0x102c] ;  /* 0x00102c0001f97983 */ /* 0x002ee80000100800 */
[----:B------:R-:W3:Y:S01]  /*b2b0*/  LDL.LU R252, [R1+0x2c] ;  /* 0x00002c0001fc7983 */ /* 0x000ee20000300800 */
[----:B--2---:R-:W-:Y:S01]  /*b2c0*/  ISETP.NE.AND P0, PT, R3, RZ, PT ;  /* 0x000000ff0300720c */ /* 0x004fe20003f05270 */
[----:B----4-:R-:W-:-:S12]  /*b2d0*/  @!P1 IMAD.MOV R4, RZ, RZ, -R4 ;  /* 0x000000ffff049224 */ /* 0x010fd800078e0a04 */
[----:B------:R-:W-:Y:S02]  /*b2e0*/  @!P0 LOP3.LUT R4, RZ, R3, RZ, 0x33, !PT ;  /* 0x00000003ff048212 */ /* 0x000fe400078e33ff */
[----:B------:R-:W2:Y:S02]  /*b2f0*/  LDL.LU R3, [R1+0x14e0] ;  /* 0x0014e00001037983 */ /* 0x000ea40000300800 */
[----:B--2---:R-:W-:Y:S02]  /*b300*/  ISETP.GE.AND P4, PT, R3, RZ, PT ;  /* 0x000000ff0300720c */ /* 0x004fe40003f86270 */
[----:B------:R1:W-:Y:S04]  /*b310*/  STL [R1+0x13f8], R3 ;  /* 0x0013f80301007387 */ /* 0x0003e80000100800 */
[----:B-1----:R-:W2:Y:S01]  /*b320*/  LDL R3, [R1+0x1004] ;  /* 0x0010040001037983 */ /* 0x002ea20000100800 */
[----:B---3--:R-:W-:-:S03]  /*b330*/  ISETP.GE.AND P6, PT, R248, RZ, PT ;  /* 0x000000fff800720c */ /* 0x008fc60003fc6270 */
[----:B------:R-:W3:Y:S01]  /*b340*/  LDL R248, [R1+0x1040] ;  /* 0x0010400001f87983 */ /* 0x000ee20000100800 */
[----:B------:R-:W-:Y:S02]  /*b350*/  ISETP.GE.AND P2, PT, R5, RZ, PT ;  /* 0x000000ff0500720c */ /* 0x000fe40003f46270 */
[----:B------:R-:W-:Y:S02]  /*b360*/  ISETP.GE.AND P5, PT, R247, RZ, PT ;  /* 0x000000fff700720c */ /* 0x000fe40003fa6270 */
[----:B--2---:R-:W-:Y:S01]  /*b370*/  ISETP.GE.AND P3, PT, R3, RZ, PT ;  /* 0x000000ff0300720c */ /* 0x004fe20003f66270 */
[----:B------:R-:W-:Y:S01]  /*b380*/  IMAD R3, R4, UR24, RZ ;  /* 0x0000001804037c24 */ /* 0x000fe2000f8e02ff */
[----:B------:R-:W-:Y:S01]  /*b390*/  ISETP.GE.AND P1, PT, R6, RZ, PT ;  /* 0x000000ff0600720c */ /* 0x000fe20003f26270 */
[----:B------:R-:W2:Y:S01]  /*b3a0*/  LDL R4, [R1+0x1044] ;  /* 0x0010440001047983 */ /* 0x000ea20000100800 */
[----:B------:R-:W-:Y:S01]  /*b3b0*/  ISETP.NE.AND P0, PT, R252, RZ, PT ;  /* 0x000000fffc00720c */ /* 0x000fe20003f05270 */
[----:B------:R-:W1:Y:S02]  /*b3c0*/  LDCU.128 UR24, c[0x0][0x380] ;  /* 0x00007000ff1877ac */ /* 0x000e640008000c00 */
[----:B------:R4:W-:Y:S02]  /*b3d0*/  STL [R1+0x30], R3 ;  /* 0x0000300301007387 */ /* 0x0009e40000100800 */
[----:B----4-:R-:W-:-:S02]  /*b3e0*/  IMAD.MOV.U32 R3, RZ, RZ, R133 ;  /* 0x000000ffff037224 */ /* 0x010fc400078e0085 */
[----:B------:R-:W4:Y:S02]  /*b3f0*/  S2R R133, SR_TID.X ;  /* 0x0000000000857919 */ /* 0x000f240000002100 */
[----:B----4-:R-:W-:-:S05]  /*b400*/  LOP3.LUT R133, R133, 0x7f, RZ, 0xc0, !PT ;  /* 0x0000007f85857812 */ /* 0x010fca00078ec0ff */
[----:B------:R-:W-:Y:S02]  /*b410*/  IMAD R5, R133, R7, RZ ;  /* 0x0000000785057224 */ /* 0x000fe400078e02ff */
[----:B------:R-:W4:Y:S04]  /*b420*/  LDL R133, [R1+0x101c] ;  /* 0x00101c0001857983 */ /* 0x000f280000100800 */
[----:B------:R1:W-:Y:S04]  /*b430*/  STL [R1+0x2c], R5 ;  /* 0x00002c0501007387 */ /* 0x0003e80000100800 */
[----:B-1----:R-:W2:Y:S04]  /*b440*/  LDL R5, [R1+0x1058] ;  /* 0x0010580001057983 */ /* 0x002ea80000100800 */
[----:B------:R1:W-:Y:S04]  /*b450*/  STL [R1+0x13fc], R7 ;  /* 0x0013fc0701007387 */ /* 0x0003e80000100800 */
[----:B------:R-:W2:Y:S04]  /*b460*/  LDL R247, [R1+0x105c] ;  /* 0x00105c0001f77983 */ /* 0x000ea80000100800 */
[----:B-1----:R-:W2:Y:S01]  /*b470*/  LDL.LU R7, [R1+0x20] ;  /* 0x0000200001077983 */ /* 0x002ea20000300800 */
[----:B------:R-:W-:-:S02]  /*b480*/  IMAD.MOV.U32 R6, RZ, RZ, R246 ;  /* 0x000000ffff067224 */ /* 0x000fc400078e00f6 */
[----:B------:R-:W-:Y:S02]  /*b490*/  @!P4 IMAD.MOV R3, RZ, RZ, -R3 ;  /* 0x000000ffff03c224 */ /* 0x000fe400078e0a03 */
[----:B------:R-:W-:Y:S01]  /*b4a0*/  @!P6 IMAD.MOV R6, RZ, RZ, -R6 ;  /* 0x000000ffff06e224 */ /* 0x000fe200078e0a06 */
[----:B------:R-:W-:Y:S02]  /*b4b0*/  ISETP.GE.AND P4, PT, R0, RZ, PT ;  /* 0x000000ff0000720c */ /* 0x000fe40003f86270 */
[----:B------:R1:W-:Y:S04]  /*b4c0*/  STL [R1+0x28], R3 ;  /* 0x0000280301007387 */ /* 0x0003e80000100800 */
[----:B------:R-:W-:Y:S04]  /*b4d0*/  STL [R1+0x14c4], R6 ;  /* 0x0014c40601007387 */ /* 0x000fe80000100800 */
[----:B------:R-:W3:Y:S04]  /*b4e0*/  LDL R0, [R1+0x1070] ;  /* 0x0010700001007983 */ /* 0x000ee80000100800 */
[----:B-1----:R-:W3:Y:S01]  /*b4f0*/  LDL.LU R3, [R1+0x1c] ;  /* 0x00001c0001037983 */ /* 0x002ee20000300800 */
[----:B--2---:R-:W-:-:S05]  /*b500*/  @!P3 IMAD.MOV R7, RZ, RZ, -R7 ;  /* 0x000000ffff07b224 */ /* 0x004fca00078e0a07 */
[----:B------:R1:W-:Y:S04]  /*b510*/  STL [R1+0x20], R7 ;  /* 0x0000200701007387 */ /* 0x0003e80000100800 */
[----:B-1----:R-:W2:Y:S01]  /*b520*/  LDL.LU R7, [R1+0x18] ;  /* 0x0000180001077983 */ /* 0x002ea20000300800 */
[----:B---3--:R-:W-:-:S03]  /*b530*/  @!P2 IADD3 R3, PT, PT, -R3, RZ, RZ ;  /* 0x000000ff0303a210 */ /* 0x008fc60007ffe1ff */
[----:B------:R-:W3:Y:S01]  /*b540*/  LDL R6, [R1+0x1088] ;  /* 0x0010880001067983 */ /* 0x000ee20000100800 */
[----:B------:R-:W-:-:S03]  /*b550*/  ISETP.GE.AND P2, PT, R249, RZ, PT ;  /* 0x000000fff900720c */ /* 0x000fc60003f46270 */
[----:B------:R1:W-:Y:S01]  /*b560*/  STL [R1+0x1c], R3 ;  /* 0x00001c0301007387 */ /* 0x0003e20000100800 */
[----:B----4-:R-:W-:-:S03]  /*b570*/  ISETP.GE.AND P3, PT, R133, RZ, PT ;  /* 0x000000ff8500720c */ /* 0x010fc60003f66270 */
[----:B-1----:R-:W4:Y:S04]  /*b580*/  LDL.LU R3, [R1+0x14] ;  /* 0x0000140001037983 */ /* 0x002f280000300800 */
[----:B------:R-:W3:Y:S04]  /*b590*/  LDL R249, [R1+0x108c] ;  /* 0x00108c0001f97983 */ /* 0x000ee80000100800 */
[----:B------:R-:W3:Y:S01]  /*b5a0*/  LDL.LU R133, [R1+0x10] ;  /* 0x0000100001857983 */ /* 0x000ee20000300800 */
[----:B--2---:R-:W-:Y:S01]  /*b5b0*/  @!P1 IMAD.MOV R7, RZ, RZ, -R7 ;  /* 0x000000ffff079224 */ /* 0x004fe200078e0a07 */
[----:B------:R-:W-:-:S04]  /*b5c0*/  ISETP.GE.AND P1, PT, R248, RZ, PT ;  /* 0x000000fff800720c */ /* 0x000fc80003f26270 */
[----:B------:R1:W-:Y:S04]  /*b5d0*/  STL [R1+0x18], R7 ;  /* 0x0000180701007387 */ /* 0x0003e80000100800 */
[----:B------:R-:W2:Y:S04]  /*b5e0*/  LDL R248, [R1+0x1090] ;  /* 0x0010900001f87983 */ /* 0x000ea80000100800 */
[----:B-1----:R-:W2:Y:S01]  /*b5f0*/  LDL.LU R7, [R1+0xc] ;  /* 0x00000c0001077983 */ /* 0x002ea20000300800 */
[----:B----4-:R-:W-:Y:S01]  /*b600*/  @!P5 IMAD.MOV R3, RZ, RZ, -R3 ;  /* 0x000000ffff03d224 */ /* 0x010fe200078e0a03 */
[----:B------:R-:W-:-:S04]  /*b610*/  ISETP.GE.AND P5, PT, R4, RZ, PT ;  /* 0x000000ff0400720c */ /* 0x000fc80003fa6270 */
[----:B------:R1:W-:Y:S01]  /*b620*/  STL [R1+0x14], R3 ;  /* 0x0000140301007387 */ /* 0x0003e20000100800 */
[----:B---3--:R-:W-:-:S03]  /*b630*/  @!P4 IMAD.MOV R133, RZ, RZ, -R133 ;  /* 0x000000ffff85c224 */ /* 0x008fc600078e0a85 */
[----:B------:R-:W3:Y:S01]  /*b640*/  LDL R4, [R1+0x1094] ;  /* 0x0010940001047983 */ /* 0x000ee20000100800 */
[----:B------:R-:W-:-:S03]  /*b650*/  ISETP.GE.AND P4, PT, R5, RZ, PT ;  /* 0x000000ff0500720c */ /* 0x000fc60003f86270 */
[----:B------:R4:W-:Y:S04]  /*b660*/  STL [R1+0x14b4], R133 ;  /* 0x0014b48501007387 */ /* 0x0009e80000100800 */
[----:B------:R-:W3:Y:S04]  /*b670*/  LDL R5, [R1+0x10ac] ;  /* 0x0010ac0001057983 */ /* 0x000ee80000100800 */
[----:B-1----:R-:W3:Y:S04]  /*b680*/  LDL.LU R3, [R1+0x8] ;  /* 0x0000080001037983 */ /* 0x002ee80000300800 */
[----:B----4-:R-:W4:Y:S01]  /*b690*/  LDL R133, [R1+0x10b0] ;  /* 0x0010b00001857983 */ /* 0x010f220000100800 */
[----:B--2---:R-:W-:-:S05]  /*b6a0*/  @!P3 IMAD.MOV R7, RZ, RZ, -R7 ;  /* 0x000000ffff07b224 */ /* 0x004fca00078e0a07 */
[----:B------:R1:W-:Y:S04]  /*b6b0*/  STL [R1+0x14b8], R7 ;  /* 0x0014b80701007387 */ /* 0x0003e80000100800 */
[----:B------:R-:W2:Y:S01]  /*b6c0*/  LDL.LU R246, [R1+0x4] ;  /* 0x0000040001f67983 */ /* 0x000ea20000300800 */
[----:B------:R-:W-:-:S03]  /*b6d0*/  ISETP.GE.AND P3, PT, R247, RZ, PT ;  /* 0x000000fff700720c */ /* 0x000fc60003f66270 */
[----:B------:R-:W4:Y:S01]  /*b6e0*/  LDL R247, [R1+0x11cc] ;  /* 0x0011cc0001f77983 */ /* 0x000f220000100800 */
[----:B---3--:R-:W-:Y:S01]  /*b6f0*/  @!P2 IMAD.MOV R3, RZ, RZ, -R3 ;  /* 0x000000ffff03a224 */ /* 0x008fe200078e0a03 */
[----:B------:R-:W-:-:S04]  /*b700*/  ISETP.GE.AND P2, PT, R0, RZ, PT ;  /* 0x000000ff0000720c */ /* 0x000fc80003f46270 */
[----:B------:R3:W-:Y:S04]  /*b710*/  STL [R1+0x14bc], R3 ;  /* 0x0014bc0301007387 */ /* 0x0007e80000100800 */
[----:B------:R-:W3:Y:S01]  /*b720*/  LDL R0, [R1+0x11c8] ;  /* 0x0011c80001007983 */ /* 0x000ee20000100800 */
[----:B------:R-:W-:Y:S01]  /*b730*/  @!P3 IMAD.MOV R243, RZ, RZ, -R243 ;  /* 0x000000fffff3b224 */ /* 0x000fe200078e0af3 */
[----:B------:R-:W-:-:S03]  /*b740*/  ISETP.GE.AND P3, PT, R4, RZ, PT ;  /* 0x000000ff0400720c */ /* 0x000fc60003f66270 */
[----:B------:R-:W-:Y:S01]  /*b750*/  @!P2 IMAD.MOV R242, RZ, RZ, -R242 ;  /* 0x000000fffff2a224 */ /* 0x000fe200078e0af2 */
[----:B------:R-:W-:Y:S02]  /*b760*/  ISETP.GE.AND P2, PT, R5, RZ, PT ;  /* 0x000000ff0500720c */ /* 0x000fe40003f46270 */
[----:B--2---:R-:W-:Y:S02]  /*b770*/  @!P1 IADD3 R246, PT, PT, -R246, RZ, RZ ;  /* 0x000000fff6f69210 */ /* 0x004fe40007ffe1ff */
[----:B------:R-:W-:-:S03]  /*b780*/  ISETP.GE.AND P1, PT, R6, RZ, PT ;  /* 0x000000ff0600720c */ /* 0x000fc60003f26270 */
[----:B------:R2:W-:Y:S04]  /*b790*/  STL [R1+0x14c0], R246 ;  /* 0x0014c0f601007387 */ /* 0x0005e80000100800 */
[----:B------:R-:W2:Y:S04]  /*b7a0*/  LDL R6, [R1+0x11c4] ;  /* 0x0011c40001067983 */ /* 0x000ea80000100800 */
[----:B------:R-:W2:Y:S04]  /*b7b0*/  LDL R5, [R1+0x11a8] ;  /* 0x0011a80001057983 */ /* 0x000ea80000100800 */
[----:B------:R-:W2:Y:S01]  /*b7c0*/  LDL R4, [R1+0x11ac] ;  /* 0x0011ac0001047983 */ /* 0x000ea20000100800 */
[----:B------:R-:W-:Y:S01]  /*b7d0*/  @!P5 IMAD.MOV R245, RZ, RZ, -R245 ;  /* 0x000000fffff5d224 */ /* 0x000fe200078e0af5 */
[----:B------:R-:W-:Y:S01]  /*b7e0*/  ISETP.GE.AND P5, PT, R249, RZ, PT ;  /* 0x000000fff900720c */ /* 0x000fe20003fa6270 */
[----:B------:R-:W-:Y:S01]  /*b7f0*/  @!P4 IMAD.MOV R244, RZ, RZ, -R244 ;  /* 0x000000fffff4c224 */ /* 0x000fe200078e0af4 */
[----:B------:R-:W2:Y:S01]  /*b800*/  LDL R249, [R1+0x11c0] ;  /* 0x0011c00001f97983 */ /* 0x000ea20000100800 */
[----:B------:R-:W-:-:S03]  /*b810*/  ISETP.GE.AND P4, PT, R248, RZ, PT ;  /* 0x000000fff800720c */ /* 0x000fc60003f86270 */
[----:B------:R-:W2:Y:S01]  /*b820*/  LDL R248, [R1+0x11bc] ;  /* 0x0011bc0001f87983 */ /* 0x000ea20000100800 */
[----:B------:R-:W-:Y:S01]  /*b830*/  @!P1 IMAD.MOV R241, RZ, RZ, -R241 ;  /* 0x000000fffff19224 */ /* 0x000fe200078e0af1 */
[----:B----4-:R-:W-:Y:S02]  /*b840*/  ISETP.GE.AND P1, PT, R133, RZ, PT ;  /* 0x000000ff8500720c */ /* 0x010fe40003f26270 */
[----:B------:R-:W4:Y:S03]  /*b850*/  LDL R133, [R1+0x11a4] ;  /* 0x0011a40001857983 */ /* 0x000f260000100800 */
[----:B------:R-:W-:Y:S01]  /*b860*/  @!P5 IADD3 R240, PT, PT, -R240, RZ, RZ ;  /* 0x000000fff0f0d210 */ /* 0x000fe20007ffe1ff */
[----:B------:R-:W-:Y:S01]  /*b870*/  @!P3 IMAD.MOV R238, RZ, RZ, -R238 ;  /* 0x000000ffffeeb224 */ /* 0x000fe200078e0aee */
[----:B------:R-:W-:Y:S01]  /*b880*/  ISETP.GE.AND P5, PT, R247, RZ, PT ;  /* 0x000000fff700720c */ /* 0x000fe20003fa6270 */
[----:B------:R-:W-:Y:S01]  /*b890*/  @!P4 IMAD.MOV R239, RZ, RZ, -R239 ;  /* 0x000000ffffefc224 */ /* 0x000fe200078e0aef */
[----:B------:R-:W4:Y:S01]  /*b8a0*/  LDL R247, [R1+0x11a0] ;  /* 0x0011a00001f77983 */ /* 0x000f220000100800 */
[----:B---3--:R-:W-:-:S03]  /*b8b0*/  ISETP.GE.AND P4, PT, R0, RZ, PT ;  /* 0x000000ff0000720c */ /* 0x008fc60003f86270 */
[----:B------:R-:W3:Y:S01]  /*b8c0*/  LDL R0, [R1+0x119c] ;  /* 0x00119c0001007983 */ /* 0x000ee20000100800 */
[----:B------:R-:W-:-:S03]  /*b8d0*/  @!P2 IMAD.MOV R237, RZ, RZ, -R237 ;  /* 0x000000ffffeda224 */ /* 0x000fc600078e0aed */
[----:B-1----:R-:W3:Y:S03]  /*b8e0*/  LDL R7, [R1+0x1078] ;  /* 0x0010780001077983 */ /* 0x002ee60000100800 */
[----:B------:R-:W-:Y:S01]  /*b8f0*/  @!P5 IMAD.MOV R235, RZ, RZ, -R235 ;  /* 0x000000ffffebd224 */ /* 0x000fe200078e0aeb */
[----:B------:R-:W3:Y:S02]  /*b900*/  LDL R3, [R1+0x1038] ;  /* 0x0010380001037983 */ /* 0x000ee40000100800 */
[----:B------:R-:W-:Y:S02]  /*b910*/  @!P4 IADD3 R234, PT, PT, -R234, RZ, RZ ;  /* 0x000000ffeaeac210 */ /* 0x000fe40007ffe1ff */
[----:B--2---:R-:W-:Y:S02]  /*b920*/  ISETP.GE.AND P3, PT, R6, RZ, PT ;  /* 0x000000ff0600720c */ /* 0x004fe40003f66270 */
[----:B------:R-:W2:Y:S01]  /*b930*/  LDL R6, [R1+0x1194] ;  /* 0x0011940001067983 */ /* 0x000ea20000100800 */
[----:B------:R-:W-:-:S03]  /*b940*/  ISETP.GE.AND P4, PT, R5, RZ, PT ;  /* 0x000000ff0500720c */ /* 0x000fc60003f86270 */
[----:B------:R-:W2:Y:S01]  /*b950*/  LDL R5, [R1+0x1184] ;  /* 0x0011840001057983 */ /* 0x000ea20000100800 */
[----:B------:R-:W-:-:S03]  /*b960*/  ISETP.GE.AND P5, PT, R4, RZ, PT ;  /* 0x000000ff0400720c */ /* 0x000fc60003fa6270 */
[----:B------:R-:W2:Y:S01]  /*b970*/  LDL R4, [R1+0x1188] ;  /* 0x0011880001047983 */ /* 0x000ea20000100800 */
[----:B------:R-:W-:Y:S01]  /*b980*/  @!P1 IMAD.MOV R236, RZ, RZ, -R236 ;  /* 0x000000ffffec9224 */ /* 0x000fe200078e0aec */
[----:B------:R-:W-:Y:S02]  /*b990*/  ISETP.GE.AND P2, PT, R249, RZ, PT ;  /* 0x000000fff900720c */ /* 0x000fe40003f46270 */
[----:B------:R-:W2:Y:S01]  /*b9a0*/  LDL R249, [R1+0x1190] ;  /* 0x0011900001f97983 */ /* 0x000ea20000100800 */
[----:B------:R-:W-:-:S03]  /*b9b0*/  ISETP.GE.AND P1, PT, R248, RZ, PT ;  /* 0x000000fff800720c */ /* 0x000fc60003f26270 */
[----:B------:R-:W2:Y:S01]  /*b9c0*/  LDL R248, [R1+0x118c] ;  /* 0x00118c0001f87983 */ /* 0x000ea20000100800 */
[----:B------:R-:W-:Y:S01]  /*b9d0*/  @!P3 IMAD.MOV R233, RZ, RZ, -R233 ;  /* 0x000000ffffe9b224 */ /* 0x000fe200078e0ae9 */
[----:B----4-:R-:W-:Y:S02]  /*b9e0*/  ISETP.GE.AND P3, PT, R133, RZ, PT ;  /* 0x000000ff8500720c */ /* 0x010fe40003f66270 */
[----:B------:R-:W4:Y:S03]  /*b9f0*/  LDL R133, [R1+0x1170] ;  /* 0x0011700001857983 */ /* 0x000f260000100800 */
[----:B------:R-:W-:Y:S01]  /*ba00*/  @!P2 IMAD.MOV R232, RZ, RZ, -R232 ;  /* 0x000000ffffe8a224 */ /* 0x000fe200078e0ae8 */
[----:B------:R-:W-:Y:S02]  /*ba10*/  ISETP.GE.AND P2, PT, R247, RZ, PT ;  /* 0x000000fff700720c */ /* 0x000fe40003f46270 */
[----:B------:R-:W-:Y:S01]  /*ba20*/  @!P1 IMAD.MOV R231, RZ, RZ, -R231 ;  /* 0x000000ffffe79224 */ /* 0x000fe200078e0ae7 */
[----:B------:R-:W4:Y:S01]  /*ba30*/  LDL R247, [R1+0x116c] ;  /* 0x00116c0001f77983 */ /* 0x000f220000100800 */
[----:B---3--:R-:W-:-:S03]  /*ba40*/  ISETP.GE.AND P1, PT, R0, RZ, PT ;  /* 0x000000ff0000720c */ /* 0x008fc60003f26270 */
[----:B------:R-:W3:Y:S01]  /*ba50*/  LDL R0, [R1+0x1168] ;  /* 0x0011680001007983 */ /* 0x000ee20000100800 */
[----:B------:R-:W-:-:S05]  /*ba60*/  @!P5 IMAD.MOV R230, RZ, RZ, -R230 ;  /* 0x000000ffffe6d224 */ /* 0x000fca00078e0ae6 */
[----:B------:R-:W-:-:S04]  /*ba70*/  @!P2 IMAD.MOV R227, RZ, RZ, -R227 ;  /* 0x000000ffffe3a224 */ /* 0x000fc800078e0ae3 */
[----:B------:R-:W-:Y:S01]  /*ba80*/  @!P1 IMAD.MOV R226, RZ, RZ, -R226 ;  /* 0x000000ffffe29224 */ /* 0x000fe200078e0ae2 */
        /* <DEDUP_REMOVED lines=8> */
[----:B------:R-:W-:Y:S01]  /*bb10*/  @!P3 IADD3 R228, PT, PT, -R228, RZ, RZ ;  /* 0x000000ffe4e4b210 */ /* 0x000fe20007ffe1ff */
[----:B------:R-:W2:Y:S01]  /*bb20*/  LDL R249, [R1+0x1160] ;  /* 0x0011600001f97983 */ /* 0x000ea20000100800 */
[----:B------:R-:W-:-:S03]  /*bb30*/  ISETP.GE.AND P3, PT, R248, RZ, PT ;  /* 0x000000fff800720c */ /* 0x000fc60003f66270 */
[----:B------:R-:W2:Y:S01]  /*bb40*/  LDL R248, [R1+0x1158] ;  /* 0x0011580001f87983 */ /* 0x000ea20000100800 */
[----:B------:R-:W-:Y:S01]  /*bb50*/  @!P5 IMAD.MOV R225, RZ, RZ, -R225 ;  /* 0x000000ffffe1d224 */ /* 0x000fe200078e0ae1 */
[----:B----4-:R-:W-:Y:S02]  /*bb60*/  ISETP.GE.AND P5, PT, R133, RZ, PT ;  /* 0x000000ff8500720c */ /* 0x010fe40003fa6270 */
[----:B------:R-:W4:Y:S02]  /*bb70*/  LDL R133, [R1+0x114c] ;  /* 0x00114c0001857983 */ /* 0x000f240000100800 */
[----:B------:R-:W-:Y:S01]  /*bb80*/  @!P4 IMAD.MOV R224, RZ, RZ, -R224 ;  /* 0x000000ffffe0c224 */ /* 0x000fe200078e0ae0 */
[----:B------:R-:W-:-:S03]  /*bb90*/  ISETP.GE.AND P4, PT, R247, RZ, PT ;  /* 0x000000fff700720c */ /* 0x000fc60003f86270 */
[----:B------:R-:W-:Y:S01]  /*bba0*/  @!P3 IMAD.MOV R223, RZ, RZ, -R223 ;  /* 0x000000ffffdfb224 */ /* 0x000fe200078e0adf */
[----:B------:R-:W4:Y:S01]  /*bbb0*/  LDL R247, [R1+0x1148] ;  /* 0x0011480001f77983 */ /* 0x000f220000100800 */
[----:B---3--:R-:W-:-:S03]  /*bbc0*/  ISETP.GE.AND P3, PT, R0, RZ, PT ;  /* 0x000000ff0000720c */ /* 0x008fc60003f66270 */
[----:B------:R-:W3:Y:S01]  /*bbd0*/  LDL R0, [R1+0x1134] ;  /* 0x0011340001007983 */ /* 0x000ee20000100800 */
[----:B------:R-:W-:-:S04]  /*bbe0*/  @!P2 IADD3 R222, PT, PT, -R222, RZ, RZ ;  /* 0x000000ffdedea210 */ /* 0x000fc80007ffe1ff */
[----:B------:R-:W-:-:S05]  /*bbf0*/  @!P4 IMAD.MOV R219, RZ, RZ, -R219 ;  /* 0x000000ffffdbc224 */ /* 0x000fca00078e0adb */
        /* <DEDUP_REMOVED lines=16> */
[----:B------:R-:W-:Y:S02]  /*bd00*/  @!P1 IADD3 R216, PT, PT, -R216, RZ, RZ ;  /* 0x000000ffd8d89210 */ /* 0x000fe40007ffe1ff */
[----:B------:R-:W-:Y:S01]  /*bd10*/  ISETP.GE.AND P1, PT, R247, RZ, PT ;  /* 0x000000fff700720c */ /* 0x000fe20003f26270 */
[----:B------:R-:W-:Y:S01]  /*bd20*/  @!P5 IMAD.MOV R215, RZ, RZ, -R215 ;  /* 0x000000ffffd7d224 */ /* 0x000fe200078e0ad7 */
[----:B------:R-:W4:Y:S01]  /*bd30*/  LDL R247, [R1+0x1114] ;  /* 0x0011140001f77983 */ /* 0x000f220000100800 */
[----:B---3--:R-:W-:-:S03]  /*bd40*/  ISETP.GE.AND P5, PT, R0, RZ, PT ;  /* 0x000000ff0000720c */ /* 0x008fc60003fa6270 */
[----:B------:R-:W3:Y:S01]  /*bd50*/  LDL R0, [R1+0x1110] ;  /* 0x0011100001007983 */ /* 0x000ee20000100800 */
[----:B------:R-:W-:-:S06]  /*bd60*/  @!P4 IMAD.MOV R214, RZ, RZ, -R214 ;  /* 0x000000ffffd6c224 */ /* 0x000fcc00078e0ad6 */
[----:B------:R-:W-:-:S03]  /*bd70*/  @!P1 IMAD.MOV R211, RZ, RZ, -R211 ;  /* 0x000000ffffd39224 */ /* 0x000fc600078e0ad3 */
        /* <DEDUP_REMOVED lines=32> */
[----:B------:R-:W-:Y:S02]  /*bf80*/  @!P4 IADD3 R204, PT, PT, -R204, RZ, RZ ;  /* 0x000000ffccccc210 */ /* 0x000fe40007ffe1ff */
        /* <DEDUP_REMOVED lines=13> */
[----:B------:R-:W-:-:S05]  /*c060*/  @!P3 IADD3 R198, PT, PT, -R198, RZ, RZ ;  /* 0x000000ffc6c6b210 */ /* 0x000fca0007ffe1ff */
        /* <DEDUP_REMOVED lines=8> */
[----:B------:R-:W-:Y:S02]  /*c0f0*/  @!P2 IMAD.MOV R197, RZ, RZ, -R197 ;  /* 0x000000ffffc5a224 */ /* 0x000fe400078e0ac5 */
        /* <DEDUP_REMOVED lines=510> */
[----:B----4-:R-:W-:Y:S01]  /*e0e0*/  ISETP.GE.AND P2, PT, R133, RZ, PT ;  /* 0x000000ff8500720c */ /* 0x010fe20003f46270 */
[----:B------:R-:W-:Y:S01]  /*e0f0*/  @!P1 IMAD.MOV R20, RZ, RZ, -R20 ;  /* 0x000000ffff149224 */ /* 0x000fe200078e0a14 */
[----:B------:R-:W4:Y:S03]  /*e100*/  LDL R133, [R1+0x1028] ;  /* 0x0010280001857983 */ /* 0x000f260000100800 */
[----:B------:R-:W-:Y:S02]  /*e110*/  @!P4 IADD3 R23, PT, PT, -R23, RZ, RZ ;  /* 0x000000ff1717c210 */ /* 0x000fe40007ffe1ff */
[----:B------:R-:W-:Y:S01]  /*e120*/  ISETP.GE.AND P4, PT, R247, RZ, PT ;  /* 0x000000fff700720c */ /* 0x000fe20003f86270 */
[----:B------:R-:W-:Y:S01]  /*e130*/  @!P3 IMAD.MOV R22, RZ, RZ, -R22 ;  /* 0x000000ffff16b224 */ /* 0x000fe200078e0a16 */
[----:B------:R-:W4:Y:S01]  /*e140*/  LDL R247, [R1+0x1048] ;  /* 0x0010480001f77983 */ /* 0x000f220000100800 */
[----:B---3--:R-:W-:-:S03]  /*e150*/  ISETP.GE.AND P3, PT, R0, RZ, PT ;  /* 0x000000ff0000720c */ /* 0x008fc60003f66270 */
[----:B------:R-:W3:Y:S01]  /*e160*/  LDL R0, [R1+0x103c] ;  /* 0x00103c0001007983 */ /* 0x000ee20000100800 */
[----:B------:R-:W-:Y:S01]  /*e170*/  @!P5 IMAD.MOV R24, RZ, RZ, -R24 ;  /* 0x000000ffff18d224 */ /* 0x000fe200078e0a18 */
[----:B------:R-:W-:Y:S01]  /*e180*/  ISETP.GE.AND P5, PT, R7, RZ, PT ;  /* 0x000000ff0700720c */ /* 0x000fe20003fa6270 */
[----:B------:R-:W-:Y:S01]  /*e190*/  @!P2 IMAD.MOV R16, RZ, RZ, -R16 ;  /* 0x000000ffff10a224 */ /* 0x000fe200078e0a10 */
[----:B------:R-:W3:Y:S06]  /*e1a0*/  LDL R7, [R1+0x1030] ;  /* 0x0010300001077983 */ /* 0x000eec0000100800 */
[----:B------:R-:W-:-:S02]  /*e1b0*/  @!P3 IADD3 R17, PT, PT, -R17, RZ, RZ ;  /* 0x000000ff1111b210 */ /* 0x000fc40007ffe1ff */
        /* <DEDUP_REMOVED lines=8> */
[----:B------:R-:W-:Y:S01]  /*e240*/  ISETP.GE.AND P5, PT, R249, RZ, PT ;  /* 0x000000fff900720c */ /* 0x000fe20003fa6270 */
[----:B------:R-:W-:Y:S01]  /*e250*/  @!P1 IMAD.MOV R15, RZ, RZ, -R15 ;  /* 0x000000ffff0f9224 */ /* 0x000fe200078e0a0f */
[----:B------:R-:W2:Y:S01]  /*e260*/  LDL R249, [R1+0x1014] ;  /* 0x0010140001f97983 */ /* 0x000ea20000100800 */
[----:B------:R-:W-:-:S03]  /*e270*/  ISETP.GE.AND P4, PT, R248, RZ, PT ;  /* 0x000000fff800720c */ /* 0x000fc60003f86270 */
[----:B------:R-:W2:Y:S07]  /*e280*/  LDL R248, [R1+0x1010] ;  /* 0x0010100001f87983 */ /* 0x000eae0000100800 */
[----:B------:R-:W-:Y:S01]  /*e290*/  @!P5 IMAD.MOV R14, RZ, RZ, -R14 ;  /* 0x000000ffff0ed224 */ /* 0x000fe200078e0a0e */
[----:B----4-:R-:W-:Y:S02]  /*e2a0*/  ISETP.GE.AND P1, PT, R247, RZ, PT ;  /* 0x000000fff700720c */ /* 0x010fe40003f26270 */
[----:B------:R-:W-:Y:S01]  /*e2b0*/  @!P4 IMAD.MOV R13, RZ, RZ, -R13 ;  /* 0x000000ffff0dc224 */ /* 0x000fe200078e0a0d */
[----:B------:R-:W-:Y:S01]  /*e2c0*/  ISETP.GE.AND P4, PT, R3, RZ, PT ;  /* 0x000000ff0300720c */ /* 0x000fe20003f86270 */
[----:B------:R-:W-:Y:S01]  /*e2d0*/  @!P3 IMAD.MOV R12, RZ, RZ, -R12 ;  /* 0x000000ffff0cb224 */ /* 0x000fe200078e0a0c */
[----:B---3--:R-:W-:Y:S01]  /*e2e0*/  ISETP.GE.AND P5, PT, R0, RZ, PT ;  /* 0x000000ff0000720c */ /* 0x008fe20003fa6270 */
[----:B------:R-:W3:Y:S01]  /*e2f0*/  LDL R247, [R1+0x100c] ;  /* 0x00100c0001f77983 */ /* 0x000ee20000100800 */
[----:B------:R-:W-:-:S03]  /*e300*/  @!P2 IADD3 R11, PT, PT, -R11, RZ, RZ ;  /* 0x000000ff0b0ba210 */ /* 0x000fc60007ffe1ff */
[----:B------:R-:W4:Y:S01]  /*e310*/  LDL R0, [R1+0x1008] ;  /* 0x0010080001007983 */ /* 0x000f220000100800 */
[----:B------:R-:W-:Y:S02]  /*e320*/  ISETP.GE.AND P2, PT, R7, RZ, PT ;  /* 0x000000ff0700720c */ /* 0x000fe40003f46270 */
[----:B------:R-:W-:Y:S01]  /*e330*/  @!P1 IMAD.MOV R10, RZ, RZ, -R10 ;  /* 0x000000ffff0a9224 */ /* 0x000fe200078e0a0a */
[----:B------:R-:W-:Y:S02]  /*e340*/  ISETP.GE.AND P1, PT, R133, RZ, PT ;  /* 0x000000ff8500720c */ /* 0x000fe40003f26270 */
[----:B------:R-:W-:Y:S02]  /*e350*/  @!P4 IMAD.MOV R8, RZ, RZ, -R8 ;  /* 0x000000ffff08c224 */ /* 0x000fe400078e0a08 */
[----:B------:R-:W-:Y:S01]  /*e360*/  @!P5 IMAD.MOV R9, RZ, RZ, -R9 ;  /* 0x000000ffff09d224 */ /* 0x000fe200078e0a09 */
[----:B--2---:R-:W-:Y:S02]  /*e370*/  ISETP.GE.AND P3, PT, R6, RZ, PT ;  /* 0x000000ff0600720c */ /* 0x004fe40003f66270 */
[----:B------:R-:W2:Y:S04]  /*e380*/  LDL.LU R6, [R1+0x28] ;  /* 0x0000280001067983 */ /* 0x000ea80000300800 */
[----:B------:R-:W2:Y:S01]  /*e390*/  LDL.LU R246, [R1+0x20] ;  /* 0x0000200001f67983 */ /* 0x000ea20000300800 */
[----:B------:R-:W-:-:S03]  /*e3a0*/  ISETP.GE.AND P5, PT, R5, RZ, PT ;  /* 0x000000ff0500720c */ /* 0x000fc60003fa6270 */
[----:B------:R-:W2:Y:S01]  /*e3b0*/  LDL.LU R3, [R1+0x1c] ;  /* 0x00001c0001037983 */ /* 0x000ea20000300800 */
[----:B------:R-:W-:-:S03]  /*e3c0*/  ISETP.GE.AND P4, PT, R4, RZ, PT ;  /* 0x000000ff0400720c */ /* 0x000fc60003f86270 */
[----:B------:R-:W2:Y:S04]  /*e3d0*/  LDL.LU R7, [R1+0x18] ;  /* 0x0000180001077983 */ /* 0x000ea80000300800 */
[----:B------:R-:W2:Y:S04]  /*e3e0*/  LDL.LU R133, [R1+0x14] ;  /* 0x0000140001857983 */ /* 0x000ea80000300800 */
[----:B------:R-:W2:Y:S04]  /*e3f0*/  LDL.LU R5, [R1+0x14dc] ;  /* 0x0014dc0001057983 */ /* 0x000ea80000300800 */
[----:B------:R-:W2:Y:S01]  /*e400*/  LDL.LU R4, [R1+0x14d8] ;  /* 0x0014d80001047983 */ /* 0x000ea20000300800 */
[----:B------:R-:W-:-:S02]  /*e410*/  LOP3.LUT R252, RZ, R252, RZ, 0x33, !PT ;  /* 0x000000fcfffc7212 */ /* 0x000fc400078e33ff */
[----:B------:R-:W-:Y:S02]  /*e420*/  @!P1 IADD3 R2, PT, PT, -R2, RZ, RZ ;  /* 0x000000ff02029210 */ /* 0x000fe40007ffe1ff */
[----:B---3--:R-:W-:Y:S02]  /*e430*/  ISETP.GE.AND P1, PT, R247, RZ, PT ;  /* 0x000000fff700720c */ /* 0x008fe40003f26270 */
[----:B----4-:R-:W-:Y:S02]  /*e440*/  ISETP.GE.AND P6, PT, R0, RZ, PT ;  /* 0x000000ff0000720c */ /* 0x010fe40003fc6270 */
[C---:B--2---:R-:W-:Y:S02]  /*e450*/  SEL R6, R252.reuse, R6, !P0 ;  /* 0x00000006fc067207 */ /* 0x044fe40004000000 */
[C---:B------:R-:W-:Y:S02]  /*e460*/  SEL R246, R252.reuse, R246, !P0 ;  /* 0x000000f6fcf67207 */ /* 0x040fe40004000000 */
[----:B------:R-:W-:-:S02]  /*e470*/  SEL R3, R252, R3, !P0 ;  /* 0x00000003fc037207 */ /* 0x000fc40004000000 */
[----:B------:R-:W-:Y:S01]  /*e480*/  SEL R7, R252, R7, !P0 ;  /* 0x00000007fc077207 */ /* 0x000fe20004000000 */
[----:B------:R-:W-:Y:S01]  /*e490*/  @!P3 IMAD.MOV R5, RZ, RZ, -R5 ;  /* 0x000000ffff05b224 */ /* 0x000fe200078e0a05 */
[----:B------:R-:W-:Y:S02]  /*e4a0*/  ISETP.GE.AND P3, PT, R249, RZ, PT ;  /* 0x000000fff900720c */ /* 0x000fe40003f66270 */
[----:B------:R-:W2:Y:S01]  /*e4b0*/  LDL.LU R249, [R1+0x14d4] ;  /* 0x0014d40001f97983 */ /* 0x000ea20000300800 */
[----:B------:R-:W-:Y:S01]  /*e4c0*/  @!P2 IMAD.MOV R4, RZ, RZ, -R4 ;  /* 0x000000ffff04a224 */ /* 0x000fe200078e0a04 */
[----:B------:R-:W-:Y:S02]  /*e4d0*/  ISETP.GE.AND P2, PT, R248, RZ, PT ;  /* 0x000000fff800720c */ /* 0x000fe40003f46270 */
[----:B------:R-:W3:Y:S04]  /*e4e0*/  LDL.LU R248, [R1+0x14d0] ;  /* 0x0014d00001f87983 */ /* 0x000ee80000300800 */
[----:B------:R-:W4:Y:S04]  /*e4f0*/  LDL.LU R247, [R1+0x14cc] ;  /* 0x0014cc0001f77983 */ /* 0x000f280000300800 */
[----:B------:R-:W2:Y:S01]  /*e500*/  LDL.LU R0, [R1+0x14c8] ;  /* 0x0014c80001007983 */ /* 0x000ea20000300800 */
[----:B------:R-:W-:-:S03]  /*e510*/  SEL R133, R252, R133, !P0 ;  /* 0x00000085fc857207 */ /* 0x000fc60004000000 */
[----:B------:R1:W-:Y:S04]  /*e520*/  STL [R1+0x28], R6 ;  /* 0x0000280601007387 */ /* 0x0003e80000100800 */
[----:B-1----:R-:W2:Y:S04]  /*e530*/  LDL.LU R6, [R1+0x14c4] ;  /* 0x0014c40001067983 */ /* 0x002ea80000300800 */
[----:B------:R1:W-:Y:S04]  /*e540*/  STL [R1+0x20], R246 ;  /* 0x000020f601007387 */ /* 0x0003e80000100800 */
[----:B-1----:R-:W2:Y:S04]  /*e550*/  LDL.LU R246, [R1+0x14c0] ;  /* 0x0014c00001f67983 */ /* 0x002ea80000300800 */
[----:B------:R1:W-:Y:S04]  /*e560*/  STL [R1+0x1c], R3 ;  /* 0x00001c0301007387 */ /* 0x0003e80000100800 */
[----:B-1----:R-:W2:Y:S04]  /*e570*/  LDL.LU R3, [R1+0x14bc] ;  /* 0x0014bc0001037983 */ /* 0x002ea80000300800 */
[----:B------:R1:W-:Y:S04]  /*e580*/  STL [R1+0x18], R7 ;  /* 0x0000180701007387 */ /* 0x0003e80000100800 */
[----:B-1----:R-:W3:Y:S04]  /*e590*/  LDL.LU R7, [R1+0x14b8] ;  /* 0x0014b80001077983 */ /* 0x002ee80000300800 */
[----:B------:R1:W-:Y:S04]  /*e5a0*/  STL [R1+0x14], R133 ;  /* 0x0000148501007387 */ /* 0x0003e80000100800 */
[----:B-1----:R-:W4:Y:S01]  /*e5b0*/  LDL.LU R133, [R1+0x14b4] ;  /* 0x0014b40001857983 */ /* 0x002f220000300800 */
[----:B------:R-:W-:-:S02]  /*e5c0*/  SEL R100, R252, R100, !P0 ;  /* 0x00000064fc647207 */ /* 0x000fc40004000000 */
[C---:B------:R-:W-:Y:S02]  /*e5d0*/  SEL R97, R252.reuse, R97, !P0 ;  /* 0x00000061fc617207 */ /* 0x040fe40004000000 */
[C---:B------:R-:W-:Y:S02]  /*e5e0*/  SEL R94, R252.reuse, R94, !P0 ;  /* 0x0000005efc5e7207 */ /* 0x040fe40004000000 */
[C---:B------:R-:W-:Y:S02]  /*e5f0*/  SEL R91, R252.reuse, R91, !P0 ;  /* 0x0000005bfc5b7207 */ /* 0x040fe40004000000 */
[C---:B------:R-:W-:Y:S02]  /*e600*/  SEL R88, R252.reuse, R88, !P0 ;  /* 0x00000058fc587207 */ /* 0x040fe40004000000 */
[C---:B------:R-:W-:Y:S02]  /*e610*/  SEL R85, R252.reuse, R85, !P0 ;  /* 0x00000055fc557207 */ /* 0x040fe40004000000 */
        /* <DEDUP_REMOVED lines=19> */
[C---:B--2---:R-:W-:Y:S02]  /*e750*/  SEL R3, R252.reuse, R3, !P0 ;  /* 0x00000003fc037207 */ /* 0x044fe40004000000 */
[C---:B---3--:R-:W-:Y:S02]  /*e760*/  SEL R7, R252.reuse, R7, !P0 ;  /* 0x00000007fc077207 */ /* 0x048fe40004000000 */
[----:B----4-:R-:W-:-:S05]  /*e770*/  SEL R133, R252, R133, !P0 ;  /* 0x00000085fc857207 */ /* 0x010fca0004000000 */
[----:B------:R-:W-:Y:S04]  /*e780*/  STL [R1+0x10], R133 ;  /* 0x0000108501007387 */ /* 0x000fe80000100800 */
[----:B------:R1:W-:Y:S04]  /*e790*/  STL [R1+0xc], R7 ;  /* 0x00000c0701007387 */ /* 0x0003e80000100800 */
[----:B------:R2:W-:Y:S01]  /*e7a0*/  STL [R1+0x8], R3 ;  /* 0x0000080301007387 */ /* 0x0005e20000100800 */
[C---:B-1----:R-:W-:Y:S02]  /*e7b0*/  SEL R7, R252.reuse, R246, !P0 ;  /* 0x000000f6fc077207 */ /* 0x042fe40004000000 */
[----:B--2---:R-:W-:-:S03]  /*e7c0*/  SEL R3, R252, R245, !P0 ;  /* 0x000000f5fc037207 */ /* 0x004fc60004000000 */
[----:B------:R1:W-:Y:S04]  /*e7d0*/  STL [R1+0x4], R7 ;  /* 0x0000040701007387 */ /* 0x0003e80000100800 */
[----:B------:R2:W-:Y:S01]  /*e7e0*/  STL [R1], R3 ;  /* 0x0000000301007387 */ /* 0x0005e20000100800 */
[----:B-1----:R-:W-:-:S03]  /*e7f0*/  SEL R7, R252, R99, !P0 ;  /* 0x00000063fc077207 */ /* 0x002fc60004000000 */
[----:B------:R-:W-:Y:S01]  /*e800*/  STL [R1+0xd8], R100 ;  /* 0x0000d86401007387 */ /* 0x000fe20000100800 */
[----:B--2---:R-:W-:-:S03]  /*e810*/  SEL R3, R252, R98, !P0 ;  /* 0x00000062fc037207 */ /* 0x004fc60004000000 */
[----:B------:R1:W-:Y:S04]  /*e820*/  STL [R1+0xec], R7 ;  /* 0x0000ec0701007387 */ /* 0x0003e80000100800 */
[----:B------:R2:W-:Y:S01]  /*e830*/  STL [R1+0xf8], R3 ;  /* 0x0000f80301007387 */ /* 0x0005e20000100800 */
        /* <DEDUP_REMOVED lines=78> */
[----:B------:R1:W-:Y:S01]  /*ed20*/  STL [R1+0x5e0], R7 ;  /* 0x0005e00701007387 */ /* 0x0003e20000100800 */
[----:B------:R-:W-:-:S03]  /*ed30*/  SEL R246, R252, R244, !P0 ;  /* 0x000000f4fcf67207 */ /* 0x000fc60004000000 */
[----:B------:R2:W-:Y:S01]  /*ed40*/  STL [R1+0x5e4], R3 ;  /* 0x0005e40301007387 */ /* 0x0005e20000100800 */
[C---:B------:R-:W-:Y:S02]  /*ed50*/  SEL R244, R252.reuse, R242, !P0 ;  /* 0x000000f2fcf47207 */ /* 0x040fe40004000000 */
[C---:B-1----:R-:W-:Y:S01]  /*ed60*/  SEL R7, R252.reuse, R47, !P0 ;  /* 0x0000002ffc077207 */ /* 0x042fe20004000000 */
[----:B------:R-:W-:Y:S01]  /*ed70*/  STL [R1+0x5e8], R48 ;  /* 0x0005e83001007387 */ /* 0x000fe20000100800 */
[C---:B------:R-:W-:Y:S02]  /*ed80*/  SEL R242, R252.reuse, R240, !P0 ;  /* 0x000000f0fcf27207 */ /* 0x040fe40004000000 */
[C---:B--2---:R-:W-:Y:S01]  /*ed90*/  SEL R3, R252.reuse, R46, !P0 ;  /* 0x0000002efc037207 */ /* 0x044fe20004000000 */
[----:B------:R1:W-:Y:S01]  /*eda0*/  STL [R1+0x5ec], R7 ;  /* 0x0005ec0701007387 */ /* 0x0003e20000100800 */
[C---:B------:R-:W-:Y:S02]  /*edb0*/  SEL R240, R252.reuse, R238, !P0 ;  /* 0x000000eefcf07207 */ /* 0x040fe40004000000 */
[C---:B------:R-:W-:Y:S01]  /*edc0*/  SEL R238, R252.reuse, R237, !P0 ;  /* 0x000000edfcee7207 */ /* 0x040fe20004000000 */
[----:B------:R2:W-:Y:S01]  /*edd0*/  STL [R1+0x5f0], R3 ;  /* 0x0005f00301007387 */ /* 0x0005e20000100800 */
[----:B------:R-:W-:-:S02]  /*ede0*/  SEL R237, R252, R236, !P0 ;  /* 0x000000ecfced7207 */ /* 0x000fc40004000000 */
        /* <DEDUP_REMOVED lines=17> */
[----:B------:R-:W-:-:S02]  /*ef00*/  SEL R228, R252, R227, !P0 ;  /* 0x000000e3fce47207 */ /* 0x000fc40004000000 */
[C---:B------:R-:W-:Y:S01]  /*ef10*/  SEL R227, R252.reuse, R226, !P0 ;  /* 0x000000e2fce37207 */ /* 0x040fe20004000000 */
[----:B------:R2:W-:Y:S01]  /*ef20*/  STL [R1+0x608], R3 ;  /* 0x0006080301007387 */ /* 0x0005e20000100800 */
[C---:B------:R-:W-:Y:S02]  /*ef30*/  SEL R226, R252.reuse, R225, !P0 ;  /* 0x000000e1fce27207 */ /* 0x040fe40004000000 */
[C---:B-1----:R-:W-:Y:S02]  /*ef40*/  SEL R7, R252.reuse, R38, !P0 ;  /* 0x00000026fc077207 */ /* 0x042fe40004000000 */
[C---:B------:R-:W-:Y:S01]  /*ef50*/  SEL R225, R252.reuse, R224, !P0 ;  /* 0x000000e0fce17207 */ /* 0x040fe20004000000 */
[----:B------:R-:W-:Y:S01]  /*ef60*/  STL [R1+0x60c], R39 ;  /* 0x00060c2701007387 */ /* 0x000fe20000100800 */
[C---:B------:R-:W-:Y:S02]  /*ef70*/  SEL R224, R252.reuse, R223, !P0 ;  /* 0x000000dffce07207 */ /* 0x040fe40004000000 */
[C---:B--2---:R-:W-:Y:S01]  /*ef80*/  SEL R3, R252.reuse, R37, !P0 ;  /* 0x00000025fc037207 */ /* 0x044fe20004000000 */
[----:B------:R1:W-:Y:S01]  /*ef90*/  STL [R1+0x610], R7 ;  /* 0x0006100701007387 */ /* 0x0003e20000100800 */
[----:B------:R-:W-:-:S02]  /*efa0*/  SEL R223, R252, R222, !P0 ;  /* 0x000000defcdf7207 */ /* 0x000fc40004000000 */
[C---:B------:R-:W-:Y:S02]  /*efb0*/  SEL R222, R252.reuse, R221, !P0 ;  /* 0x000000ddfcde7207 */ /* 0x040fe40004000000 */
[C---:B------:R-:W-:Y:S01]  /*efc0*/  SEL R221, R252.reuse, R220, !P0 ;  /* 0x000000dcfcdd7207 */ /* 0x040fe20004000000 */
[----:B------:R2:W-:Y:S01]  /*efd0*/  STL [R1+0x614], R3 ;  /* 0x0006140301007387 */ /* 0x0005e20000100800 */
[C---:B------:R-:W-:Y:S02]  /*efe0*/  SEL R220, R252.reuse, R219, !P0 ;  /* 0x000000dbfcdc7207 */ /* 0x040fe40004000000 */
[C---:B-1----:R-:W-:Y:S02]  /*eff0*/  SEL R7, R252.reuse, R35, !P0 ;  /* 0x00000023fc077207 */ /* 0x042fe40004000000 */
[C---:B------:R-:W-:Y:S01]  /*f000*/  SEL R219, R252.reuse, R218, !P0 ;  /* 0x000000dafcdb7207 */ /* 0x040fe20004000000 */
[----:B------:R-:W-:Y:S01]  /*f010*/  STL [R1+0x618], R36 ;  /* 0x0006182401007387 */ /* 0x000fe20000100800 */
[----:B------:R-:W-:-:S02]  /*f020*/  SEL R218, R252, R217, !P0 ;  /* 0x000000d9fcda7207 */ /* 0x000fc40004000000 */
[C---:B--2---:R-:W-:Y:S01]  /*f030*/  SEL R3, R252.reuse, R34, !P0 ;  /* 0x00000022fc037207 */ /* 0x044fe20004000000 */
[----:B------:R1:W-:Y:S01]  /*f040*/  STL [R1+0x61c], R7 ;  /* 0x00061c0701007387 */ /* 0x0003e20000100800 */
[C---:B------:R-:W-:Y:S02]  /*f050*/  SEL R217, R252.reuse, R216, !P0 ;  /* 0x000000d8fcd97207 */ /* 0x040fe40004000000 */
[C---:B------:R-:W-:Y:S02]  /*f060*/  SEL R216, R252.reuse, R215, !P0 ;  /* 0x000000d7fcd87207 */ /* 0x040fe40004000000 */
[C---:B------:R-:W-:Y:S01]  /*f070*/  SEL R215, R252.reuse, R214, !P0 ;  /* 0x000000d6fcd77207 */ /* 0x040fe20004000000 */
[----:B------:R2:W-:Y:S01]  /*f080*/  STL [R1+0x620], R3 ;  /* 0x0006200301007387 */ /* 0x0005e20000100800 */
[C---:B------:R-:W-:Y:S02]  /*f090*/  SEL R214, R252.reuse, R213, !P0 ;  /* 0x000000d5fcd67207 */ /* 0x040fe40004000000 */
[----:B-1----:R-:W-:-:S02]  /*f0a0*/  SEL R7, R252, R32, !P0 ;  /* 0x00000020fc077207 */ /* 0x002fc40004000000 */
[C---:B------:R-:W-:Y:S01]  /*f0b0*/  SEL R213, R252.reuse, R212, !P0 ;  /* 0x000000d4fcd57207 */ /* 0x040fe20004000000 */
[----:B------:R-:W-:Y:S01]  /*f0c0*/  STL [R1+0x624], R33 ;  /* 0x0006242101007387 */ /* 0x000fe20000100800 */
[C---:B------:R-:W-:Y:S02]  /*f0d0*/  SEL R212, R252.reuse, R211, !P0 ;  /* 0x000000d3fcd47207 */ /* 0x040fe40004000000 */
[C---:B--2---:R-:W-:Y:S01]  /*f0e0*/  SEL R3, R252.reuse, R31, !P0 ;  /* 0x0000001ffc037207 */ /* 0x044fe20004000000 */
[----:B------:R1:W-:Y:S01]  /*f0f0*/  STL [R1+0x628], R7 ;  /* 0x0006280701007387 */ /* 0x0003e20000100800 */
[C---:B------:R-:W-:Y:S02]  /*f100*/  SEL R211, R252.reuse, R210, !P0 ;  /* 0x000000d2fcd37207 */ /* 0x040fe40004000000 */
[C---:B------:R-:W-:Y:S02]  /*f110*/  SEL R210, R252.reuse, R209, !P0 ;  /* 0x000000d1fcd27207 */ /* 0x040fe40004000000 */
[C---:B------:R-:W-:Y:S01]  /*f120*/  SEL R209, R252.reuse, R208, !P0 ;  /* 0x000000d0fcd17207 */ /* 0x040fe20004000000 */
[----:B------:R2:W-:Y:S01]  /*f130*/  STL [R1+0x62c], R3 ;  /* 0x00062c0301007387 */ /* 0x0005e20000100800 */
[----:B------:R-:W-:-:S02]  /*f140*/  SEL R208, R252, R207, !P0 ;  /* 0x000000cffcd07207 */ /* 0x000fc40004000000 */
[C---:B-1----:R-:W-:Y:S02]  /*f150*/  SEL R7, R252.reuse, R29, !P0 ;  /* 0x0000001dfc077207 */ /* 0x042fe40004000000 */
[C---:B------:R-:W-:Y:S01]  /*f160*/  SEL R207, R252.reuse, R206, !P0 ;  /* 0x000000cefccf7207 */ /* 0x040fe20004000000 */
        /* <DEDUP_REMOVED lines=9> */
[C---:B-1----:R-:W-:Y:S01]  /*f200*/  SEL R7, R252.reuse, R26, !P0 ;  /* 0x0000001afc077207 */ /* 0x042fe20004000000 */
[----:B------:R-:W-:Y:S01]  /*f210*/  STL [R1+0x6f8], R27 ;  /* 0x0006f81b01007387 */ /* 0x000fe20000100800 */
[C---:B------:R-:W-:Y:S02]  /*f220*/  SEL R201, R252.reuse, R200, !P0 ;  /* 0x000000c8fcc97207 */ /* 0x040fe40004000000 */
[C---:B------:R-:W-:Y:S01]  /*f230*/  SEL R200, R252.reuse, R199, !P0 ;  /* 0x000000c7fcc87207 */ /* 0x040fe20004000000 */
[----:B------:R-:W3:Y:S01]  /*f240*/  LDL.LU R100, [R1+0x30] ;  /* 0x0000300001647983 */ /* 0x000ee20000300800 */
[----:B------:R-:W-:-:S02]  /*f250*/  SEL R199, R252, R198, !P0 ;  /* 0x000000c6fcc77207 */ /* 0x000fc40004000000 */
[C---:B------:R-:W-:Y:S01]  /*f260*/  SEL R198, R252.reuse, R197, !P0 ;  /* 0x000000c5fcc67207 */ /* 0x040fe20004000000 */
[----:B------:R1:W-:Y:S04]  /*f270*/  STL [R1+0x6fc], R7 ;  /* 0x0006fc0701007387 */ /* 0x0003e80000100800 */
[----:B------:R-:W4:Y:S01]  /*f280*/  LDL.LU R197, [R1+0x2c] ;  /* 0x00002c0001c57983 */ /* 0x000f220000300800 */
[C---:B--2---:R-:W-:Y:S02]  /*f290*/  SEL R3, R252.reuse, R25, !P0 ;  /* 0x00000019fc037207 */ /* 0x044fe40004000000 */
[C---:B------:R-:W-:Y:S02]  /*f2a0*/  SEL R24, R252.reuse, R24, !P0 ;  /* 0x00000018fc187207 */ /* 0x040fe40004000000 */
[C---:B-1----:R-:W-:Y:S01]  /*f2b0*/  SEL R7, R252.reuse, R23, !P0 ;  /* 0x00000017fc077207 */ /* 0x042fe20004000000 */
[----:B------:R1:W-:Y:S04]  /*f2c0*/  STL [R1+0x708], R3 ;  /* 0x0007080301007387 */ /* 0x0003e80000100800 */
[----:B------:R-:W-:Y:S01]  /*f2d0*/  STL [R1+0x70c], R24 ;  /* 0x00070c1801007387 */ /* 0x000fe20000100800 */
[----:B-1----:R-:W-:-:S03]  /*f2e0*/  SEL R3, R252, R22, !P0 ;  /* 0x00000016fc037207 */ /* 0x002fc60004000000 */
[----:B------:R1:W-:Y:S04]  /*f2f0*/  STL [R1+0x718], R7 ;  /* 0x0007180701007387 */ /* 0x0003e80000100800 */
[----:B------:R2:W-:Y:S01]  /*f300*/  STL [R1+0x71c], R3 ;  /* 0x00071c0301007387 */ /* 0x0005e20000100800 */
[C---:B-1----:R-:W-:Y:S02]  /*f310*/  SEL R7, R252.reuse, R18, !P0 ;  /* 0x00000012fc077207 */ /* 0x042fe40004000000 */
[----:B--2---:R-:W-:-:S03]  /*f320*/  SEL R3, R252, R17, !P0 ;  /* 0x00000011fc037207 */ /* 0x004fc60004000000 */
[----:B------:R1:W-:Y:S01]  /*f330*/  STL [R1+0x73c], R7 ;  /* 0x00073c0701007387 */ /* 0x0003e20000100800 */
[----:B------:R-:W-:-:S03]  /*f340*/  SEL R245, R252, R243, !P0 ;  /* 0x000000f3fcf57207 */ /* 0x000fc60004000000 */
[----:B------:R2:W-:Y:S01]  /*f350*/  STL [R1+0x750], R3 ;  /* 0x0007500301007387 */ /* 0x0005e20000100800 */
[C---:B------:R-:W-:Y:S02]  /*f360*/  SEL R243, R252.reuse, R241, !P0 ;  /* 0x000000f1fcf37207 */ /* 0x040fe40004000000 */
[C---:B-1----:R-:W-:Y:S02]  /*f370*/  SEL R7, R252.reuse, R15, !P0 ;  /* 0x0000000ffc077207 */ /* 0x042fe40004000000 */
[C---:B------:R-:W-:Y:S02]  /*f380*/  SEL R241, R252.reuse, R239, !P0 ;  /* 0x000000effcf17207 */ /* 0x040fe40004000000 */
[C---:B--2---:R-:W-:Y:S01]  /*f390*/  SEL R3, R252.reuse, R13, !P0 ;  /* 0x0000000dfc037207 */ /* 0x044fe20004000000 */
[----:B------:R1:W-:Y:S01]  /*f3a0*/  STL [R1+0x754], R7 ;  /* 0x0007540701007387 */ /* 0x0003e20000100800 */
[----:B------:R-:W2:Y:S03]  /*f3b0*/  LDC R239, c[0x0][0x3a0] ;  /* 0x0000e800ffef7b82 */ /* 0x000ea60000000800 */
[----:B------:R1:W-:Y:S02]  /*f3c0*/  STL [R1+0x760], R3 ;  /* 0x0007600301007387 */ /* 0x0003e40000100800 */
[----:B-1----:R-:W-:-:S02]  /*f3d0*/  SEL R7, R252, R12, !P0 ;  /* 0x0000000cfc077207 */ /* 0x002fc40004000000 */
[----:B------:R-:W-:-:S03]  /*f3e0*/  SEL R3, R252, R10, !P0 ;  /* 0x0000000afc037207 */ /* 0x000fc60004000000 */
[----:B------:R1:W-:Y:S01]  /*f3f0*/  STL [R1+0x764], R7 ;  /* 0x0007640701007387 */ /* 0x0003e20000100800 */
[----:B------:R-:W-:Y:S01]  /*f400*/  @!P5 IMAD.MOV R0, RZ, RZ, -R0 ;  /* 0x000000ffff00d224 */ /* 0x000fe200078e0a00 */
[C---:B------:R-:W-:Y:S02]  /*f410*/  SEL R5, R252.reuse, R5, !P0 ;  /* 0x00000005fc057207 */ /* 0x040fe40004000000 */
[----:B------:R1:W-:Y:S01]  /*f420*/  STL [R1+0x76c], R3 ;  /* 0x00076c0301007387 */ /* 0x0003e20000100800 */
[----:B------:R-:W-:Y:S01]  /*f430*/  @!P4 IMAD.MOV R247, RZ, RZ, -R247 ;  /* 0x000000fffff7c224 */ /* 0x000fe200078e0af7 */
[C---:B-1----:R-:W-:Y:S01]  /*f440*/  SEL R7, R252.reuse, R8, !P0 ;  /* 0x00000008fc077207 */ /* 0x042fe20004000000 */
[----:B------:R-:W-:Y:S01]  /*f450*/  @!P3 IMAD.MOV R248, RZ, RZ, -R248 ;  /* 0x000000fffff8b224 */ /* 0x000fe200078e0af8 */
[C---:B------:R-:W-:Y:S01]  /*f460*/  SEL R3, R252.reuse, R4, !P0 ;  /* 0x00000004fc037207 */ /* 0x040fe20004000000 */
[----:B------:R-:W-:Y:S02]  /*f470*/  @!P1 IMAD.MOV R250, RZ, RZ, -R250 ;  /* 0x000000fffffa9224 */ /* 0x000fe400078e0afa */
[----:B------:R1:W-:Y:S01]  /*f480*/  STL [R1+0x77c], R7 ;  /* 0x00077c0701007387 */ /* 0x0003e20000100800 */
[----:B------:R-:W-:Y:S01]  /*f490*/  SEL R0, R252, R0, !P0 ;  /* 0x00000000fc007207 */ /* 0x000fe20004000000 */
[----:B------:R-:W-:-:S02]  /*f4a0*/  @!P2 IMAD.MOV R249, RZ, RZ, -R249 ;  /* 0x000000fffff9a224 */ /* 0x000fc400078e0af9 */
[----:B------:R-:W-:Y:S01]  /*f4b0*/  STL [R1+0x788], R5 ;  /* 0x0007880501007387 */ /* 0x000fe20000100800 */
[----:B------:R-:W-:-:S03]  /*f4c0*/  SEL R33, R252, R2, !P0 ;  /* 0x00000002fc217207 */ /* 0x000fc60004000000 */
[----:B------:R2:W-:Y:S01]  /*f4d0*/  STL [R1+0x78c], R3 ;  /* 0x00078c0301007387 */ /* 0x0005e20000100800 */
[C---:B------:R-:W-:Y:S02]  /*f4e0*/  SEL R2, R252.reuse, R248, !P0 ;  /* 0x000000f8fc027207 */ /* 0x040fe40004000000 */
[C---:B-1----:R-:W-:Y:S01]  /*f4f0*/  SEL R7, R252.reuse, R250, !P0 ;  /* 0x000000fafc077207 */ /* 0x042fe20004000000 */
[----:B------:R1:W-:Y:S01]  /*f500*/  STL [R1+0x79c], R0 ;  /* 0x00079c0001007387 */ /* 0x0003e20000100800 */
[----:B------:R-:W-:Y:S02]  /*f510*/  @!P6 IADD3 R251, PT, PT, -R251, RZ, RZ ;  /* 0x000000fffbfbe210 */ /* 0x000fe40007ffe1ff */
[C---:B--2---:R-:W-:Y:S02]  /*f520*/  SEL R3, R252.reuse, R247, !P0 ;  /* 0x000000f7fc037207 */ /* 0x044fe40004000000 */
[----:B-1----:R-:W-:-:S03]  /*f530*/  SEL R0, R252, R249, !P0 ;  /* 0x000000f9fc007207 */ /* 0x002fc60004000000 */
[----:B------:R1:W-:Y:S01]  /*f540*/  STL [R1+0x7a8], R3 ;  /* 0x0007a80301007387 */ /* 0x0003e20000100800 */
[----:B------:R-:W-:-:S03]  /*f550*/  SEL R6, R252, R6, !P0 ;  /* 0x00000006fc067207 */ /* 0x000fc60004000000 */
[----:B------:R-:W-:Y:S01]  /*f560*/  STL [R1+0x7b8], R2 ;  /* 0x0007b80201007387 */ /* 0x000fe20000100800 */
[----:B------:R-:W-:-:S03]  /*f570*/  VIADD R8, R239, 0xffffffff ;  /* 0xffffffffef087836 */ /* 0x000fc60000000000 */
[----:B------:R-:W-:Y:S01]  /*f580*/  STL [R1+0x1450], R7 ;  /* 0x0014500701007387 */ /* 0x000fe20000100800 */
[----:B-1----:R-:W-:-:S03]  /*f590*/  SEL R3, R252, R251, !P0 ;  /* 0x000000fbfc037207 */ /* 0x002fc60004000000 */
[----:B------:R4:W-:Y:S01]  /*f5a0*/  STL [R1+0x7ac], R0 ;  /* 0x0007ac0001007387 */ /* 0x0009e20000100800 */
[----:B------:R-:W-:Y:S01]  /*f5b0*/  SEL R28, R252, R9, !P0 ;  /* 0x00000009fc1c7207 */ /* 0x000fe20004000000 */
[C---:B------:R-:W-:Y:S01]  /*f5c0*/  VIADD R10, R239.reuse, 0xfffffffe ;  /* 0xfffffffeef0a7836 */ /* 0x040fe20000000000 */
[----:B------:R-:W-:Y:S01]  /*f5d0*/  ISETP.GE.U32.AND P5, PT, R8, 0x7fffff80, PT ;  /* 0x7fffff800800780c */ /* 0x000fe20003fa6070 */
[----:B------:R1:W-:Y:S01]  /*f5e0*/  STL [R1+0x1454], R3 ;  /* 0x0014540301007387 */ /* 0x0003e20000100800 */
[C---:B------:R-:W-:Y:S02]  /*f5f0*/  VIADD R9, R239.reuse, 0xfffffffd ;  /* 0xfffffffdef097836 */ /* 0x040fe40000000000 */
[----:B------:R-:W-:Y:S01]  /*f600*/  VIADD R8, R239, 0xffffff80 ;  /* 0xffffff80ef087836 */ /* 0x000fe20000000000 */
        /* <DEDUP_REMOVED lines=82> */
[----:B----4-:R-:W-:Y:S02]  /*fb30*/  LEA R0, P1, R197, UR26, 0x2 ;  /* 0x0000001ac5007c11 */ /* 0x010fe4000f8210ff */
        /* <DEDUP_REMOVED lines=19> */
[----:B------:R-:W-:Y:S01]  /*fc70*/  SEL R31, R252, R11, !P0 ;  /* 0x0000000bfc1f7207 */ /* 0x000fe20004000000 */
[----:B------:R-:W-:Y:S01]  /*fc80*/  IMAD R36, R244, UR56, RZ ;  /* 0x00000038f4247c24 */ /* 0x000fe2000f8e02ff */
[----:B------:R-:W-:Y:S01]  /*fc90*/  LEA.HI.X.SX32 R2, R197, UR27, 0x2, P1 ;  /* 0x0000001bc5027c11 */ /* 0x000fe200088f16ff */
[----:B------:R-:W-:Y:S01]  /*fca0*/  IMAD R197, R6, UR76, RZ ;  /* 0x0000004c06c57c24 */ /* 0x000fe2000f8e02ff */
[----:B---3--:R-:W-:Y:S01]  /*fcb0*/  LEA R4, P0, R100, UR24, 0x2 ;  /* 0x0000001864047c11 */ /* 0x008fe2000f8010ff */
[----:B------:R-:W2:Y:S01]  /*fcc0*/  LDL.LU R6, [R1+0x14b0] ;  /* 0x0014b00001067983 */ /* 0x000ea20000300800 */
[----:B------:R-:W-:-:S02]  /*fcd0*/  IMAD R241, R241, UR56, RZ ;  /* 0x00000038f1f17c24 */ /* 0x000fc4000f8e02ff */
[----:B------:R-:W-:Y:S01]  /*fce0*/  IMAD R240, R240, UR56, RZ ;  /* 0x00000038f0f07c24 */ /* 0x000fe2000f8e02ff */
[----:B------:R-:W3:Y:S01]  /*fcf0*/  LDL.LU R239, [R1+0x28] ;  /* 0x0000280001ef7983 */ /* 0x000ee20000300800 */
[----:B------:R-:W-:Y:S02]  /*fd00*/  IMAD R237, R237, UR56, RZ ;  /* 0x00000038eded7c24 */ /* 0x000fe4000f8e02ff */
[----:B------:R-:W-:Y:S01]  /*fd10*/  IMAD R236, R236, UR56, RZ ;  /* 0x00000038ecec7c24 */ /* 0x000fe2000f8e02ff */
[----:B------:R-:W4:Y:S01]  /*fd20*/  LDL.LU R91, [R1+0x20] ;  /* 0x00002000015b7983 */ /* 0x000f220000300800 */
[----:B------:R-:W-:Y:S02]  /*fd30*/  IMAD R235, R235, UR56, RZ ;  /* 0x00000038ebeb7c24 */ /* 0x000fe4000f8e02ff */
[----:B------:R-:W-:Y:S01]  /*fd40*/  IMAD R234, R234, UR56, RZ ;  /* 0x00000038eaea7c24 */ /* 0x000fe2000f8e02ff */
[----:B------:R-:W2:Y:S01]  /*fd50*/  LDL.LU R92, [R1+0x1c] ;  /* 0x00001c00015c7983 */ /* 0x000ea20000300800 */
[----:B------:R-:W-:-:S02]  /*fd60*/  IMAD R233, R233, UR56, RZ ;  /* 0x00000038e9e97c24 */ /* 0x000fc4000f8e02ff */
[----:B------:R-:W-:Y:S01]  /*fd70*/  IMAD R232, R232, UR56, RZ ;  /* 0x00000038e8e87c24 */ /* 0x000fe2000f8e02ff */
[----:B------:R-:W3:Y:S01]  /*fd80*/  LDL.LU R94, [R1+0x18] ;  /* 0x00001800015e7983 */ /* 0x000ee20000300800 */
[----:B------:R-:W-:Y:S02]  /*fd90*/  IMAD R231, R231, UR56, RZ ;  /* 0x00000038e7e77c24 */ /* 0x000fe4000f8e02ff */
[----:B------:R-:W-:Y:S01]  /*fda0*/  IMAD R230, R230, UR56, RZ ;  /* 0x00000038e6e67c24 */ /* 0x000fe2000f8e02ff */
[----:B------:R-:W1:Y:S01]  /*fdb0*/  LDL.LU R95, [R1+0x14] ;  /* 0x00001400015f7983 */ /* 0x000e620000300800 */
[----:B------:R-:W-:Y:S02]  /*fdc0*/  IMAD R229, R229, UR56, RZ ;  /* 0x00000038e5e57c24 */ /* 0x000fe4000f8e02ff */
[----:B------:R-:W-:Y:S01]  /*fdd0*/  IMAD R228, R228, UR56, RZ ;  /* 0x00000038e4e47c24 */ /* 0x000fe2000f8e02ff */
[----:B------:R-:W4:Y:S01]  /*fde0*/  LDL.LU R96, [R1+0x10] ;  /* 0x0000100001607983 */ /* 0x000f220000300800 */
[----:B------:R-:W-:-:S02]  /*fdf0*/  IMAD R227, R227, UR56, RZ ;  /* 0x00000038e3e37c24 */ /* 0x000fc4000f8e02ff */
[----:B------:R-:W-:Y:S01]  /*fe00*/  IMAD R226, R226, UR56, RZ ;  /* 0x00000038e2e27c24 */ /* 0x000fe2000f8e02ff */
[----:B------:R-:W4:Y:S01]  /*fe10*/  LDL.LU R97, [R1+0xc] ;  /* 0x00000c0001617983 */ /* 0x000f220000300800 */
[----:B------:R-:W-:Y:S02]  /*fe20*/  IMAD R225, R225, UR56, RZ ;  /* 0x00000038e1e17c24 */ /* 0x000fe4000f8e02ff */
[----:B------:R-:W-:Y:S01]  /*fe30*/  IMAD R224, R224, UR56, RZ ;  /* 0x00000038e0e07c24 */ /* 0x000fe2000f8e02ff */
[----:B------:R-:W4:Y:S01]  /*fe40*/  LDL.LU R98, [R1+0x8] ;  /* 0x0000080001627983 */ /* 0x000f220000300800 */
[----:B------:R-:W-:Y:S01]  /*fe50*/  LEA.HI.X.SX32 R5, R100, UR25, 0x2, P0 ;  /* 0x0000001964057c11 */ /* 0x000fe200080f16ff */
[----:B------:R-:W-:Y:S02]  /*fe60*/  IMAD R200, R200, UR56, RZ ;  /* 0x00000038c8c87c24 */ /* 0x000fe4000f8e02ff */
[----:B------:R-:W-:Y:S01]  /*fe70*/  IMAD R199, R199, UR56, RZ ;  /* 0x00000038c7c77c24 */ /* 0x000fe2000f8e02ff */
[----:B------:R-:W4:Y:S01]  /*fe80*/  LDL.LU R99, [R1+0x4] ;  /* 0x0000040001637983 */ /* 0x000f220000300800 */
[----:B------:R-:W-:Y:S01]  /*fe90*/  IMAD R196, R196, UR56, RZ ;  /* 0x00000038c4c47c24 */ /* 0x000fe2000f8e02ff */
[----:B------:R-:W2:Y:S01]  /*fea0*/  S2R R133, SR_TID.X ;  /* 0x0000000000857919 */ /* 0x000ea20000002100 */
[----:B------:R-:W-:Y:S01]  /*feb0*/  IMAD R194, R194, UR56, RZ ;  /* 0x00000038c2c27c24 */ /* 0x000fe2000f8e02ff */
[----:B------:R-:W-:Y:S01]  /*fec0*/  ISETP.GE.U32.AND P3, PT, R9, 0x7fffff7e, PT ;  /* 0x7fffff7e0900780c */ /* 0x000fe20003f66070 */
[----:B------:R-:W-:Y:S01]  /*fed0*/  IMAD R43, R181, UR56, RZ ;  /* 0x00000038b52b7c24 */ /* 0x000fe2000f8e02ff */
[----:B------:R-:W4:Y:S01]  /*fee0*/  LDL.LU R100, [R1] ;  /* 0x0000000001647983 */ /* 0x000f220000300800 */
[----:B------:R-:W-:Y:S01]  /*fef0*/  IMAD R46, R170, UR56, RZ ;  /* 0x00000038aa2e7c24 */ /* 0x000fe2000f8e02ff */
[----:B------:R-:W-:Y:S01]  /*ff00*/  ISETP.GE.U32.AND P2, PT, R8, 0x7fffff01, PT ;  /* 0x7fffff010800780c */ /* 0x000fe20003f46070 */
[----:B------:R-:W-:Y:S01]  /*ff10*/  IMAD R44, R169, UR56, RZ ;  /* 0x00000038a92c7c24 */ /* 0x000fe2000f8e02ff */
[----:B------:R-:W-:Y:S01]  /*ff20*/  ISETP.GE.U32.AND P6, PT, R10, 0x7fffff7f, PT ;  /* 0x7fffff7f0a00780c */ /* 0x000fe20003fc6070 */
[----:B------:R-:W-:Y:S01]  /*ff30*/  IMAD R40, R188, UR56, RZ ;  /* 0x00000038bc287c24 */ /* 0x000fe2000f8e02ff */
[----:B------:R-:W1:Y:S01]  /*ff40*/  LDCU UR24, c[0x0][0x3b0] ;  /* 0x00007600ff1877ac */ /* 0x000e620008000800 */
[----:B------:R-:W-:-:S02]  /*ff50*/  IMAD R39, R187, UR56, RZ ;  /* 0x00000038bb277c24 */ /* 0x000fc4000f8e02ff */
[----:B------:R-:W-:Y:S01]  /*ff60*/  IMAD R166, R166, UR56, RZ ;  /* 0x00000038a6a67c24 */ /* 0x000fe2000f8e02ff */
[----:B------:R-:W1:Y:S01]  /*ff70*/  LDCU UR25, c[0x0][0x3b0] ;  /* 0x00007600ff1977ac */ /* 0x000e620008000800 */
[----:B------:R-:W-:Y:S02]  /*ff80*/  IMAD R172, R172, UR56, RZ ;  /* 0x00000038acac7c24 */ /* 0x000fe4000f8e02ff */
[----:B------:R-:W-:Y:S01]  /*ff90*/  IMAD R238, R238, UR56, RZ ;  /* 0x00000038eeee7c24 */ /* 0x000fe2000f8e02ff */
[----:B------:R-:W1:Y:S01]  /*ffa0*/  LDCU UR76, c[0x0][0x3b0] ;  /* 0x00007600ff4c77ac */ /* 0x000e620008000800 */
[----:B------:R-:W-:Y:S02]  /*ffb0*/  IMAD R223, R223, UR56, RZ ;  /* 0x00000038dfdf7c24 */ /* 0x000fe4000f8e02ff */
[----:B------:R-:W-:Y:S01]  /*ffc0*/  IMAD R222, R222, UR56, RZ ;  /* 0x00000038dede7c24 */ /* 0x000fe2000f8e02ff */
[----:B------:R-:W1:Y:S01]  /*ffd0*/  LDCU UR27, c[0x0][0x3b0] ;  /* 0x00007600ff1b77ac */ /* 0x000e620008000800 */
[----:B------:R-:W-:-:S02]  /*ffe0*/  IMAD R221, R221, UR56, RZ ;  /* 0x00000038dddd7c24 */ /* 0x000fc4000f8e02ff */
[----:B------:R-:W-:Y:S01]  /*fff0*/  IMAD R220, R220, UR56, RZ ;  /* 0x00000038dcdc7c24 */ /* 0x000fe2000f8e02ff */
[----:B------:R-:W1:Y:S01]  /*10000*/  LDCU UR26, c[0x0][0x3b0] ;  /* 0x00007600ff1a77ac */ /* 0x000e620008000800 */
[----:B--2---:R-:W-:-:S04]  /*10010*/  LOP3.LUT R133, R133, 0x7f, RZ, 0xc0, !PT ;  /* 0x0000007f85857812 */ /* 0x004fc800078ec0ff */
[----:B------:R-:W-:Y:S01]  /*10020*/  ISETP.GE.AND P1, PT, R133, R8, PT ;  /* 0x000000088500720c */ /* 0x000fe20003f26270 */
[----:B------:R-:W-:Y:S02]  /*10030*/  IMAD R170, R167, UR56, RZ ;  /* 0x00000038a7aa7c24 */ /* 0x000fe4000f8e02ff */
[----:B------:R-:W-:Y:S02]  /*10040*/  IMAD R35, R92, UR56, RZ ;  /* 0x000000385c237c24 */ /* 0x000fe4000f8e02ff */
[----:B---3--:R-:W-:-:S03]  /*10050*/  IMAD R7, R94, UR56, RZ ;  /* 0x000000385e077c24 */ /* 0x008fc6000f8e02ff */
[----:B------:R4:W-:Y:S01]  /*10060*/  STL [R1+0x80], R35 ;  /* 0x0000802301007387 */ /* 0x0009e20000100800 */
[----:B-1----:R-:W-:-:S03]  /*10070*/  IMAD R3, R95, UR56, RZ ;  /* 0x000000385f037c24 */ /* 0x002fc6000f8e02ff */
[----:B------:R1:W-:Y:S04]  /*10080*/  STL [R1+0x84], R7 ;  /* 0x0000840701007387 */ /* 0x0003e80000100800 */
[----:B------:R2:W-:Y:S01]  /*10090*/  STL [R1+0x98], R3 ;  /* 0x0000980301007387 */ /* 0x0005e20000100800 */
[----:B----4-:R-:W-:Y:S02]  /*100a0*/  IMAD R35, R96, UR56, RZ ;  /* 0x0000003860237c24 */ /* 0x010fe4000f8e02ff */
[----:B-1----:R-:W-:-:S03]  /*100b0*/  IMAD R7, R97, UR56, RZ ;  /* 0x0000003861077c24 */ /* 0x002fc6000f8e02ff */
[----:B------:R-:W-:Y:S01]  /*100c0*/  STL [R1+0x9c], R35 ;  /* 0x00009c2301007387 */ /* 0x000fe20000100800 */
[----:B--2---:R-:W-:-:S03]  /*100d0*/  IMAD R3, R98, UR56, RZ ;  /* 0x0000003862037c24 */ /* 0x004fc6000f8e02ff */
[----:B------:R1:W-:Y:S04]  /*100e0*/  STL [R1+0xa0], R7 ;  /* 0x0000a00701007387 */ /* 0x0003e80000100800 */
[----:B------:R2:W-:Y:S01]  /*100f0*/  STL [R1+0xa4], R3 ;  /* 0x0000a40301007387 */ /* 0x0005e20000100800 */
[----:B-1----:R-:W-:Y:S02]  /*10100*/  IMAD R7, R100, UR56, RZ ;  /* 0x0000003864077c24 */ /* 0x002fe4000f8e02ff */
[----:B--2---:R-:W-:-:S03]  /*10110*/  IMAD R3, R245, UR56, RZ ;  /* 0x00000038f5037c24 */ /* 0x004fc6000f8e02ff */
[----:B------:R1:W-:Y:S04]  /*10120*/  STL [R1+0xac], R7 ;  /* 0x0000ac0701007387 */ /* 0x0003e80000100800 */
[----:B------:R2:W-:Y:S01]  /*10130*/  STL [R1+0xb4], R3 ;  /* 0x0000b40301007387 */ /* 0x0005e20000100800 */
[----:B-1----:R-:W-:-:S03]  /*10140*/  IMAD R7, R243, UR56, RZ ;  /* 0x00000038f3077c24 */ /* 0x002fc6000f8e02ff */
[----:B------:R-:W-:Y:S01]  /*10150*/  STL [R1+0xb8], R36 ;  /* 0x0000b82401007387 */ /* 0x000fe20000100800 */
[----:B--2---:R-:W-:-:S03]  /*10160*/  IMAD R3, R242, UR56, RZ ;  /* 0x00000038f2037c24 */ /* 0x004fc6000f8e02ff */
[----:B------:R-:W-:Y:S04]  /*10170*/  STL [R1+0xbc], R7 ;  /* 0x0000bc0701007387 */ /* 0x000fe80000100800 */
[----:B------:R1:W-:Y:S04]  /*10180*/  STL [R1+0xc0], R3 ;  /* 0x0000c00301007387 */ /* 0x0003e80000100800 */
[----:B------:R-:W-:Y:S04]  /*10190*/  STL.64 [R1+0x1490], R240 ;  /* 0x001490f001007387 */ /* 0x000fe80000100a00 */
[----:B------:R-:W-:Y:S04]  /*101a0*/  STL.64 [R1+0x1498], R236 ;  /* 0x001498ec01007387 */ /* 0x000fe80000100a00 */
[----:B------:R-:W-:Y:S04]  /*101b0*/  STL.64 [R1+0x14a0], R234 ;  /* 0x0014a0ea01007387 */ /* 0x000fe80000100a00 */
[----:B------:R-:W-:Y:S04]  /*101c0*/  STL.64 [R1+0x1480], R232 ;  /* 0x001480e801007387 */ /* 0x000fe80000100a00 */
[----:B------:R-:W-:Y:S04]  /*101d0*/  STL.64 [R1+0x1478], R230 ;  /* 0x001478e601007387 */ /* 0x000fe80000100a00 */
[----:B------:R-:W-:Y:S04]  /*101e0*/  STL.64 [R1+0x1488], R228 ;  /* 0x001488e401007387 */ /* 0x000fe80000100a00 */
[----:B------:R-:W-:Y:S01]  /*101f0*/  STL.64 [R1+0x1470], R226 ;  /* 0x001470e201007387 */ /* 0x000fe20000100a00 */
[----:B-1----:R-:W-:-:S03]  /*10200*/  IMAD R3, R180, UR56, RZ ;  /* 0x00000038b4037c24 */ /* 0x002fc6000f8e02ff */
[----:B------:R-:W-:Y:S04]  /*10210*/  STL.64 [R1+0x14a8], R224 ;  /* 0x0014a8e001007387 */ /* 0x000fe80000100a00 */
[----:B------:R-:W-:Y:S04]  /*10220*/  STL [R1+0x1468], R200 ;  /* 0x001468c801007387 */ /* 0x000fe80000100800 */
[----:B------:R-:W-:Y:S04]  /*10230*/  STL [R1+0x1464], R199 ;  /* 0x001464c701007387 */ /* 0x000fe80000100800 */
[----:B------:R-:W-:Y:S04]  /*10240*/  STL [R1+0x1460], R196 ;  /* 0x001460c401007387 */ /* 0x000fe80000100800 */
[----:B------:R-:W-:Y:S04]  /*10250*/  STL [R1+0x145c], R194 ;  /* 0x00145cc201007387 */ /* 0x000fe80000100800 */
[----:B------:R1:W-:Y:S01]  /*10260*/  STL [R1+0xf4], R43 ;  /* 0x0000f42b01007387 */ /* 0x0003e20000100800 */
[----:B------:R-:W-:-:S03]  /*10270*/  IMAD.SHL.U32 R27, R6, 0x2, RZ ;  /* 0x00000002061b7824 */ /* 0x000fc600078e00ff */
[----:B------:R-:W-:Y:S01]  /*10280*/  STL [R1+0xfc], R3 ;  /* 0x0000fc0301007387 */ /* 0x000fe20000100800 */
[----:B-1----:R-:W-:-:S03]  /*10290*/  IMAD R43, R168, UR56, RZ ;  /* 0x00000038a82b7c24 */ /* 0x002fc6000f8e02ff */
[----:B------:R1:W-:Y:S04]  /*102a0*/  STL [R1+0x130], R46 ;  /* 0x0001302e01007387 */ /* 0x0003e80000100800 */
[----:B------:R2:W-:Y:S04]  /*102b0*/  STL [R1+0x134], R44 ;  /* 0x0001342c01007387 */ /* 0x0005e80000100800 */
[----:B------:R3:W-:Y:S01]  /*102c0*/  STL [R1+0x138], R43 ;  /* 0x0001382b01007387 */ /* 0x0007e20000100800 */
[C---:B-1----:R-:W-:Y:S01]  /*102d0*/  LEA R46, P0, R6.reuse, R4, 0x3 ;  /* 0x00000004062e7211 */ /* 0x042fe200078018ff */
[----:B------:R-:W-:-:S02]  /*102e0*/  IMAD R18, R6, 0xc, RZ ;  /* 0x0000000c06127824 */ /* 0x000fc400078e02ff */
[----:B--2---:R-:W-:Y:S01]  /*102f0*/  IMAD R44, R162, UR56, RZ ;  /* 0x00000038a22c7c24 */ /* 0x004fe2000f8e02ff */
[----:B------:R-:W-:Y:S01]  /*10300*/  LEA.HI.X.SX32 R47, R27, R5, 0x2, P0 ;  /* 0x000000051b2f7211 */ /* 0x000fe200000f16ff */
[----:B---3--:R-:W-:Y:S02]  /*10310*/  IMAD R43, R164, UR56, RZ ;  /* 0x00000038a42b7c24 */ /* 0x008fe4000f8e02ff */
[----:B------:R-:W-:-:S03]  /*10320*/  IMAD R26, R6, 0x3, RZ ;  /* 0x00000003061a7824 */ /* 0x000fc600078e02ff */
[----:B------:R1:W-:Y:S04]  /*10330*/  STL [R1+0x14c], R43 ;  /* 0x00014c2b01007387 */ /* 0x0003e80000100800 */
[----:B------:R2:W-:Y:S04]  /*10340*/  STL [R1+0x154], R44 ;  /* 0x0001542c01007387 */ /* 0x0005e80000100800 */
[----:B------:R3:W-:Y:S01]  /*10350*/  STL.64 [R1+0x90], R46 ;  /* 0x0000902e01007387 */ /* 0x0007e20000100a00 */
[----:B-1----:R-:W-:Y:S02]  /*10360*/  IMAD R43, R160, UR56, RZ ;  /* 0x00000038a02b7c24 */ /* 0x002fe4000f8e02ff */
[----:B--2---:R-:W-:-:S03]  /*10370*/  IMAD R44, R159, UR56, RZ ;  /* 0x000000389f2c7c24 */ /* 0x004fc6000f8e02ff */
[----:B------:R1:W-:Y:S01]  /*10380*/  STL [R1+0x160], R43 ;  /* 0x0001602b01007387 */ /* 0x0003e20000100800 */
[----:B---3--:R-:W-:Y:S01]  /*10390*/  IADD3 R46, P0, PT, R18, R4, RZ ;  /* 0x00000004122e7210 */ /* 0x008fe20007f1e0ff */
[----:B------:R-:W-:-:S03]  /*103a0*/  IMAD R27, R157, UR56, RZ ;  /* 0x000000389d1b7c24 */ /* 0x000fc6000f8e02ff */
[----:B------:R-:W-:Y:S01]  /*103b0*/  LEA.HI.X.SX32 R47, R26, R5, 0x2, P0 ;  /* 0x000000051a2f7211 */ /* 0x000fe200000f16ff */
[----:B-1----:R-:W-:Y:S01]  /*103c0*/  IMAD R43, R158, UR56, RZ ;  /* 0x000000389e2b7c24 */ /* 0x002fe2000f8e02ff */
[----:B------:R-:W-:Y:S01]  /*103d0*/  STL [R1+0x15c], R44 ;  /* 0x00015c2c01007387 */ /* 0x000fe20000100800 */
[----:B------:R-:W-:-:S03]  /*103e0*/  IMAD R9, R6, 0x14, RZ ;  /* 0x0000001406097824 */ /* 0x000fc600078e02ff */
[----:B------:R-:W-:Y:S01]  /*103f0*/  STL [R1+0x164], R43 ;  /* 0x0001642b01007387 */ /* 0x000fe20000100800 */
[----:B------:R-:W-:-:S03]  /*10400*/  IMAD R25, R6, 0x5, RZ ;  /* 0x0000000506197824 */ /* 0x000fc600078e02ff */
[----:B------:R1:W-:Y:S01]  /*10410*/  STL.64 [R1+0x88], R46 ;  /* 0x0000882e01007387 */ /* 0x0003e20000100a00 */
[----:B------:R-:W-:-:S03]  /*10420*/  IMAD R26, R155, UR56, RZ ;  /* 0x000000389b1a7c24 */ /* 0x000fc6000f8e02ff */
[----:B------:R2:W-:Y:S01]  /*10430*/  STL [R1+0x170], R27 ;  /* 0x0001701b01007387 */ /* 0x0005e20000100800 */
[----:B------:R-:W-:Y:S01]  /*10440*/  IMAD R8, R6, 0x18, RZ ;  /* 0x0000001806087824 */ /* 0x000fe200078e02ff */
[----:B-1----:R-:W-:Y:S01]  /*10450*/  IADD3 R46, P0, PT, R9, R4, RZ ;  /* 0x00000004092e7210 */ /* 0x002fe20007f1e0ff */
[----:B--2---:R-:W-:-:S03]  /*10460*/  IMAD R27, R156, UR56, RZ ;  /* 0x000000389c1b7c24 */ /* 0x004fc6000f8e02ff */
[----:B------:R-:W-:Y:S01]  /*10470*/  LEA.HI.X.SX32 R47, R25, R5, 0x2, P0 ;  /* 0x00000005192f7211 */ /* 0x000fe200000f16ff */
[----:B------:R-:W-:Y:S01]  /*10480*/  IMAD R24, R6, 0x6, RZ ;  /* 0x0000000606187824 */ /* 0x000fe200078e02ff */
[----:B------:R1:W-:Y:S04]  /*10490*/  STL [R1+0x16c], R27 ;  /* 0x00016c1b01007387 */ /* 0x0003e80000100800 */
[----:B------:R2:W-:Y:S01]  /*104a0*/  STL [R1+0x174], R26 ;  /* 0x0001741a01007387 */ /* 0x0005e20000100800 */
[----:B------:R-:W-:Y:S02]  /*104b0*/  IMAD R43, R152, UR56, RZ ;  /* 0x00000038982b7c24 */ /* 0x000fe4000f8e02ff */
[----:B-1----:R-:W-:Y:S01]  /*104c0*/  IMAD R27, R153, UR56, RZ ;  /* 0x00000038991b7c24 */ /* 0x002fe2000f8e02ff */
[----:B------:R-:W-:Y:S01]  /*104d0*/  STL.64 [R1+0x78], R46 ;  /* 0x0000782e01007387 */ /* 0x000fe20000100a00 */
[----:B--2---:R-:W-:-:S03]  /*104e0*/  IADD3 R26, P0, PT, R8, R4, RZ ;  /* 0x00000004081a7210 */ /* 0x004fc60007f1e0ff */
[----:B------:R1:W-:Y:S01]  /*104f0*/  STL [R1+0x178], R27 ;  /* 0x0001781b01007387 */ /* 0x0003e20000100800 */
[----:B------:R-:W-:Y:S02]  /*10500*/  IMAD R25, R151, UR56, RZ ;  /* 0x0000003897197c24 */ /* 0x000fe4000f8e02ff */
[----:B------:R-:W-:Y:S01]  /*10510*/  IMAD R13, R6, 0x1c, RZ ;  /* 0x0000001c060d7824 */ /* 0x000fe200078e02ff */
[----:B------:R2:W-:Y:S01]  /*10520*/  STL [R1+0x180], R43 ;  /* 0x0001802b01007387 */ /* 0x0005e20000100800 */
[----:B-1----:R-:W-:Y:S01]  /*10530*/  LEA.HI.X.SX32 R27, R24, R5, 0x2, P0 ;  /* 0x00000005181b7211 */ /* 0x002fe200000f16ff */
[----:B------:R-:W-:-:S04]  /*10540*/  IMAD R23, R6, 0x7, RZ ;  /* 0x0000000706177824 */ /* 0x000fc800078e02ff */
[----:B------:R1:W-:Y:S01]  /*10550*/  STL.64 [R1+0x70], R26 ;  /* 0x0000701a01007387 */ /* 0x0003e20000100a00 */
[----:B------:R-:W-:-:S03]  /*10560*/  IMAD R24, R149, UR56, RZ ;  /* 0x0000003895187c24 */ /* 0x000fc6000f8e02ff */
[----:B------:R3:W-:Y:S01]  /*10570*/  STL [R1+0x184], R25 ;  /* 0x0001841901007387 */ /* 0x0007e20000100800 */
[----:B--2---:R-:W-:Y:S01]  /*10580*/  IMAD R43, R148, UR56, RZ ;  /* 0x00000038942b7c24 */ /* 0x004fe2000f8e02ff */
[----:B-1----:R-:W-:Y:S01]  /*10590*/  IADD3 R26, P0, PT, R13, R4, RZ ;  /* 0x000000040d1a7210 */ /* 0x002fe20007f1e0ff */
[----:B---3--:R-:W-:-:S03]  /*105a0*/  IMAD R25, R150, UR56, RZ ;  /* 0x0000003896197c24 */ /* 0x008fc6000f8e02ff */
[----:B------:R-:W-:Y:S02]  /*105b0*/  LEA.HI.X.SX32 R27, R23, R5, 0x2, P0 ;  /* 0x00000005171b7211 */ /* 0x000fe400000f16ff */
[----:B------:R1:W-:Y:S01]  /*105c0*/  STL [R1+0x188], R25 ;  /* 0x0001881901007387 */ /* 0x0003e20000100800 */
[----:B------:R-:W-:-:S03]  /*105d0*/  SHF.L.U32 R22, R6, 0x3, RZ ;  /* 0x0000000306167819 */ /* 0x000fc600000006ff */
[----:B------:R2:W-:Y:S01]  /*105e0*/  STL [R1+0x190], R24 ;  /* 0x0001901801007387 */ /* 0x0005e20000100800 */
[----:B-1----:R-:W-:-:S03]  /*105f0*/  IMAD R25, R147, UR56, RZ ;  /* 0x0000003893197c24 */ /* 0x002fc6000f8e02ff */
[----:B------:R-:W-:Y:S01]  /*10600*/  STL [R1+0x198], R43 ;  /* 0x0001982b01007387 */ /* 0x000fe20000100800 */
[----:B--2---:R-:W-:-:S03]  /*10610*/  LEA R24, P0, R6, R4, 0x5 ;  /* 0x0000000406187211 */ /* 0x004fc600078028ff */
[----:B------:R1:W-:Y:S01]  /*10620*/  STL.64 [R1+0x68], R26 ;  /* 0x0000681a01007387 */ /* 0x0003e20000100a00 */
[----:B------:R-:W-:-:S03]  /*10630*/  IMAD R23, R145, UR56, RZ ;  /* 0x0000003891177c24 */ /* 0x000fc6000f8e02ff */
[----:B------:R2:W-:Y:S01]  /*10640*/  STL [R1+0x194], R25 ;  /* 0x0001941901007387 */ /* 0x0005e20000100800 */
[----:B------:R-:W-:Y:S02]  /*10650*/  IMAD R29, R6, 0x24, RZ ;  /* 0x00000024061d7824 */ /* 0x000fe400078e02ff */
[----:B-1----:R-:W-:Y:S01]  /*10660*/  IMAD R26, R146, UR56, RZ ;  /* 0x00000038921a7c24 */ /* 0x002fe2000f8e02ff */
[----:B--2---:R-:W-:-:S04]  /*10670*/  LEA.HI.X.SX32 R25, R22, R5, 0x2, P0 ;  /* 0x0000000516197211 */ /* 0x004fc800000f16ff */
[----:B------:R1:W-:Y:S01]  /*10680*/  STL [R1+0x19c], R26 ;  /* 0x00019c1a01007387 */ /* 0x0003e20000100800 */
[----:B------:R-:W-:-:S03]  /*10690*/  IMAD R21, R6, 0x9, RZ ;  /* 0x0000000906157824 */ /* 0x000fc600078e02ff */
[----:B------:R2:W-:Y:S01]  /*106a0*/  STL.64 [R1+0x60], R24 ;  /* 0x0000601801007387 */ /* 0x0005e20000100a00 */
[----:B------:R-:W-:-:S03]  /*106b0*/  IMAD R22, R143, UR56, RZ ;  /* 0x000000388f167c24 */ /* 0x000fc6000f8e02ff */
[----:B------:R3:W-:Y:S01]  /*106c0*/  STL [R1+0x1a4], R23 ;  /* 0x0001a41701007387 */ /* 0x0007e20000100800 */
[----:B------:R-:W-:Y:S02]  /*106d0*/  IMAD R37, R6, 0x28, RZ ;  /* 0x0000002806257824 */ /* 0x000fe400078e02ff */
[----:B-1----:R-:W-:Y:S01]  /*106e0*/  IMAD R26, R142, UR56, RZ ;  /* 0x000000388e1a7c24 */ /* 0x002fe2000f8e02ff */
[----:B--2---:R-:W-:Y:S01]  /*106f0*/  IADD3 R24, P0, PT, R29, R4, RZ ;  /* 0x000000041d187210 */ /* 0x004fe20007f1e0ff */
[----:B---3--:R-:W-:-:S03]  /*10700*/  IMAD R23, R144, UR56, RZ ;  /* 0x0000003890177c24 */ /* 0x008fc6000f8e02ff */
[----:B------:R-:W-:Y:S01]  /*10710*/  LEA.HI.X.SX32 R25, R21, R5, 0x2, P0 ;  /* 0x0000000515197211 */ /* 0x000fe200000f16ff */
[----:B------:R-:W-:Y:S01]  /*10720*/  IMAD R20, R6, 0xa, RZ ;  /* 0x0000000a06147824 */ /* 0x000fe200078e02ff */
[----:B------:R1:W-:Y:S04]  /*10730*/  STL [R1+0x1a0], R23 ;  /* 0x0001a01701007387 */ /* 0x0003e80000100800 */
[----:B------:R2:W-:Y:S01]  /*10740*/  STL [R1+0x1a8], R22 ;  /* 0x0001a81601007387 */ /* 0x0005e20000100800 */
[----:B-1----:R-:W-:-:S03]  /*10750*/  IMAD R23, R141, UR56, RZ ;  /* 0x000000388d177c24 */ /* 0x002fc6000f8e02ff */
[----:B------:R-:W-:Y:S01]  /*10760*/  STL [R1+0x1b4], R26 ;  /* 0x0001b41a01007387 */ /* 0x000fe20000100800 */
[----:B--2---:R-:W-:-:S03]  /*10770*/  IADD3 R22, P0, PT, R37, R4, RZ ;  /* 0x0000000425167210 */ /* 0x004fc60007f1e0ff */
        /* <DEDUP_REMOVED lines=15> */
[----:B------:R-:W-:Y:S02]  /*10870*/  LEA.HI.X.SX32 R23, R19, R5, 0x2, P0 ;  /* 0x0000000513177211 */ /* 0x000fe400000f16ff */
        /* <DEDUP_REMOVED lines=38> */
[----:B-1----:R-:W-:Y:S01]  /*10ae0*/  IMAD R20, R123, UR56, RZ ;  /* 0x000000387b147c24 */ /* 0x002fe2000f8e02ff */
[----:B--2---:R-:W-:Y:S01]  /*10af0*/  IADD3 R18, P0, PT, R77, R4, RZ ;  /* 0x000000044d127210 */ /* 0x004fe20007f1e0ff */
[----:B---3--:R-:W-:-:S03]  /*10b00*/  IMAD R17, R125, UR56, RZ ;  /* 0x000000387d117c24 */ /* 0x008fc6000f8e02ff */
[----:B------:R-:W-:Y:S01]  /*10b10*/  LEA.HI.X.SX32 R19, R15, R5, 0x2, P0 ;  /* 0x000000050f137211 */ /* 0x000fe200000f16ff */
[----:B------:R-:W-:Y:S01]  /*10b20*/  IMAD.SHL.U32 R14, R6, 0x10, RZ ;  /* 0x00000010060e7824 */ /* 0x000fe200078e00ff */
[----:B------:R1:W-:Y:S04]  /*10b30*/  STL [R1+0x1f0], R17 ;  /* 0x0001f01101007387 */ /* 0x0003e80000100800 */
        /* <DEDUP_REMOVED lines=9> */
[----:B--2---:R-:W-:Y:S01]  /*10bd0*/  LEA.HI.X.SX32 R17, R14, R5, 0x2, P0 ;  /* 0x000000050e117211 */ /* 0x004fe200000f16ff */
[----:B------:R-:W-:-:S03]  /*10be0*/  IMAD R12, R6, 0x11, RZ ;  /* 0x00000011060c7824 */ /* 0x000fc600078e02ff */
[----:B------:R1:W-:Y:S01]  /*10bf0*/  STL [R1+0x208], R18 ;  /* 0x0002081201007387 */ /* 0x0003e20000100800 */
[----:B------:R-:W-:-:S03]  /*10c00*/  IMAD R224, R161, UR56, RZ ;  /* 0x00000038a1e07c24 */ /* 0x000fc6000f8e02ff */
        /* <DEDUP_REMOVED lines=9> */
[----:B------:R-:W-:Y:S01]  /*10ca0*/  STL [R1+0x4b8], R15 ;  /* 0x0004b80f01007387 */ /* 0x000fe20000100800 */
[----:B------:R-:W-:-:S03]  /*10cb0*/  IMAD R12, R116, UR56, RZ ;  /* 0x00000038740c7c24 */ /* 0x000fc6000f8e02ff */
[----:B------:R1:W-:Y:S04]  /*10cc0*/  STL [R1+0x4bc], R14 ;  /* 0x0004bc0e01007387 */ /* 0x0003e80000100800 */
[----:B------:R-:W-:Y:S01]  /*10cd0*/  STL [R1+0x4c4], R18 ;  /* 0x0004c41201007387 */ /* 0x000fe20000100800 */
[----:B------:R-:W-:-:S03]  /*10ce0*/  IMAD R162, R6, 0x4c, RZ ;  /* 0x0000004c06a27824 */ /* 0x000fc600078e02ff */
[----:B------:R2:W-:Y:S01]  /*10cf0*/  STL.64 [R1+0x18], R16 ;  /* 0x0000181001007387 */ /* 0x0005e20000100a00 */
[----:B-1----:R-:W-:-:S04]  /*10d00*/  IADD3 R14, P0, PT, R161, R4, RZ ;  /* 0x00000004a10e7210 */ /* 0x002fc80007f1e0ff */
[----:B------:R-:W-:Y:S01]  /*10d10*/  LEA.HI.X.SX32 R15, R11, R5, 0x2, P0 ;  /* 0x000000050b0f7211 */ /* 0x000fe200000f16ff */
[----:B------:R1:W-:Y:S01]  /*10d20*/  STL [R1+0x4c0], R12 ;  /* 0x0004c00c01007387 */ /* 0x0003e20000100800 */
[----:B--2---:R-:W-:Y:S02]  /*10d30*/  IMAD R16, R115, UR56, RZ ;  /* 0x0000003873107c24 */ /* 0x004fe4000f8e02ff */
[----:B------:R-:W-:-:S03]  /*10d40*/  IMAD R10, R6, 0x13, RZ ;  /* 0x00000013060a7824 */ /* 0x000fc600078e02ff */
[----:B------:R-:W-:Y:S01]  /*10d50*/  STL [R1+0x4c8], R16 ;  /* 0x0004c81001007387 */ /* 0x000fe20000100800 */
[----:B-1----:R-:W-:-:S03]  /*10d60*/  IMAD R12, R114, UR56, RZ ;  /* 0x00000038720c7c24 */ /* 0x002fc6000f8e02ff */
[----:B------:R1:W-:Y:S01]  /*10d70*/  STL.64 [R1+0x10], R14 ;  /* 0x0000100e01007387 */ /* 0x0003e20000100a00 */
[----:B------:R-:W-:Y:S02]  /*10d80*/  IMAD R11, R113, UR56, RZ ;  /* 0x00000038710b7c24 */ /* 0x000fe4000f8e02ff */
[----:B------:R-:W-:Y:S02]  /*10d90*/  IMAD R200, R163, UR56, RZ ;  /* 0x00000038a3c87c24 */ /* 0x000fe4000f8e02ff */
[----:B------:R-:W-:Y:S01]  /*10da0*/  IMAD R163, R6, 0x50, RZ ;  /* 0x0000005006a37824 */ /* 0x000fe200078e02ff */
[----:B-1----:R-:W-:Y:S01]  /*10db0*/  IADD3 R14, P0, PT, R162, R4, RZ ;  /* 0x00000004a20e7210 */ /* 0x002fe20007f1e0ff */
[----:B------:R-:W-:Y:S03]  /*10dc0*/  STL [R1+0x4cc], R12 ;  /* 0x0004cc0c01007387 */ /* 0x000fe60000100800 */
[----:B------:R-:W-:Y:S01]  /*10dd0*/  LEA.HI.X.SX32 R15, R10, R5, 0x2, P0 ;  /* 0x000000050a0f7211 */ /* 0x000fe200000f16ff */
[----:B------:R1:W-:Y:S01]  /*10de0*/  STL [R1+0x4d4], R11 ;  /* 0x0004d40b01007387 */ /* 0x0003e20000100800 */
[----:B------:R-:W-:-:S03]  /*10df0*/  IMAD R125, R6, 0x54, RZ ;  /* 0x00000054067d7824 */ /* 0x000fc600078e02ff */
[----:B------:R2:W-:Y:S01]  /*10e00*/  STL.64 [R1+0x8], R14 ;  /* 0x0000080e01007387 */ /* 0x0005e20000100a00 */
[----:B------:R-:W-:Y:S02]  /*10e10*/  IMAD R10, R112, UR55, RZ ;  /* 0x00000037700a7c24 */ /* 0x000fe4000f8e02ff */
[----:B------:R-:W-:Y:S02]  /*10e20*/  IMAD R35, R246, UR56, RZ ;  /* 0x00000038f6237c24 */ /* 0x000fe4000f8e02ff */
[C---:B------:R-:W-:Y:S02]  /*10e30*/  IMAD R167, R6.reuse, 0x64, RZ ;  /* 0x0000006406a77824 */ /* 0x040fe400078e02ff */
[C---:B-1----:R-:W-:Y:S01]  /*10e40*/  IMAD R11, R6.reuse, 0x15, RZ ;  /* 0x00000015060b7824 */ /* 0x042fe200078e02ff */
[-C--:B--2---:R-:W-:Y:S01]  /*10e50*/  IADD3 R14, P0, PT, R163, R4.reuse, RZ ;  /* 0x00000004a30e7210 */ /* 0x084fe20007f1e0ff */
[C---:B------:R-:W-:Y:S02]  /*10e60*/  IMAD R135, R6.reuse, 0x58, RZ ;  /* 0x0000005806877824 */ /* 0x040fe400078e02ff */
[----:B------:R-:W-:Y:S01]  /*10e70*/  IMAD R234, R183, UR56, RZ ;  /* 0x00000038b7ea7c24 */ /* 0x000fe2000f8e02ff */
[----:B------:R-:W-:Y:S01]  /*10e80*/  LEA.HI.X.SX32 R15, R9, R5, 0x2, P0 ;  /* 0x00000005090f7211 */ /* 0x000fe200000f16ff */
[C---:B------:R-:W-:Y:S01]  /*10e90*/  IMAD R151, R6.reuse, 0x5c, RZ ;  /* 0x0000005c06977824 */ /* 0x040fe200078e02ff */
[----:B------:R-:W-:Y:S01]  /*10ea0*/  IADD3 R250, P0, PT, R125, R4, RZ ;  /* 0x000000047dfa7210 */ /* 0x000fe20007f1e0ff */
[----:B------:R1:W-:Y:S01]  /*10eb0*/  STL [R1+0x4d0], R10 ;  /* 0x0004d00a01007387 */ /* 0x0003e20000100800 */
[----:B------:R-:W-:-:S02]  /*10ec0*/  IMAD R159, R6, 0x60, RZ ;  /* 0x00000060069f7824 */ /* 0x000fc400078e02ff */
[----:B------:R-:W-:Y:S01]  /*10ed0*/  IMAD R227, R191, UR56, RZ ;  /* 0x00000038bfe37c24 */ /* 0x000fe2000f8e02ff */
[----:B------:R-:W-:Y:S01]  /*10ee0*/  LEA.HI.X.SX32 R251, R11, R5, 0x2, P0 ;  /* 0x000000050bfb7211 */ /* 0x000fe200000f16ff */
[----:B------:R-:W-:Y:S01]  /*10ef0*/  IMAD R199, R175, UR56, RZ ;  /* 0x00000038afc77c24 */ /* 0x000fe2000f8e02ff */
[----:B------:R-:W-:Y:S01]  /*10f00*/  IADD3 R248, P0, PT, R135, R4, RZ ;  /* 0x0000000487f87210 */ /* 0x000fe20007f1e0ff */
[----:B------:R-:W-:Y:S02]  /*10f10*/  IMAD R17, R6, 0x1e, RZ ;  /* 0x0000001e06117824 */ /* 0x000fe400078e02ff */
[----:B------:R-:W-:Y:S02]  /*10f20*/  IMAD R229, R165, UR56, RZ ;  /* 0x00000038a5e57c24 */ /* 0x000fe4000f8e02ff */
[----:B------:R-:W-:Y:S01]  /*10f30*/  IMAD R230, R176, UR56, RZ ;  /* 0x00000038b0e67c24 */ /* 0x000fe2000f8e02ff */
[----:B------:R-:W-:Y:S01]  /*10f40*/  MOV R233, R32 ;  /* 0x0000002000e97202 */ /* 0x000fe20000000f00 */
[----:B-1----:R-:W-:-:S02]  /*10f50*/  IMAD R10, R6, 0x16, RZ ;  /* 0x00000016060a7824 */ /* 0x002fc400078e02ff */
[----:B------:R-:W-:Y:S02]  /*10f60*/  IMAD R36, R186, UR56, RZ ;  /* 0x00000038ba247c24 */ /* 0x000fe4000f8e02ff */
[----:B------:R-:W-:Y:S01]  /*10f70*/  IMAD.MOV.U32 R188, RZ, RZ, R33 ;  /* 0x000000ffffbc7224 */ /* 0x000fe200078e0021 */
[-C--:B------:R-:W-:Y:S01]  /*10f80*/  LEA.HI.X.SX32 R249, R10, R5.reuse, 0x2, P0 ;  /* 0x000000050af97211 */ /* 0x080fe200000f16ff */
[----:B------:R-:W-:Y:S01]  /*10f90*/  IMAD R9, R6, 0x17, RZ ;  /* 0x0000001706097824 */ /* 0x000fe200078e02ff */
[-C--:B------:R-:W-:Y:S01]  /*10fa0*/  IADD3 R246, P0, PT, R151, R4.reuse, RZ ;  /* 0x0000000497f67210 */ /* 0x080fe20007f1e0ff */
[----:B------:R-:W-:Y:S01]  /*10fb0*/  IMAD R11, R111, UR54, RZ ;  /* 0x000000366f0b7c24 */ /* 0x000fe2000f8e02ff */
[----:B------:R1:W-:Y:S01]  /*10fc0*/  STL.64 [R1], R14 ;  /* 0x0000000e01007387 */ /* 0x0003e20000100a00 */
[----:B------:R-:W-:Y:S01]  /*10fd0*/  IMAD R10, R110, UR53, RZ ;  /* 0x000000356e0a7c24 */ /* 0x000fe2000f8e02ff */
[----:B------:R-:W-:Y:S01]  /*10fe0*/  LEA.HI.X.SX32 R247, R9, R5, 0x2, P0 ;  /* 0x0000000509f77211 */ /* 0x000fe200000f16ff */
[C---:B------:R-:W-:Y:S01]  /*10ff0*/  IMAD R175, R6.reuse, 0x68, RZ ;  /* 0x0000006806af7824 */ /* 0x040fe200078e02ff */
[----:B------:R-:W-:Y:S01]  /*11000*/  STL.64 [R1+0x13f0], R250 ;  /* 0x0013f0fa01007387 */ /* 0x000fe20000100a00 */
[----:B------:R-:W-:Y:S01]  /*11010*/  IADD3 R244, P0, PT, R159, R4, RZ ;  /* 0x000000049ff47210 */ /* 0x000fe20007f1e0ff */
[----:B------:R-:W-:-:S02]  /*11020*/  IMAD R183, R6, 0x6c, RZ ;  /* 0x0000006c06b77824 */ /* 0x000fc400078e02ff */
[----:B------:R-:W-:Y:S01]  /*11030*/  IMAD R228, R178, UR56, RZ ;  /* 0x00000038b2e47c24 */ /* 0x000fe2000f8e02ff */
[----:B------:R-:W-:Y:S01]  /*11040*/  STL.64 [R1+0x1400], R248 ;  /* 0x001400f801007387 */ /* 0x000fe20000100a00 */
[----:B------:R-:W-:Y:S01]  /*11050*/  LEA.HI.X.SX32 R245, R8, R5, 0x2, P0 ;  /* 0x0000000508f57211 */ /* 0x000fe200000f16ff */
[----:B------:R-:W-:Y:S02]  /*11060*/  IMAD R191, R6, 0x70, RZ ;  /* 0x0000007006bf7824 */ /* 0x000fe400078e02ff */
[----:B------:R-:W-:Y:S01]  /*11070*/  IMAD R235, R184, UR56, RZ ;  /* 0x00000038b8eb7c24 */ /* 0x000fe2000f8e02ff */
[----:B------:R-:W-:Y:S01]  /*11080*/  STL [R1+0x4d8], R11 ;  /* 0x0004d80b01007387 */ /* 0x000fe20000100800 */
[----:B------:R-:W-:Y:S01]  /*11090*/  IADD3 R242, P0, PT, R167, R4, RZ ;  /* 0x00000004a7f27210 */ /* 0x000fe20007f1e0ff */
[C---:B-1----:R-:W-:Y:S02]  /*110a0*/  IMAD R15, R6.reuse, 0x1d, RZ ;  /* 0x0000001d060f7824 */ /* 0x042fe400078e02ff */
[----:B------:R-:W-:Y:S01]  /*110b0*/  IMAD.MOV.U32 R236, RZ, RZ, R38 ;  /* 0x000000ffffec7224 */ /* 0x000fe200078e0026 */
[----:B------:R-:W-:Y:S01]  /*110c0*/  STL.64 [R1+0x1408], R246 ;  /* 0x001408f601007387 */ /* 0x000fe20000100a00 */
[C---:B------:R-:W-:Y:S01]  /*110d0*/  IMAD R19, R6.reuse, 0x1f, RZ ;  /* 0x0000001f06137824 */ /* 0x040fe200078e02ff */
[----:B------:R-:W-:Y:S01]  /*110e0*/  MOV R180, R39 ;  /* 0x0000002700b47202 */ /* 0x000fe20000000f00 */
[C---:B------:R-:W-:Y:S01]  /*110f0*/  IMAD.SHL.U32 R21, R6.reuse, 0x20, RZ ;  /* 0x0000002006157824 */ /* 0x040fe200078e00ff */
[----:B------:R1:W-:Y:S01]  /*11100*/  STL [R1+0x4dc], R10 ;  /* 0x0004dc0a01007387 */ /* 0x0003e20000100800 */
[----:B------:R-:W-:Y:S01]  /*11110*/  IMAD R8, R109, UR52, RZ ;  /* 0x000000346d087c24 */ /* 0x000fe2000f8e02ff */
[----:B------:R-:W2:Y:S01]  /*11120*/  LDCU UR55, c[0x0][0x3b0] ;  /* 0x00007600ff3777ac */ /* 0x000ea20008000800 */
[----:B------:R-:W-:-:S02]  /*11130*/  IMAD R22, R6, 0x84, RZ ;  /* 0x0000008406167824 */ /* 0x000fc400078e02ff */
[C---:B------:R-:W-:Y:S01]  /*11140*/  IMAD R23, R6.reuse, 0x21, RZ ;  /* 0x0000002106177824 */ /* 0x040fe200078e02ff */
[----:B------:R-:W3:Y:S01]  /*11150*/  LDCU UR54, c[0x0][0x3b0] ;  /* 0x00007600ff3677ac */ /* 0x000ee20008000800 */
[C---:B-1----:R-:W-:Y:S01]  /*11160*/  IMAD R10, R6.reuse, 0x19, RZ ;  /* 0x00000019060a7824 */ /* 0x042fe200078e02ff */
[----:B------:R-:W-:Y:S01]  /*11170*/  STL.64 [R1+0x1410], R244 ;  /* 0x001410f401007387 */ /* 0x000fe20000100a00 */
[----:B------:R-:W-:Y:S01]  /*11180*/  IMAD R9, R6, 0x1a, RZ ;  /* 0x0000001a06097824 */ /* 0x000fe200078e02ff */
[----:B------:R-:W1:Y:S02]  /*11190*/  LDCU UR53, c[0x0][0x3b0] ;  /* 0x00007600ff3577ac */ /* 0x000e640008000800 */
[----:B------:R-:W-:Y:S01]  /*111a0*/  LEA.HI.X.SX32 R243, R10, R5, 0x2, P0 ;  /* 0x000000050af37211 */ /* 0x000fe200000f16ff */
[----:B------:R-:W-:Y:S01]  /*111b0*/  IMAD R11, R6, 0x1b, RZ ;  /* 0x0000001b060b7824 */ /* 0x000fe200078e02ff */
[----:B------:R-:W4:Y:S03]  /*111c0*/  LDCU UR52, c[0x0][0x3b0] ;  /* 0x00007600ff3477ac */ /* 0x000f260008000800 */
[----:B------:R-:W-:Y:S04]  /*111d0*/  STL.64 [R1+0x1418], R242 ;  /* 0x001418f201007387 */ /* 0x000fe80000100a00 */
[----:B------:R1:W-:Y:S02]  /*111e0*/  STL [R1+0x4e0], R8 ;  /* 0x0004e00801007387 */ /* 0x0003e40000100800 */
[----:B-1----:R-:W-:-:S04]  /*111f0*/  IADD3 R8, P0, PT, R175, R4, RZ ;  /* 0x00000004af087210 */ /* 0x002fc80007f1e0ff */
[----:B------:R-:W-:Y:S02]  /*11200*/  LEA.HI.X.SX32 R9, R9, R5, 0x2, P0 ;  /* 0x0000000509097211 */ /* 0x000fe400000f16ff */
[----:B------:R-:W-:-:S03]  /*11210*/  IADD3 R10, P0, PT, R183, R4, RZ ;  /* 0x00000004b70a7210 */ /* 0x000fc60007f1e0ff */
[----:B------:R1:W-:Y:S01]  /*11220*/  STL.64 [R1+0x1420], R8 ;  /* 0x0014200801007387 */ /* 0x0003e20000100a00 */
[----:B------:R-:W-:Y:S02]  /*11230*/  LEA.HI.X.SX32 R11, R11, R5, 0x2, P0 ;  /* 0x000000050b0b7211 */ /* 0x000fe400000f16ff */
[----:B------:R-:W-:-:S04]  /*11240*/  IADD3 R12, P0, PT, R191, R4, RZ ;  /* 0x00000004bf0c7210 */ /* 0x000fc80007f1e0ff */
[----:B------:R-:W-:Y:S01]  /*11250*/  LEA.HI.X.SX32 R13, R13, R5, 0x2, P0 ;  /* 0x000000050d0d7211 */ /* 0x000fe200000f16ff */
[----:B-1----:R-:W-:Y:S01]  /*11260*/  IMAD R9, R108, UR51, RZ ;  /* 0x000000336c097c24 */ /* 0x002fe2000f8e02ff */
[----:B------:R-:W1:Y:S01]  /*11270*/  LDCU UR51, c[0x0][0x3b0] ;  /* 0x00007600ff3377ac */ /* 0x000e620008000800 */
[----:B------:R-:W-:-:S03]  /*11280*/  IMAD R8, R6, 0x74, RZ ;  /* 0x0000007406087824 */ /* 0x000fc600078e02ff */
[----:B------:R2:W-:Y:S02]  /*11290*/  STL [R1+0x4e4], R9 ;  /* 0x0004e40901007387 */ /* 0x0005e40000100800 */
[----:B------:R-:W-:Y:S01]  /*112a0*/  IADD3 R14, P0, PT, R8, R4, RZ ;  /* 0x00000004080e7210 */ /* 0x000fe20007f1e0ff */
[----:B------:R-:W-:-:S03]  /*112b0*/  IMAD R8, R6, 0x7c, RZ ;  /* 0x0000007c06087824 */ /* 0x000fc600078e02ff */
[----:B------:R-:W-:Y:S01]  /*112c0*/  LEA.HI.X.SX32 R15, R15, R5, 0x2, P0 ;  /* 0x000000050f0f7211 */ /* 0x000fe200000f16ff */
[----:B--2---:R-:W-:-:S05]  /*112d0*/  IMAD R9, R6, 0x78, RZ ;  /* 0x0000007806097824 */ /* 0x004fca00078e02ff */
[----:B------:R-:W-:-:S04]  /*112e0*/  IADD3 R16, P0, PT, R9, R4, RZ ;  /* 0x0000000409107210 */ /* 0x000fc80007f1e0ff */
[----:B------:R-:W-:Y:S02]  /*112f0*/  LEA.HI.X.SX32 R17, R17, R5, 0x2, P0 ;  /* 0x0000000511117211 */ /* 0x000fe400000f16ff */
[----:B------:R-:W-:-:S04]  /*11300*/  IADD3 R18, P0, PT, R8, R4, RZ ;  /* 0x0000000408127210 */ /* 0x000fc80007f1e0ff */
[----:B------:R-:W-:Y:S02]  /*11310*/  LEA.HI.X.SX32 R19, R19, R5, 0x2, P0 ;  /* 0x0000000513137211 */ /* 0x000fe400000f16ff */
[C---:B------:R-:W-:Y:S01]  /*11320*/  LEA R20, P0, R6.reuse, R4, 0x7 ;  /* 0x0000000406147211 */ /* 0x040fe200078038ff */
[----:B------:R-:W-:-:S03]  /*11330*/  IMAD R24, R6, 0x88, RZ ;  /* 0x0000008806187824 */ /* 0x000fc600078e02ff */
[-C--:B------:R-:W-:Y:S02]  /*11340*/  LEA.HI.X.SX32 R21, R21, R5.reuse, 0x2, P0 ;  /* 0x0000000515157211 */ /* 0x080fe400000f16ff */
[-C--:B------:R-:W-:Y:S01]  /*11350*/  IADD3 R22, P0, PT, R22, R4.reuse, RZ ;  /* 0x0000000416167210 */ /* 0x080fe20007f1e0ff */
[C---:B------:R-:W-:Y:S02]  /*11360*/  IMAD R25, R6.reuse, 0x22, RZ ;  /* 0x0000002206197824 */ /* 0x040fe400078e02ff */
[----:B------:R-:W-:Y:S01]  /*11370*/  IMAD R26, R6, 0x8c, RZ ;  /* 0x0000008c061a7824 */ /* 0x000fe200078e02ff */
[-C--:B------:R-:W-:Y:S02]  /*11380*/  LEA.HI.X.SX32 R23, R23, R5.reuse, 0x2, P0 ;  /* 0x0000000517177211 */ /* 0x080fe400000f16ff */
[-C--:B------:R-:W-:Y:S01]  /*11390*/  IADD3 R24, P0, PT, R24, R4.reuse, RZ ;  /* 0x0000000418187210 */ /* 0x080fe20007f1e0ff */
[----:B------:R-:W-:Y:S02]  /*113a0*/  IMAD.MOV.U32 R165, RZ, RZ, R28 ;  /* 0x000000ffffa57224 */ /* 0x000fe400078e001c */
[C---:B------:R-:W-:Y:S01]  /*113b0*/  IMAD R27, R6.reuse, 0x23, RZ ;  /* 0x00000023061b7824 */ /* 0x040fe200078e02ff */
[----:B------:R-:W-:Y:S01]  /*113c0*/  LEA.HI.X.SX32 R25, R25, R5, 0x2, P0 ;  /* 0x0000000519197211 */ /* 0x000fe200000f16ff */
[----:B------:R-:W-:Y:S01]  /*113d0*/  IMAD R28, R6, 0x90, RZ ;  /* 0x00000090061c7824 */ /* 0x000fe200078e02ff */
[----:B------:R-:W-:Y:S01]  /*113e0*/  IADD3 R26, P0, PT, R26, R4, RZ ;  /* 0x000000041a1a7210 */ /* 0x000fe20007f1e0ff */
[----:B------:R-:W-:-:S02]  /*113f0*/  IMAD R3, R174, UR56, RZ ;  /* 0x00000038ae037c24 */ /* 0x000fc4000f8e02ff */
[----:B------:R-:W-:Y:S01]  /*11400*/  IMAD.MOV.U32 R174, RZ, RZ, R30 ;  /* 0x000000ffffae7224 */ /* 0x000fe200078e001e */
[-C--:B------:R-:W-:Y:S01]  /*11410*/  LEA.HI.X.SX32 R27, R27, R5.reuse, 0x2, P0 ;  /* 0x000000051b1b7211 */ /* 0x080fe200000f16ff */
[----:B------:R-:W-:Y:S01]  /*11420*/  IMAD R30, R6, 0x94, RZ ;  /* 0x00000094061e7824 */ /* 0x000fe200078e02ff */
[-C--:B------:R-:W-:Y:S01]  /*11430*/  IADD3 R28, P0, PT, R28, R4.reuse, RZ ;  /* 0x000000041c1c7210 */ /* 0x080fe20007f1e0ff */
[----:B------:R-:W-:Y:S02]  /*11440*/  IMAD.MOV.U32 R176, RZ, RZ, R31 ;  /* 0x000000ffffb07224 */ /* 0x000fe400078e001f */
[C---:B------:R-:W-:Y:S01]  /*11450*/  IMAD R31, R6.reuse, 0x25, RZ ;  /* 0x00000025061f7824 */ /* 0x040fe200078e02ff */
[----:B------:R-:W-:Y:S01]  /*11460*/  LEA.HI.X.SX32 R29, R29, R5, 0x2, P0 ;  /* 0x000000051d1d7211 */ /* 0x000fe200000f16ff */
[----:B------:R-:W-:Y:S01]  /*11470*/  IMAD R32, R6, 0x98, RZ ;  /* 0x0000009806207824 */ /* 0x000fe200078e02ff */
[----:B------:R-:W-:Y:S01]  /*11480*/  IADD3 R30, P0, PT, R30, R4, RZ ;  /* 0x000000041e1e7210 */ /* 0x000fe20007f1e0ff */
[----:B------:R-:W-:-:S02]  /*11490*/  IMAD.MOV.U32 R186, RZ, RZ, R34 ;  /* 0x000000ffffba7224 */ /* 0x000fc400078e0022 */
[C---:B------:R-:W-:Y:S01]  /*114a0*/  IMAD R33, R6.reuse, 0x26, RZ ;  /* 0x0000002606217824 */ /* 0x040fe200078e02ff */
[-C--:B------:R-:W-:Y:S01]  /*114b0*/  LEA.HI.X.SX32 R31, R31, R5.reuse, 0x2, P0 ;  /* 0x000000051f1f7211 */ /* 0x080fe200000f16ff */
[----:B------:R-:W-:Y:S01]  /*114c0*/  IMAD R34, R6, 0x9c, RZ ;  /* 0x0000009c06227824 */ /* 0x000fe200078e02ff */
[-C--:B------:R-:W-:Y:S01]  /*114d0*/  IADD3 R32, P0, PT, R32, R4.reuse, RZ ;  /* 0x0000000420207210 */ /* 0x080fe20007f1e0ff */
[----:B------:R-:W-:Y:S02]  /*114e0*/  IMAD.MOV.U32 R178, RZ, RZ, R35 ;  /* 0x000000ffffb27224 */ /* 0x000fe400078e0023 */
[----:B------:R-:W-:Y:S01]  /*114f0*/  IMAD.MOV.U32 R184, RZ, RZ, R36 ;  /* 0x000000ffffb87224 */ /* 0x000fe200078e0024 */
[----:B------:R-:W-:Y:S01]  /*11500*/  LEA.HI.X.SX32 R33, R33, R5, 0x2, P0 ;  /* 0x0000000521217211 */ /* 0x000fe200000f16ff */
[----:B------:R-:W-:Y:S01]  /*11510*/  IMAD R35, R6, 0x27, RZ ;  /* 0x0000002706237824 */ /* 0x000fe200078e02ff */
[----:B------:R-:W-:Y:S01]  /*11520*/  IADD3 R34, P0, PT, R34, R4, RZ ;  /* 0x0000000422227210 */ /* 0x000fe20007f1e0ff */
[----:B------:R-:W-:-:S02]  /*11530*/  IMAD R36, R6, 0xa0, RZ ;  /* 0x000000a006247824 */ /* 0x000fc400078e02ff */
[----:B------:R-:W-:Y:S01]  /*11540*/  IMAD R38, R6, 0xa4, RZ ;  /* 0x000000a406267824 */ /* 0x000fe200078e02ff */
[-C--:B------:R-:W-:Y:S02]  /*11550*/  LEA.HI.X.SX32 R35, R35, R5.reuse, 0x2, P0 ;  /* 0x0000000523237211 */ /* 0x080fe400000f16ff */
[-C--:B------:R-:W-:Y:S01]  /*11560*/  IADD3 R36, P0, PT, R36, R4.reuse, RZ ;  /* 0x0000000424247210 */ /* 0x080fe20007f1e0ff */
[----:B------:R-:W-:Y:S02]  /*11570*/  IMAD R237, R182, UR56, RZ ;  /* 0x00000038b6ed7c24 */ /* 0x000fe4000f8e02ff */
[----:B------:R-:W-:Y:S01]  /*11580*/  IMAD R41, R99, UR56, RZ ;  /* 0x0000003863297c24 */ /* 0x000fe2000f8e02ff */
[----:B------:R-:W-:Y:S01]  /*11590*/  LEA.HI.X.SX32 R37, R37, R5, 0x2, P0 ;  /* 0x0000000525257211 */ /* 0x000fe200000f16ff */
[----:B------:R-:W-:Y:S01]  /*115a0*/  IMAD.MOV.U32 R182, RZ, RZ, R40 ;  /* 0x000000ffffb67224 */ /* 0x000fe200078e0028 */
[----:B------:R-:W-:Y:S01]  /*115b0*/  IADD3 R38, P0, PT, R38, R4, RZ ;  /* 0x0000000426267210 */ /* 0x000fe20007f1e0ff */
[----:B------:R-:W-:-:S02]  /*115c0*/  IMAD R39, R6, 0x29, RZ ;  /* 0x0000002906277824 */ /* 0x000fc400078e02ff */
[----:B------:R-:W-:Y:S02]  /*115d0*/  IMAD R40, R6, 0xa8, RZ ;  /* 0x000000a806287824 */ /* 0x000fe400078e02ff */
[----:B------:R-:W-:Y:S01]  /*115e0*/  IMAD.MOV.U32 R241, RZ, RZ, R41 ;  /* 0x000000fffff17224 */ /* 0x000fe200078e0029 */
[-C--:B------:R-:W-:Y:S01]  /*115f0*/  LEA.HI.X.SX32 R39, R39, R5.reuse, 0x2, P0 ;  /* 0x0000000527277211 */ /* 0x080fe200000f16ff */
[----:B------:R-:W-:Y:S01]  /*11600*/  IMAD.MOV.U32 R240, RZ, RZ, R42 ;  /* 0x000000fffff07224 */ /* 0x000fe200078e002a */
[-C--:B------:R-:W-:Y:S01]  /*11610*/  IADD3 R40, P0, PT, R40, R4.reuse, RZ ;  /* 0x0000000428287210 */ /* 0x080fe20007f1e0ff */
[C---:B------:R-:W-:Y:S02]  /*11620*/  IMAD R41, R6.reuse, 0x2a, RZ ;  /* 0x0000002a06297824 */ /* 0x040fe400078e02ff */
[C---:B------:R-:W-:Y:S02]  /*11630*/  IMAD R42, R6.reuse, 0xac, RZ ;  /* 0x000000ac062a7824 */ /* 0x040fe400078e02ff */
[C---:B------:R-:W-:Y:S01]  /*11640*/  IMAD R43, R6.reuse, 0x2b, RZ ;  /* 0x0000002b062b7824 */ /* 0x040fe200078e02ff */
[----:B------:R-:W-:Y:S01]  /*11650*/  LEA.HI.X.SX32 R41, R41, R5, 0x2, P0 ;  /* 0x0000000529297211 */ /* 0x000fe200000f16ff */
[----:B------:R-:W-:Y:S01]  /*11660*/  IMAD R44, R6, 0xb0, RZ ;  /* 0x000000b0062c7824 */ /* 0x000fe200078e02ff */
[----:B------:R-:W-:Y:S01]  /*11670*/  IADD3 R42, P0, PT, R42, R4, RZ ;  /* 0x000000042a2a7210 */ /* 0x000fe20007f1e0ff */
[----:B------:R-:W-:-:S03]  /*11680*/  IMAD R46, R6, 0xb4, RZ ;  /* 0x000000b4062e7824 */ /* 0x000fc600078e02ff */
[-C--:B------:R-:W-:Y:S02]  /*11690*/  LEA.HI.X.SX32 R43, R43, R5.reuse, 0x2, P0 ;  /* 0x000000052b2b7211 */ /* 0x080fe400000f16ff */
[-C--:B------:R-:W-:Y:S01]  /*116a0*/  IADD3 R44, P0, PT, R44, R4.reuse, RZ ;  /* 0x000000042c2c7210 */ /* 0x080fe20007f1e0ff */
[C---:B------:R-:W-:Y:S02]  /*116b0*/  IMAD R47, R6.reuse, 0x2d, RZ ;  /* 0x0000002d062f7824 */ /* 0x040fe400078e02ff */
[----:B------:R-:W-:Y:S01]  /*116c0*/  IMAD R48, R6, 0xb8, RZ ;  /* 0x000000b806307824 */ /* 0x000fe200078e02ff */
[-C--:B------:R-:W-:Y:S02]  /*116d0*/  LEA.HI.X.SX32 R45, R45, R5.reuse, 0x2, P0 ;  /* 0x000000052d2d7211 */ /* 0x080fe400000f16ff */
[----:B------:R-:W-:Y:S01]  /*116e0*/  IADD3 R46, P0, PT, R46, R4, RZ ;  /* 0x000000042e2e7210 */ /* 0x000fe20007f1e0ff */
[C---:B------:R-:W-:Y:S02]  /*116f0*/  IMAD R49, R6.reuse, 0x2e, RZ ;  /* 0x0000002e06317824 */ /* 0x040fe400078e02ff */
[----:B------:R-:W-:Y:S01]  /*11700*/  IMAD R50, R6, 0xbc, RZ ;  /* 0x000000bc06327824 */ /* 0x000fe200078e02ff */
[----:B------:R-:W-:-:S02]  /*11710*/  LEA.HI.X.SX32 R47, R47, R5, 0x2, P0 ;  /* 0x000000052f2f7211 */ /* 0x000fc400000f16ff */
[-C--:B------:R-:W-:Y:S01]  /*11720*/  IADD3 R48, P0, PT, R48, R4.reuse, RZ ;  /* 0x0000000430307210 */ /* 0x080fe20007f1e0ff */
[C---:B------:R-:W-:Y:S02]  /*11730*/  IMAD R51, R6.reuse, 0x2f, RZ ;  /* 0x0000002f06337824 */ /* 0x040fe400078e02ff */
[----:B------:R-:W-:Y:S01]  /*11740*/  IMAD R52, R6, 0xc0, RZ ;  /* 0x000000c006347824 */ /* 0x000fe200078e02ff */
[----:B------:R-:W-:Y:S02]  /*11750*/  LEA.HI.X.SX32 R49, R49, R5, 0x2, P0 ;  /* 0x0000000531317211 */ /* 0x000fe400000f16ff */
        /* <DEDUP_REMOVED lines=49> */
[----:B------:R-:W-:Y:S02]  /*11a70*/  IMAD.MOV.U32 R231, RZ, RZ, R79 ;  /* 0x000000ffffe77224 */ /* 0x000fe400078e004f */
[C---:B------:R-:W-:Y:S01]  /*11a80*/  IMAD R79, R6.reuse, 0x3d, RZ ;  /* 0x0000003d064f7824 */ /* 0x040fe200078e02ff */
[-C--:B------:R-:W-:Y:S01]  /*11a90*/  LEA.HI.X.SX32 R77, R77, R5.reuse, 0x2, P0 ;  /* 0x000000054d4d7211 */ /* 0x080fe200000f16ff */
[----:B------:R-:W-:Y:S01]  /*11aa0*/  IMAD R80, R6, 0xf8, RZ ;  /* 0x000000f806507824 */ /* 0x000fe200078e02ff */
[----:B------:R-:W-:Y:S01]  /*11ab0*/  IADD3 R78, P0, PT, R78, R4, RZ ;  /* 0x000000044e4e7210 */ /* 0x000fe20007f1e0ff */
[C---:B------:R-:W-:Y:S02]  /*11ac0*/  IMAD R81, R6.reuse, 0x3e, RZ ;  /* 0x0000003e06517824 */ /* 0x040fe400078e02ff */
[----:B------:R-:W-:Y:S01]  /*11ad0*/  IMAD R82, R6, 0xfc, RZ ;  /* 0x000000fc06527824 */ /* 0x000fe200078e02ff */
[----:B------:R-:W-:-:S02]  /*11ae0*/  LEA.HI.X.SX32 R79, R79, R5, 0x2, P0 ;  /* 0x000000054f4f7211 */ /* 0x000fc400000f16ff */
[----:B------:R-:W-:Y:S01]  /*11af0*/  IADD3 R80, P0, PT, R80, R4, RZ ;  /* 0x0000000450507210 */ /* 0x000fe20007f1e0ff */
[----:B------:R-:W-:-:S03]  /*11b00*/  IMAD R83, R6, 0x3f, RZ ;  /* 0x0000003f06537824 */ /* 0x000fc600078e02ff */
[-C--:B------:R-:W-:Y:S02]  /*11b10*/  LEA.HI.X.SX32 R81, R81, R5.reuse, 0x2, P0 ;  /* 0x0000000551517211 */ /* 0x080fe400000f16ff */
[-C--:B------:R-:W-:Y:S01]  /*11b20*/  IADD3 R82, P0, PT, R82, R4.reuse, RZ ;  /* 0x0000000452527210 */ /* 0x080fe20007f1e0ff */
[C---:B------:R-:W-:Y:S02]  /*11b30*/  IMAD.SHL.U32 R85, R6.reuse, 0x40, RZ ;  /* 0x0000004006557824 */ /* 0x040fe400078e00ff */
[C---:B------:R-:W-:Y:S01]  /*11b40*/  IMAD R86, R6.reuse, 0x104, RZ ;  /* 0x0000010406567824 */ /* 0x040fe200078e02ff */
[-C--:B------:R-:W-:Y:S02]  /*11b50*/  LEA.HI.X.SX32 R83, R83, R5.reuse, 0x2, P0 ;  /* 0x0000000553537211 */ /* 0x080fe400000f16ff */
[C---:B------:R-:W-:Y:S01]  /*11b60*/  LEA R84, P0, R6.reuse, R4, 0x8 ;  /* 0x0000000406547211 */ /* 0x040fe200078040ff */
[C---:B------:R-:W-:Y:S02]  /*11b70*/  IMAD R87, R6.reuse, 0x41, RZ ;  /* 0x0000004106577824 */ /* 0x040fe400078e02ff */
[----:B------:R-:W-:Y:S01]  /*11b80*/  IMAD R88, R6, 0x108, RZ ;  /* 0x0000010806587824 */ /* 0x000fe200078e02ff */
[----:B------:R-:W-:-:S02]  /*11b90*/  LEA.HI.X.SX32 R85, R85, R5, 0x2, P0 ;  /* 0x0000000555557211 */ /* 0x000fc400000f16ff */
[-C--:B------:R-:W-:Y:S01]  /*11ba0*/  IADD3 R86, P0, PT, R86, R4.reuse, RZ ;  /* 0x0000000456567210 */ /* 0x080fe20007f1e0ff */
[C---:B------:R-:W-:Y:S02]  /*11bb0*/  IMAD R89, R6.reuse, 0x42, RZ ;  /* 0x0000004206597824 */ /* 0x040fe400078e02ff */
[----:B------:R-:W-:Y:S01]  /*11bc0*/  IMAD R90, R6, 0x10c, RZ ;  /* 0x0000010c065a7824 */ /* 0x000fe200078e02ff */
[-C--:B------:R-:W-:Y:S02]  /*11bd0*/  LEA.HI.X.SX32 R87, R87, R5.reuse, 0x2, P0 ;  /* 0x0000000557577211 */ /* 0x080fe400000f16ff */
[-C--:B------:R-:W-:Y:S01]  /*11be0*/  IADD3 R88, P0, PT, R88, R4.reuse, RZ ;  /* 0x0000000458587210 */ /* 0x080fe20007f1e0ff */
[----:B------:R-:W-:Y:S02]  /*11bf0*/  IMAD R252, R91, UR56, RZ ;  /* 0x000000385bfc7c24 */ /* 0x000fe4000f8e02ff */
        /* <DEDUP_REMOVED lines=15> */
[----:B------:R2:W-:Y:S01]  /*11cf0*/  STL.64 [R1+0x1428], R10 ;  /* 0x0014280a01007387 */ /* 0x0005e20000100a00 */
[----:B------:R-:W-:Y:S02]  /*11d00*/  IMAD R7, R190, UR56, RZ ;  /* 0x00000038be077c24 */ /* 0x000fe4000f8e02ff */
[----:B------:R-:W-:Y:S01]  /*11d10*/  IMAD R99, R6, 0x47, RZ ;  /* 0x0000004706637824 */ /* 0x000fe200078e02ff */
[-C--:B------:R-:W-:Y:S01]  /*11d20*/  LEA.HI.X.SX32 R97, R97, R5.reuse, 0x2, P0 ;  /* 0x0000000561617211 */ /* 0x080fe200000f16ff */
[----:B------:R-:W-:Y:S01]  /*11d30*/  IMAD R9, R106, UR49, RZ ;  /* 0x000000316a097c24 */ /* 0x000fe2000f8e02ff */
[----:B------:R-:W-:Y:S01]  /*11d40*/  IADD3 R98, P0, PT, R98, R4, RZ ;  /* 0x0000000462627210 */ /* 0x000fe20007f1e0ff */
[----:B------:R-:W-:Y:S01]  /*11d50*/  IMAD R100, R6, 0x120, RZ ;  /* 0x0000012006647824 */ /* 0x000fe200078e02ff */
[----:B------:R-:W-:Y:S01]  /*11d60*/  STL.64 [R1+0x1430], R12 ;  /* 0x0014300c01007387 */ /* 0x000fe20000100a00 */
[----:B--2---:R-:W-:Y:S01]  /*11d70*/  IMAD R10, R107, UR50, RZ ;  /* 0x000000326b0a7c24 */ /* 0x004fe2000f8e02ff */
[----:B------:R-:W-:Y:S01]  /*11d80*/  LEA.HI.X.SX32 R99, R99, R5, 0x2, P0 ;  /* 0x0000000563637211 */ /* 0x000fe200000f16ff */
[----:B------:R-:W-:-:S02]  /*11d90*/  IMAD R8, R105, UR48, RZ ;  /* 0x0000003069087c24 */ /* 0x000fc4000f8e02ff */
[----:B------:R-:W-:Y:S01]  /*11da0*/  IMAD.MOV.U32 R168, RZ, RZ, R7 ;  /* 0x000000ffffa87224 */ /* 0x000fe200078e0007 */
[----:B------:R-:W-:Y:S01]  /*11db0*/  STL [R1+0x4ec], R10 ;  /* 0x0004ec0a01007387 */ /* 0x000fe20000100800 */
[----:B------:R-:W-:Y:S01]  /*11dc0*/  IMAD R106, R6, 0x12c, RZ ;  /* 0x0000012c066a7824 */ /* 0x000fe200078e02ff */
[-C--:B------:R-:W-:Y:S01]  /*11dd0*/  IADD3 R100, P0, PT, R100, R4.reuse, RZ ;  /* 0x0000000464647210 */ /* 0x080fe20007f1e0ff */
[----:B------:R-:W-:Y:S01]  /*11de0*/  IMAD R7, R102, UR45, RZ ;  /* 0x0000002d66077c24 */ /* 0x000fe2000f8e02ff */
[----:B------:R-:W-:Y:S01]  /*11df0*/  STL.64 [R1+0x1438], R14 ;  /* 0x0014380e01007387 */ /* 0x000fe20000100a00 */
[C---:B------:R-:W-:Y:S01]  /*11e00*/  IMAD R102, R6.reuse, 0x124, RZ ;  /* 0x0000012406667824 */ /* 0x040fe200078e02ff */
[----:B------:R-:W-:Y:S01]  /*11e10*/  MOV R164, R3 ;  /* 0x0000000300a47202 */ /* 0x000fe20000000f00 */
[----:B------:R-:W-:Y:S01]  /*11e20*/  IMAD R107, R6, 0x4b, RZ ;  /* 0x0000004b066b7824 */ /* 0x000fe200078e02ff */
[----:B------:R-:W-:Y:S01]  /*11e30*/  STL [R1+0x4e8], R9 ;  /* 0x0004e80901007387 */ /* 0x000fe20000100800 */
[----:B------:R-:W-:Y:S01]  /*11e40*/  IMAD R3, R103, UR46, RZ ;  /* 0x0000002e67037c24 */ /* 0x000fe2000f8e02ff */
[-C--:B------:R-:W-:Y:S01]  /*11e50*/  IADD3 R106, P4, PT, R106, R4.reuse, RZ ;  /* 0x000000046a6a7210 */ /* 0x080fe20007f9e0ff */
[----:B------:R-:W-:Y:S01]  /*11e60*/  IMAD R133, R101, UR44, RZ ;  /* 0x0000002c65857c24 */ /* 0x000fe2000f8e02ff */
[----:B------:R-:W-:Y:S01]  /*11e70*/  STL.64 [R1+0x1440], R16 ;  /* 0x0014401001007387 */ /* 0x000fe20000100a00 */
[C---:B------:R-:W-:Y:S01]  /*11e80*/  IMAD R110, R6.reuse, 0x134, RZ ;  /* 0x00000134066e7824 */ /* 0x040fe200078e02ff */
[-C--:B------:R-:W-:Y:S01]  /*11e90*/  LEA.HI.X.SX32 R101, R161, R5.reuse, 0x2, P0 ;  /* 0x00000005a1657211 */ /* 0x080fe200000f16ff */
[----:B------:R-:W-:Y:S01]  /*11ea0*/  IMAD R103, R6, 0x49, RZ ;  /* 0x0000004906677824 */ /* 0x000fe200078e02ff */
[----:B------:R-:W-:Y:S01]  /*11eb0*/  STL.64 [R1+0x1448], R18 ;  /* 0x0014481201007387 */ /* 0x000fe20000100a00 */
[-C--:B------:R-:W-:Y:S01]  /*11ec0*/  IADD3 R102, P0, PT, R102, R4.reuse, RZ ;  /* 0x0000000466667210 */ /* 0x080fe20007f1e0ff */
[C---:B------:R-:W-:Y:S01]  /*11ed0*/  IMAD R111, R6.reuse, 0x4d, RZ ;  /* 0x0000004d066f7824 */ /* 0x040fe200078e02ff */
[-C--:B------:R-:W-:Y:S01]  /*11ee0*/  LEA.HI.X.SX32 R107, R107, R5.reuse, 0x2, P4 ;  /* 0x000000056b6b7211 */ /* 0x080fe200020f16ff */
[----:B------:R2:W-:Y:S01]  /*11ef0*/  STL [R1+0x4f0], R8 ;  /* 0x0004f00801007387 */ /* 0x0005e20000100800 */
[----:B------:R-:W-:Y:S01]  /*11f00*/  IMAD R114, R6, 0x13c, RZ ;  /* 0x0000013c06727824 */ /* 0x000fe200078e02ff */
[----:B------:R-:W-:Y:S01]  /*11f10*/  IADD3 R110, P4, PT, R110, R4, RZ ;  /* 0x000000046e6e7210 */ /* 0x000fe20007f9e0ff */
[C---:B------:R-:W-:Y:S01]  /*11f20*/  IMAD R105, R6.reuse, 0x4a, RZ ;  /* 0x0000004a06697824 */ /* 0x040fe200078e02ff */
[----:B------:R-:W-:Y:S01]  /*11f30*/  LEA.HI.X.SX32 R103, R103, R5, 0x2, P0 ;  /* 0x0000000567677211 */ /* 0x000fe200000f16ff */
[----:B------:R-:W-:-:S02]  /*11f40*/  IMAD R115, R6, 0x4f, RZ ;  /* 0x0000004f06737824 */ /* 0x000fc400078e02ff */
[C---:B------:R-:W-:Y:S02]  /*11f50*/  IMAD R118, R6.reuse, 0x144, RZ ;  /* 0x0000014406767824 */ /* 0x040fe400078e02ff */
[C---:B------:R-:W-:Y:S02]  /*11f60*/  IMAD R108, R6.reuse, 0x130, RZ ;  /* 0x00000130066c7824 */ /* 0x040fe400078e02ff */
[C---:B------:R-:W-:Y:S02]  /*11f70*/  IMAD R119, R6.reuse, 0x51, RZ ;  /* 0x0000005106777824 */ /* 0x040fe400078e02ff */
[C---:B------:R-:W-:Y:S02]  /*11f80*/  IMAD R122, R6.reuse, 0x14c, RZ ;  /* 0x0000014c067a7824 */ /* 0x040fe400078e02ff */
[C---:B------:R-:W-:Y:S02]  /*11f90*/  IMAD R112, R6.reuse, 0x138, RZ ;  /* 0x0000013806707824 */ /* 0x040fe400078e02ff */
        /* <DEDUP_REMOVED lines=20> */
[----:B------:R-:W-:Y:S02]  /*120e0*/  IMAD R146, R6, 0x168, RZ ;  /* 0x0000016806927824 */ /* 0x000fe400078e02ff */
[----:B------:R-:W-:Y:S02]  /*120f0*/  IMAD R157, R154, UR56, RZ ;  /* 0x000000389a9d7c24 */ /* 0x000fe4000f8e02ff */
[----:B------:R-:W-:Y:S01]  /*12100*/  IMAD R140, R6, 0x5f, RZ ;  /* 0x0000005f068c7824 */ /* 0x000fe200078e02ff */
[----:B------:R-:W-:Y:S01]  /*12110*/  MOV R251, R240 ;  /* 0x000000f000fb7202 */ /* 0x000fe20000000f00 */
[----:B--2---:R-:W-:Y:S01]  /*12120*/  IMAD R8, R104, UR47, RZ ;  /* 0x0000002f68087c24 */ /* 0x004fe2000f8e02ff */
[----:B------:R-:W-:Y:S01]  /*12130*/  LEA.HI.X.SX32 R111, R111, R5, 0x2, P4 ;  /* 0x000000056f6f7211 */ /* 0x000fe200020f16ff */
[----:B------:R-:W-:Y:S01]  /*12140*/  IMAD R104, R6, 0x128, RZ ;  /* 0x0000012806687824 */ /* 0x000fe200078e02ff */
[----:B------:R-:W-:Y:S01]  /*12150*/  STL [R1+0x1458], R21 ;  /* 0x0014581501007387 */ /* 0x000fe20000100800 */
[----:B------:R-:W-:Y:S01]  /*12160*/  IADD3 R114, P4, PT, R114, R4, RZ ;  /* 0x0000000472727210 */ /* 0x000fe20007f9e0ff */
[----:B------:R-:W-:-:S02]  /*12170*/  IMAD R138, R6, 0x5a, RZ ;  /* 0x0000005a068a7824 */ /* 0x000fc400078e02ff */
[----:B------:R-:W-:Y:S01]  /*12180*/  IMAD R150, R6, 0x170, RZ ;  /* 0x0000017006967824 */ /* 0x000fe200078e02ff */
[----:B------:R-:W-:Y:S01]  /*12190*/  IADD3 R104, P0, PT, R104, R4, RZ ;  /* 0x0000000468687210 */ /* 0x000fe20007f1e0ff */
[----:B------:R2:W-:Y:S01]  /*121a0*/  STL [R1+0x4f4], R8 ;  /* 0x0004f40801007387 */ /* 0x0005e20000100800 */
[----:B------:R-:W-:Y:S02]  /*121b0*/  IMAD.MOV.U32 R250, RZ, RZ, R157 ;  /* 0x000000fffffa7224 */ /* 0x000fe400078e009d */
[C---:B------:R-:W-:Y:S01]  /*121c0*/  IMAD R132, R6.reuse, 0x5e, RZ ;  /* 0x0000005e06847824 */ /* 0x040fe200078e02ff */
[-C--:B------:R-:W-:Y:S01]  /*121d0*/  LEA.HI.X.SX32 R105, R105, R5.reuse, 0x2, P0 ;  /* 0x0000000569697211 */ /* 0x080fe200000f16ff */
[C---:B------:R-:W-:Y:S01]  /*121e0*/  IMAD R154, R6.reuse, 0x178, RZ ;  /* 0x00000178069a7824 */ /* 0x040fe200078e02ff */
[-C--:B------:R-:W-:Y:S01]  /*121f0*/  LEA.HI.X.SX32 R115, R115, R5.reuse, 0x2, P4 ;  /* 0x0000000573737211 */ /* 0x080fe200020f16ff */
[C---:B------:R-:W-:Y:S02]  /*12200*/  IMAD R158, R6.reuse, 0x180, RZ ;  /* 0x00000180069e7824 */ /* 0x040fe400078e02ff */
[C---:B------:R-:W-:Y:S01]  /*12210*/  IMAD R160, R6.reuse, 0x184, RZ ;  /* 0x0000018406a07824 */ /* 0x040fe200078e02ff */
[C---:B--2---:R-:W-:Y:S01]  /*12220*/  LEA R8, P0, R197.reuse, R0, 0x2 ;  /* 0x00000000c5087211 */ /* 0x044fe200078010ff */
[----:B------:R-:W-:Y:S01]  /*12230*/  IMAD R141, R6, 0x61, RZ ;  /* 0x00000061068d7824 */ /* 0x000fe200078e02ff */
[----:B------:R-:W-:Y:S01]  /*12240*/  IADD3 R118, P4, PT, R118, R4, RZ ;  /* 0x0000000476767210 */ /* 0x000fe20007f9e0ff */
[----:B------:R-:W-:Y:S01]  /*12250*/  IMAD.MOV.U32 R10, RZ, RZ, R164 ;  /* 0x000000ffff0a7224 */ /* 0x000fe200078e00a4 */
[----:B------:R-:W-:Y:S01]  /*12260*/  LEA.HI.X.SX32 R9, R197, R2, 0x2, P0 ;  /* 0x00000002c5097211 */ /* 0x000fe200000f16ff */
[----:B------:R-:W-:Y:S01]  /*12270*/  IMAD R142, R6, 0x62, RZ ;  /* 0x00000062068e7824 */ /* 0x000fe200078e02ff */
[-C--:B------:R-:W-:Y:S01]  /*12280*/  IADD3 R108, P0, PT, R108, R4.reuse, RZ ;  /* 0x000000046c6c7210 */ /* 0x080fe20007f1e0ff */
[----:B------:R-:W-:Y:S01]  /*12290*/  IMAD.MOV.U32 R248, RZ, RZ, R166 ;  /* 0x000000fffff87224 */ /* 0x000fe200078e00a6 */
[-C--:B------:R-:W-:Y:S01]  /*122a0*/  LEA.HI.X.SX32 R119, R119, R5.reuse, 0x2, P4 ;  /* 0x0000000577777211 */ /* 0x080fe200020f16ff */
[----:B------:R-:W-:Y:S01]  /*122b0*/  IMAD R143, R6, 0x63, RZ ;  /* 0x00000063068f7824 */ /* 0x000fe200078e02ff */
[-C--:B------:R-:W-:Y:S01]  /*122c0*/  IADD3 R122, P4, PT, R122, R4.reuse, RZ ;  /* 0x000000047a7a7210 */ /* 0x080fe20007f9e0ff */
[----:B------:R-:W-:Y:S01]  /*122d0*/  IMAD.MOV.U32 R12, RZ, RZ, R168 ;  /* 0x000000ffff0c7224 */ /* 0x000fe200078e00a8 */
[-C--:B------:R-:W-:Y:S01]  /*122e0*/  LEA.HI.X.SX32 R109, R162, R5.reuse, 0x2, P0 ;  /* 0x00000005a26d7211 */ /* 0x080fe200000f16ff */
[----:B------:R-:W-:Y:S01]  /*122f0*/  IMAD.MOV.U32 R247, RZ, RZ, R170 ;  /* 0x000000fffff77224 */ /* 0x000fe200078e00aa */
[-C--:B------:R-:W-:Y:S01]  /*12300*/  IADD3 R112, P0, PT, R112, R4.reuse, RZ ;  /* 0x0000000470707210 */ /* 0x080fe20007f1e0ff */
[----:B------:R-:W-:Y:S01]  /*12310*/  IMAD.MOV.U32 R246, RZ, RZ, R165 ;  /* 0x000000fffff67224 */ /* 0x000fe200078e00a5 */
[-C--:B------:R-:W-:Y:S01]  /*12320*/  LEA.HI.X.SX32 R123, R123, R5.reuse, 0x2, P4 ;  /* 0x000000057b7b7211 */ /* 0x080fe200020f16ff */
[----:B------:R-:W-:Y:S01]  /*12330*/  IMAD R194, R171, UR56, RZ ;  /* 0x00000038abc27c24 */ /* 0x000fe2000f8e02ff */
[-C--:B------:R-:W-:Y:S01]  /*12340*/  IADD3 R126, P4, PT, R126, R4.reuse, RZ ;  /* 0x000000047e7e7210 */ /* 0x080fe20007f9e0ff */
[----:B------:R-:W-:Y:S01]  /*12350*/  IMAD R169, R6, 0x65, RZ ;  /* 0x0000006506a97824 */ /* 0x000fe200078e02ff */
[-C--:B------:R-:W-:Y:S01]  /*12360*/  LEA.HI.X.SX32 R113, R113, R5.reuse, 0x2, P0 ;  /* 0x0000000571717211 */ /* 0x080fe200000f16ff */
[----:B------:R-:W-:Y:S01]  /*12370*/  IMAD.MOV.U32 R245, RZ, RZ, R174 ;  /* 0x000000fffff57224 */ /* 0x000fe200078e00ae */
[-C--:B------:R-:W-:Y:S01]  /*12380*/  IADD3 R116, P0, PT, R116, R4.reuse, RZ ;  /* 0x0000000474747210 */ /* 0x080fe20007f1e0ff */
[----:B------:R-:W-:Y:S01]  /*12390*/  IMAD R196, R173, UR56, RZ ;  /* 0x00000038adc47c24 */ /* 0x000fe2000f8e02ff */
[-C--:B------:R-:W-:Y:S01]  /*123a0*/  LEA.HI.X.SX32 R127, R127, R5.reuse, 0x2, P4 ;  /* 0x000000057f7f7211 */ /* 0x080fe200020f16ff */
[----:B------:R-:W-:Y:S01]  /*123b0*/  IMAD.MOV.U32 R15, RZ, RZ, R178 ;  /* 0x000000ffff0f7224 */ /* 0x000fe200078e00b2 */
[----:B------:R-:W-:Y:S01]  /*123c0*/  IADD3 R130, P4, PT, R130, R4, RZ ;  /* 0x0000000482827210 */ /* 0x000fe20007f9e0ff */
[----:B------:R2:W-:Y:S01]  /*123d0*/  STL.64 [R1+0x968], R8 ;  /* 0x0009680801007387 */ /* 0x0005e20000100a00 */
[----:B------:R-:W-:-:S02]  /*123e0*/  LEA.HI.X.SX32 R117, R163, R5, 0x2, P0 ;  /* 0x00000005a3757211 */ /* 0x000fc400000f16ff */
[----:B------:R-:W-:Y:S01]  /*123f0*/  MOV R249, R176 ;  /* 0x000000b000f97202 */ /* 0x000fe20000000f00 */
[----:B------:R-:W3:Y:S01]  /*12400*/  LDL.LU R14, [R1+0xd8] ;  /* 0x0000d800010e7983 */ /* 0x000ee20000300800 */
[-C--:B------:R-:W-:Y:S01]  /*12410*/  IADD3 R120, P0, PT, R120, R4.reuse, RZ ;  /* 0x0000000478787210 */ /* 0x080fe20007f1e0ff */
[----:B------:R-:W-:Y:S01]  /*12420*/  IMAD R226, R177, UR56, RZ ;  /* 0x00000038b1e27c24 */ /* 0x000fe2000f8e02ff */
[-C--:B------:R-:W-:Y:S01]  /*12430*/  LEA.HI.X.SX32 R131, R131, R5.reuse, 0x2, P4 ;  /* 0x0000000583837211 */ /* 0x080fe200020f16ff */
[----:B------:R-:W4:Y:S01]  /*12440*/  LDL.LU R240, [R1+0x80] ;  /* 0x0000800001f07983 */ /* 0x000f220000300800 */
[-C--:B------:R-:W-:Y:S01]  /*12450*/  IADD3 R144, P4, PT, R144, R4.reuse, RZ ;  /* 0x0000000490907210 */ /* 0x080fe20007f9e0ff */
[----:B------:R-:W-:Y:S01]  /*12460*/  IMAD R232, R179, UR56, RZ ;  /* 0x00000038b3e87c24 */ /* 0x000fe2000f8e02ff */
[-C--:B------:R-:W-:Y:S01]  /*12470*/  LEA.HI.X.SX32 R121, R121, R5.reuse, 0x2, P0 ;  /* 0x0000000579797211 */ /* 0x080fe200000f16ff */
[----:B------:R-:W4:Y:S01]  /*12480*/  LDL.LU R16, [R1+0xa0] ;  /* 0x0000a00001107983 */ /* 0x000f220000300800 */
[----:B------:R-:W-:Y:S01]  /*12490*/  IADD3 R124, P0, PT, R124, R4, RZ ;  /* 0x000000047c7c7210 */ /* 0x000fe20007f1e0ff */
[----:B------:R-:W-:Y:S01]  /*124a0*/  IMAD.MOV.U32 R13, RZ, RZ, R180 ;  /* 0x000000ffff0d7224 */ /* 0x000fe200078e00b4 */
[----:B------:R-:W-:-:S02]  /*124b0*/  LEA.HI.X.SX32 R145, R139, R5, 0x2, P4 ;  /* 0x000000058b917211 */ /* 0x000fc400020f16ff */
[----:B------:R-:W-:Y:S01]  /*124c0*/  MOV R11, R182 ;  /* 0x000000b6000b7202 */ /* 0x000fe20000000f00 */
[----:B------:R-:W-:Y:S01]  /*124d0*/  IMAD R181, R6, 0x6b, RZ ;  /* 0x0000006b06b57824 */ /* 0x000fe200078e02ff */
[-C--:B------:R-:W-:Y:S01]  /*124e0*/  IADD3 R148, P4, PT, R148, R4.reuse, RZ ;  /* 0x0000000494947210 */ /* 0x080fe20007f9e0ff */
[----:B------:R-:W-:Y:S01]  /*124f0*/  IMAD.MOV.U32 R242, RZ, RZ, R186 ;  /* 0x000000fffff27224 */ /* 0x000fe200078e00ba */
[-C--:B------:R-:W-:Y:S01]  /*12500*/  LEA.HI.X.SX32 R125, R125, R5.reuse, 0x2, P0 ;  /* 0x000000057d7d7211 */ /* 0x080fe200000f16ff */
[----:B------:R-:W-:Y:S01]  /*12510*/  IMAD R190, R185, UR56, RZ ;  /* 0x00000038b9be7c24 */ /* 0x000fe2000f8e02ff */
[-C--:B------:R-:W-:Y:S01]  /*12520*/  IADD3 R128, P0, PT, R128, R4.reuse, RZ ;  /* 0x0000000480807210 */ /* 0x080fe20007f1e0ff */
[----:B------:R-:W-:Y:S01]  /*12530*/  IMAD.MOV.U32 R243, RZ, RZ, R188 ;  /* 0x000000fffff37224 */ /* 0x000fe200078e00bc */
[-C--:B------:R-:W-:Y:S01]  /*12540*/  LEA.HI.X.SX32 R149, R137, R5.reuse, 0x2, P4 ;  /* 0x0000000589957211 */ /* 0x080fe200020f16ff */
[----:B------:R-:W-:Y:S01]  /*12550*/  IMAD R187, R6, 0x6e, RZ ;  /* 0x0000006e06bb7824 */ /* 0x000fe200078e02ff */
[-C--:B------:R-:W-:Y:S01]  /*12560*/  IADD3 R152, P4, PT, R152, R4.reuse, RZ ;  /* 0x0000000498987210 */ /* 0x080fe20007f9e0ff */
[----:B------:R-:W-:Y:S01]  /*12570*/  IMAD R225, R189, UR56, RZ ;  /* 0x00000038bde17c24 */ /* 0x000fe2000f8e02ff */
[-C--:B------:R-:W-:Y:S01]  /*12580*/  LEA.HI.X.SX32 R129, R129, R5.reuse, 0x2, P0 ;  /* 0x0000000581817211 */ /* 0x080fe200000f16ff */
[----:B------:R-:W-:Y:S01]  /*12590*/  IMAD R239, R239, UR56, RZ ;  /* 0x00000038efef7c24 */ /* 0x000fe2000f8e02ff */
        /* <DEDUP_REMOVED lines=8> */
[----:B------:R-:W-:Y:S01]  /*12620*/  IADD3 R146, P0, PT, R146, R4, RZ ;  /* 0x0000000492927210 */ /* 0x000fe20007f1e0ff */
[----:B------:R-:W-:Y:S01]  /*12630*/  IMAD R215, R215, UR56, RZ ;  /* 0x00000038d7d77c24 */ /* 0x000fe2000f8e02ff */
[-C--:B------:R-:W-:Y:S01]  /*12640*/  LEA.HI.X.SX32 R157, R140, R5.reuse, 0x2, P4 ;  /* 0x000000058c9d7211 */ /* 0x080fe200020f16ff */
[----:B------:R-:W-:Y:S01]  /*12650*/  IMAD R214, R214, UR56, RZ ;  /* 0x00000038d6d67c24 */ /* 0x000fe2000f8e02ff */
[----:B------:R-:W4:Y:S01]  /*12660*/  LDL.LU R140, [R1+0x98] ;  /* 0x00009800018c7983 */ /* 0x000f220000300800 */
[----:B------:R-:W-:Y:S01]  /*12670*/  LEA.HI.X.SX32 R147, R138, R5, 0x2, P0 ;  /* 0x000000058a937211 */ /* 0x000fe200000f16ff */
[----:B------:R-:W-:Y:S01]  /*12680*/  IMAD R213, R213, UR56, RZ ;  /* 0x00000038d5d57c24 */ /* 0x000fe2000f8e02ff */
[----:B------:R-:W1:Y:S01]  /*12690*/  LDCU UR47, c[0x0][0x3b0] ;  /* 0x00007600ff2f77ac */ /* 0x000e620008000800 */
[----:B------:R-:W4:Y:S01]  /*126a0*/  LDL.LU R19, [R1+0xec] ;  /* 0x0000ec0001137983 */ /* 0x000f220000300800 */
[----:B------:R-:W-:-:S02]  /*126b0*/  IMAD R212, R212, UR56, RZ ;  /* 0x00000038d4d47c24 */ /* 0x000fc4000f8e02ff */
[----:B------:R-:W-:Y:S01]  /*126c0*/  IMAD R211, R211, UR56, RZ ;  /* 0x00000038d3d37c24 */ /* 0x000fe2000f8e02ff */
[----:B------:R-:W4:Y:S01]  /*126d0*/  LDL.LU R138, [R1+0x84] ;  /* 0x00008400018a7983 */ /* 0x000f220000300800 */
[-C--:B------:R-:W-:Y:S01]  /*126e0*/  IADD3 R150, P0, PT, R150, R4.reuse, RZ ;  /* 0x0000000496967210 */ /* 0x080fe20007f1e0ff */
[----:B------:R-:W-:Y:S01]  /*126f0*/  IMAD R210, R210, UR56, RZ ;  /* 0x00000038d2d27c24 */ /* 0x000fe2000f8e02ff */
[----:B------:R-:W1:Y:S02]  /*12700*/  LDCU UR45, c[0x0][0x3b0] ;  /* 0x00007600ff2d77ac */ /* 0x000e640008000800 */
[-C--:B------:R-:W-:Y:S02]  /*12710*/  LEA.HI.X.SX32 R151, R151, R5.reuse, 0x2, P0 ;  /* 0x0000000597977211 */ /* 0x080fe400000f16ff */
[----:B------:R-:W-:Y:S01]  /*12720*/  IADD3 R154, P0, PT, R154, R4, RZ ;  /* 0x000000049a9a7210 */ /* 0x000fe20007f1e0ff */
[----:B------:R-:W-:Y:S01]  /*12730*/  IMAD R162, R6, 0x188, RZ ;  /* 0x0000018806a27824 */ /* 0x000fe200078e02ff */
[----:B------:R-:W1:Y:S02]  /*12740*/  LDCU UR50, c[0x0][0x3b0] ;  /* 0x00007600ff3277ac */ /* 0x000e640008000800 */
[----:B------:R-:W-:-:S02]  /*12750*/  LEA.HI.X.SX32 R155, R132, R5, 0x2, P0 ;  /* 0x00000005849b7211 */ /* 0x000fc400000f16ff */
[-C--:B------:R-:W-:Y:S01]  /*12760*/  IADD3 R158, P0, PT, R158, R4.reuse, RZ ;  /* 0x000000049e9e7210 */ /* 0x080fe20007f1e0ff */
[----:B------:R-:W-:Y:S01]  /*12770*/  IMAD R164, R6, 0x18c, RZ ;  /* 0x0000018c06a47824 */ /* 0x000fe200078e02ff */
[-C--:B------:R-:W-:Y:S01]  /*12780*/  IADD3 R160, P4, PT, R160, R4.reuse, RZ ;  /* 0x00000004a0a07210 */ /* 0x080fe20007f9e0ff */
[----:B------:R-:W-:Y:S01]  /*12790*/  IMAD R166, R6, 0x190, RZ ;  /* 0x0000019006a67824 */ /* 0x000fe200078e02ff */
[-C--:B------:R-:W-:Y:S01]  /*127a0*/  LEA.HI.X.SX32 R159, R159, R5.reuse, 0x2, P0 ;  /* 0x000000059f9f7211 */ /* 0x080fe200000f16ff */
[----:B------:R-:W-:Y:S01]  /*127b0*/  IMAD R209, R209, UR56, RZ ;  /* 0x00000038d1d17c24 */ /* 0x000fe2000f8e02ff */
[-C--:B------:R-:W-:Y:S01]  /*127c0*/  IADD3 R162, P0, PT, R162, R4.reuse, RZ ;  /* 0x00000004a2a27210 */ /* 0x080fe20007f1e0ff */
[C---:B------:R-:W-:Y:S01]  /*127d0*/  IMAD R168, R6.reuse, 0x194, RZ ;  /* 0x0000019406a87824 */ /* 0x040fe200078e02ff */
[-C--:B------:R-:W-:Y:S01]  /*127e0*/  LEA.HI.X.SX32 R161, R141, R5.reuse, 0x2, P4 ;  /* 0x000000058da17211 */ /* 0x080fe200020f16ff */
[----:B------:R-:W-:Y:S01]  /*127f0*/  IMAD R170, R6, 0x198, RZ ;  /* 0x0000019806aa7824 */ /* 0x000fe200078e02ff */
[-C--:B------:R-:W-:Y:S01]  /*12800*/  IADD3 R164, P4, PT, R164, R4.reuse, RZ ;  /* 0x00000004a4a47210 */ /* 0x080fe20007f9e0ff */
[----:B------:R-:W-:Y:S01]  /*12810*/  IMAD R208, R208, UR56, RZ ;  /* 0x00000038d0d07c24 */ /* 0x000fe2000f8e02ff */
[-C--:B------:R-:W-:Y:S01]  /*12820*/  LEA.HI.X.SX32 R163, R142, R5.reuse, 0x2, P0 ;  /* 0x000000058ea37211 */ /* 0x080fe200000f16ff */
[----:B------:R-:W-:Y:S01]  /*12830*/  IMAD R207, R207, UR56, RZ ;  /* 0x00000038cfcf7c24 */ /* 0x000fe2000f8e02ff */
[-C--:B------:R-:W-:Y:S01]  /*12840*/  IADD3 R166, P0, PT, R166, R4.reuse, RZ ;  /* 0x00000004a6a67210 */ /* 0x080fe20007f1e0ff */
[----:B--2---:R-:W-:Y:S01]  /*12850*/  IMAD.MOV.U32 R8, RZ, RZ, R172 ;  /* 0x000000ffff087224 */ /* 0x004fe200078e00ac */
[-C--:B------:R-:W-:Y:S01]  /*12860*/  LEA.HI.X.SX32 R165, R143, R5.reuse, 0x2, P4 ;  /* 0x000000058fa57211 */ /* 0x080fe200020f16ff */
[----:B------:R-:W-:Y:S01]  /*12870*/  IMAD R171, R6, 0x66, RZ ;  /* 0x0000006606ab7824 */ /* 0x000fe200078e02ff */
[-C--:B------:R-:W-:Y:S01]  /*12880*/  IADD3 R168, P4, PT, R168, R4.reuse, RZ ;  /* 0x00000004a8a87210 */ /* 0x080fe20007f9e0ff */
[C---:B------:R-:W-:Y:S01]  /*12890*/  IMAD R172, R6.reuse, 0x19c, RZ ;  /* 0x0000019c06ac7824 */ /* 0x040fe200078e02ff */
        /* <DEDUP_REMOVED lines=15> */
[----:B------:R-:W-:Y:S01]  /*12990*/  IMAD R182, R6, 0x1b0, RZ ;  /* 0x000001b006b67824 */ /* 0x000fe200078e02ff */
[-C--:B------:R-:W-:Y:S01]  /*129a0*/  LEA.HI.X.SX32 R175, R175, R5.reuse, 0x2, P0 ;  /* 0x00000005afaf7211 */ /* 0x080fe200000f16ff */
[----:B------:R-:W-:Y:S01]  /*129b0*/  IMAD.MOV.U32 R9, RZ, RZ, R184 ;  /* 0x000000ffff097224 */ /* 0x000fe200078e00b8 */
        /* <DEDUP_REMOVED lines=17> */
[----:B------:R-:W2:Y:S01]  /*12ad0*/  LDL.LU R143, [R1+0xb8] ;  /* 0x0000b800018f7983 */ /* 0x000ea20000300800 */
[-C--:B------:R-:W-:Y:S01]  /*12ae0*/  LEA.HI.X.SX32 R185, R185, R5.reuse, 0x2, P4 ;  /* 0x00000005b9b97211 */ /* 0x080fe200020f16ff */
[----:B------:R-:W-:Y:S01]  /*12af0*/  IMAD R206, R206, UR56, RZ ;  /* 0x00000038cece7c24 */ /* 0x000fe2000f8e02ff */
[-C--:B------:R-:W-:Y:S01]  /*12b00*/  IADD3 R188, P4, PT, R188, R4.reuse, RZ ;  /* 0x00000004bcbc7210 */ /* 0x080fe20007f9e0ff */
[----:B------:R-:W-:Y:S01]  /*12b10*/  IMAD.MOV.U32 R15, RZ, RZ, R225 ;  /* 0x000000ffff0f7224 */ /* 0x000fe200078e00e1 */
[-C--:B------:R-:W-:Y:S01]  /*12b20*/  LEA.HI.X.SX32 R187, R187, R5.reuse, 0x2, P0 ;  /* 0x00000005bbbb7211 */ /* 0x080fe200000f16ff */
[----:B------:R-:W2:Y:S01]  /*12b30*/  LDL.LU R132, [R1+0xbc] ;  /* 0x0000bc0001847983 */ /* 0x000ea20000300800 */
[----:B------:R-:W-:Y:S01]  /*12b40*/  IADD3 R190, P0, PT, R190, R4, RZ ;  /* 0x00000004bebe7210 */ /* 0x000fe20007f1e0ff */
[----:B------:R-:W-:Y:S01]  /*12b50*/  IMAD R205, R205, UR56, RZ ;  /* 0x00000038cdcd7c24 */ /* 0x000fe2000f8e02ff */
[-C--:B------:R-:W-:Y:S01]  /*12b60*/  LEA.HI.X.SX32 R189, R189, R5.reuse, 0x2, P4 ;  /* 0x00000005bdbd7211 */ /* 0x080fe200020f16ff */
[----:B------:R-:W-:Y:S01]  /*12b70*/  IMAD R204, R204, UR56, RZ ;  /* 0x00000038cccc7c24 */ /* 0x000fe2000f8e02ff */
[----:B------:R-:W-:Y:S01]  /*12b80*/  LEA.HI.X.SX32 R191, R191, R5, 0x2, P0 ;  /* 0x00000005bfbf7211 */ /* 0x000fe200000f16ff */
[----:B------:R-:W-:Y:S01]  /*12b90*/  IMAD R203, R203, UR56, RZ ;  /* 0x00000038cbcb7c24 */ /* 0x000fe2000f8e02ff */
[----:B------:R-:W-:Y:S01]  /*12ba0*/  LEA R136, P0, R252, R0, 0x2 ;  /* 0x00000000fc887211 */ /* 0x000fe200078010ff */
[----:B------:R-:W-:Y:S01]  /*12bb0*/  IMAD R202, R202, UR56, RZ ;  /* 0x00000038caca7c24 */ /* 0x000fe2000f8e02ff */
[----:B------:R-:W1:Y:S02]  /*12bc0*/  LDCU UR49, c[0x0][0x3b0] ;  /* 0x00007600ff3177ac */ /* 0x000e640008000800 */
[----:B------:R-:W-:Y:S01]  /*12bd0*/  LEA.HI.X.SX32 R137, R252, R2, 0x2, P0 ;  /* 0x00000002fc897211 */ /* 0x000fe200000f16ff */
[----:B------:R-:W-:Y:S01]  /*12be0*/  IMAD.MOV.U32 R139, RZ, RZ, R17 ;  /* 0x000000ffff8b7224 */ /* 0x000fe200078e0011 */
[----:B------:R-:W1:Y:S01]  /*12bf0*/  LDCU UR48, c[0x0][0x3b0] ;  /* 0x00007600ff3077ac */ /* 0x000e620008000800 */
[----:B------:R-:W-:-:S02]  /*12c00*/  IMAD.MOV.U32 R17, RZ, RZ, R15 ;  /* 0x000000ffff117224 */ /* 0x000fc400078e000f */
[----:B------:R-:W-:Y:S01]  /*12c10*/  IMAD R201, R201, UR56, RZ ;  /* 0x00000038c9c97c24 */ /* 0x000fe2000f8e02ff */
[----:B------:R-:W1:Y:S01]  /*12c20*/  LDCU UR46, c[0x0][0x3b0] ;  /* 0x00007600ff2e77ac */ /* 0x000e620008000800 */
[----:B------:R-:W-:Y:S02]  /*12c30*/  IMAD R198, R198, UR56, RZ ;  /* 0x00000038c6c67c24 */ /* 0x000fe4000f8e02ff */
[----:B------:R-:W-:Y:S01]  /*12c40*/  IMAD R195, R195, UR56, RZ ;  /* 0x00000038c3c37c24 */ /* 0x000fe2000f8e02ff */
[----:B------:R-:W1:Y:S01]  /*12c50*/  LDCU UR44, c[0x0][0x3b0] ;  /* 0x00007600ff2c77ac */ /* 0x000e620008000800 */
[----:B---3--:R-:W-:Y:S01]  /*12c60*/  IMAD R18, R14, UR43, RZ ;  /* 0x0000002b0e127c24 */ /* 0x008fe2000f8e02ff */
[----:B------:R-:W3:Y:S01]  /*12c70*/  LDCU UR43, c[0x0][0x3b0] ;  /* 0x00007600ff2b77ac */ /* 0x000ee20008000800 */
[----:B------:R-:W-:Y:S02]  /*12c80*/  IMAD.MOV.U32 R14, RZ, RZ, R12 ;  /* 0x000000ffff0e7224 */ /* 0x000fe400078e000c */
[----:B------:R-:W-:Y:S01]  /*12c90*/  IMAD.MOV.U32 R12, RZ, RZ, R224 ;  /* 0x000000ffff0c7224 */ /* 0x000fe200078e00e0 */
[----:B------:R-:W-:-:S04]  /*12ca0*/  LEA R224, P4, R239, R0, 0x2 ;  /* 0x00000000efe07211 */ /* 0x000fc800078810ff */
[----:B------:R-:W-:-:S05]  /*12cb0*/  LEA.HI.X.SX32 R225, R239, R2, 0x2, P4 ;  /* 0x00000002efe17211 */ /* 0x000fca00020f16ff */
[----:B------:R-:W-:Y:S04]  /*12cc0*/  STL.64 [R1+0x458], R224 ;  /* 0x000458e001007387 */ /* 0x000fe80000100a00 */
[----:B------:R1:W-:Y:S01]  /*12cd0*/  STL.64 [R1+0x450], R136 ;  /* 0x0004508801007387 */ /* 0x0003e20000100a00 */
[----:B------:R-:W-:Y:S01]  /*12ce0*/  IMAD.MOV.U32 R15, RZ, RZ, R12 ;  /* 0x000000ffff0f7224 */ /* 0x000fe200078e000c */
[----:B------:R-:W-:Y:S01]  /*12cf0*/  MOV R197, R14 ;  /* 0x0000000e00c57202 */ /* 0x000fe20000000f00 */
[----:B------:R-:W-:Y:S01]  /*12d00*/  IMAD.MOV.U32 R12, RZ, RZ, R11 ;  /* 0x000000ffff0c7224 */ /* 0x000fe200078e000b */
[----:B------:R-:W-:Y:S01]  /*12d10*/  MOV R11, R9 ;  /* 0x00000009000b7202 */ /* 0x000fe20000000f00 */
[----:B-1----:R-:W2:Y:S01]  /*12d20*/  LDL.LU R136, [R1+0x9c] ;  /* 0x00009c0001887983 */ /* 0x002ea20000300800 */
[----:B----4-:R-:W-:Y:S01]  /*12d30*/  LEA R224, P4, R240, R0, 0x2 ;  /* 0x00000000f0e07211 */ /* 0x010fe200078810ff */
[----:B------:R-:W-:-:S02]  /*12d40*/  IMAD.MOV.U32 R14, RZ, RZ, R13 ;  /* 0x000000ffff0e7224 */ /* 0x000fc400078e000d */
[----:B------:R-:W-:Y:S02]  /*12d50*/  IMAD.MOV.U32 R9, RZ, RZ, R244 ;  /* 0x000000ffff097224 */ /* 0x000fe400078e00f4 */
[----:B------:R-:W-:Y:S02]  /*12d60*/  IMAD.MOV.U32 R13, RZ, RZ, R8 ;  /* 0x000000ffff0d7224 */ /* 0x000fe400078e0008 */
[----:B------:R-:W-:Y:S01]  /*12d70*/  IMAD.MOV.U32 R244, RZ, RZ, R234 ;  /* 0x000000fffff47224 */ /* 0x000fe200078e00ea */
[----:B------:R-:W-:Y:S01]  /*12d80*/  LEA.HI.X.SX32 R225, R240, R2, 0x2, P4 ;  /* 0x00000002f0e17211 */ /* 0x000fe200020f16ff */
[----:B------:R-:W-:Y:S02]  /*12d90*/  IMAD.MOV.U32 R8, RZ, RZ, R242 ;  /* 0x000000ffff087224 */ /* 0x000fe400078e00f2 */
[----:B------:R-:W-:Y:S02]  /*12da0*/  IMAD.MOV.U32 R242, RZ, RZ, R243 ;  /* 0x000000fffff27224 */ /* 0x000fe400078e00f3 */
[----:B------:R-:W-:Y:S01]  /*12db0*/  IMAD.MOV.U32 R243, RZ, RZ, R251 ;  /* 0x000000fffff37224 */ /* 0x000fe200078e00fb */
[----:B------:R-:W-:-:S02]  /*12dc0*/  LEA R234, P0, R138, R0, 0x2 ;  /* 0x000000008aea7211 */ /* 0x000fc400078010ff */
[----:B------:R-:W-:Y:S02]  /*12dd0*/  MOV R251, R235 ;  /* 0x000000eb00fb7202 */ /* 0x000fe40000000f00 */
[----:B------:R-:W-:Y:S01]  /*12de0*/  LEA.HI.X.SX32 R235, R138, R2, 0x2, P0 ;  /* 0x000000028aeb7211 */ /* 0x000fe200000f16ff */
[----:B------:R1:W-:Y:S01]  /*12df0*/  STL.64 [R1+0x448], R224 ;  /* 0x000448e001007387 */ /* 0x0003e20000100a00 */
[----:B------:R-:W-:Y:S02]  /*12e00*/  IMAD R21, R19, UR42, RZ ;  /* 0x0000002a13157c24 */ /* 0x000fe4000f8e02ff */
[----:B------:R-:W-:Y:S01]  /*12e10*/  IMAD.MOV.U32 R137, RZ, RZ, R139 ;  /* 0x000000ffff897224 */ /* 0x000fe200078e008b */
[----:B------:R-:W-:Y:S01]  /*12e20*/  LEA R240, P4, R140, R0, 0x2 ;  /* 0x000000008cf07211 */ /* 0x000fe200078810ff */
[----:B-1----:R-:W4:Y:S01]  /*12e30*/  LDL.LU.64 R224, [R1+0x14a8] ;  /* 0x0014a80001e07983 */ /* 0x002f220000300a00 */
[----:B------:R-:W-:Y:S01]  /*12e40*/  IMAD.MOV.U32 R138, RZ, RZ, R197 ;  /* 0x000000ffff8a7224 */ /* 0x000fe200078e00c5 */
[----:B------:R-:W1:Y:S02]  /*12e50*/  LDCU UR42, c[0x0][0x3b0] ;  /* 0x00007600ff2a77ac */ /* 0x000e640008000800 */
[----:B------:R-:W3:Y:S04]  /*12e60*/  LDL.LU R19, [R1+0xf8] ;  /* 0x0000f80001137983 */ /* 0x000ee80000300800 */
[----:B------:R1:W-:Y:S04]  /*12e70*/  STL.64 [R1+0x440], R234 ;  /* 0x000440ea01007387 */ /* 0x0003e80000100a00 */
[----:B-1----:R-:W3:Y:S04]  /*12e80*/  LDL.LU.64 R234, [R1+0x14a0] ;  /* 0x0014a00001ea7983 */ /* 0x002ee80000300a00 */
[----:B------:R-:W3:Y:S01]  /*12e90*/  LDL.LU R252, [R1+0xa4] ;  /* 0x0000a40001fc7983 */ /* 0x000ee20000300800 */
[----:B------:R-:W-:Y:S01]  /*12ea0*/  IMAD.MOV.U32 R139, RZ, RZ, R17 ;  /* 0x000000ffff8b7224 */ /* 0x000fe200078e0011 */
[----:B------:R-:W-:Y:S01]  /*12eb0*/  MOV R17, R12 ;  /* 0x0000000c00117202 */ /* 0x000fe20000000f00 */
[----:B------:R-:W-:-:S02]  /*12ec0*/  IMAD.MOV.U32 R12, RZ, RZ, R13 ;  /* 0x000000ffff0c7224 */ /* 0x000fc400078e000d */
[----:B------:R-:W-:Y:S01]  /*12ed0*/  IMAD.MOV.U32 R13, RZ, RZ, R9 ;  /* 0x000000ffff0d7224 */ /* 0x000fe200078e0009 */
[----:B------:R-:W-:Y:S01]  /*12ee0*/  MOV R9, R251 ;  /* 0x000000fb00097202 */ /* 0x000fe20000000f00 */
[----:B------:R-:W-:Y:S02]  /*12ef0*/  IMAD.MOV.U32 R197, RZ, RZ, R14 ;  /* 0x000000ffffc57224 */ /* 0x000fe400078e000e */
[----:B------:R-:W-:Y:S02]  /*12f00*/  IMAD.MOV.U32 R251, RZ, RZ, R236 ;  /* 0x000000fffffb7224 */ /* 0x000fe400078e00ec */
[----:B------:R-:W-:Y:S02]  /*12f10*/  IMAD.MOV.U32 R14, RZ, RZ, R11 ;  /* 0x000000ffff0e7224 */ /* 0x000fe400078e000b */
[----:B------:R-:W-:Y:S02]  /*12f20*/  IMAD.MOV.U32 R11, RZ, RZ, R8 ;  /* 0x000000ffff0b7224 */ /* 0x000fe400078e0008 */
[----:B------:R-:W-:Y:S01]  /*12f30*/  IMAD.MOV.U32 R141, RZ, RZ, R241 ;  /* 0x000000ffff8d7224 */ /* 0x000fe200078e00f1 */
[----:B------:R-:W-:Y:S01]  /*12f40*/  LEA.HI.X.SX32 R241, R140, R2, 0x2, P4 ;  /* 0x000000028cf17211 */ /* 0x000fe200020f16ff */
[----:B------:R-:W-:-:S02]  /*12f50*/  IMAD.MOV.U32 R8, RZ, RZ, R244 ;  /* 0x000000ffff087224 */ /* 0x000fc400078e00f4 */
[----:B------:R-:W-:Y:S02]  /*12f60*/  IMAD.MOV.U32 R244, RZ, RZ, R237 ;  /* 0x000000fffff47224 */ /* 0x000fe400078e00ed */
[----:B------:R1:W-:Y:S01]  /*12f70*/  STL.64 [R1+0x438], R240 ;  /* 0x000438f001007387 */ /* 0x0003e20000100a00 */
[----:B------:R-:W-:Y:S02]  /*12f80*/  IMAD.MOV.U32 R140, RZ, RZ, R137 ;  /* 0x000000ffff8c7224 */ /* 0x000fe400078e0089 */
[----:B------:R-:W-:Y:S02]  /*12f90*/  IMAD.MOV.U32 R137, RZ, RZ, R141 ;  /* 0x000000ffff897224 */ /* 0x000fe400078e008d */
[----:B------:R-:W-:Y:S01]  /*12fa0*/  IMAD.MOV.U32 R239, RZ, RZ, R140 ;  /* 0x000000ffffef7224 */ /* 0x000fe200078e008c */
[----:B-1----:R-:W-:Y:S02]  /*12fb0*/  LEA R240, P4, R16, R0, 0x2 ;  /* 0x0000000010f07211 */ /* 0x002fe400078810ff */
[----:B------:R-:W-:-:S02]  /*12fc0*/  MOV R141, R137 ;  /* 0x00000089008d7202 */ /* 0x000fc40000000f00 */
[----:B------:R-:W-:Y:S02]  /*12fd0*/  LEA.HI.X.SX32 R241, R16, R2, 0x2, P4 ;  /* 0x0000000210f17211 */ /* 0x000fe400020f16ff */
[-C--:B------:R-:W-:Y:S02]  /*12fe0*/  LEA R140, P4, R137, R0.reuse, 0x2 ;  /* 0x00000000898c7211 */ /* 0x080fe400078810ff */
[----:B--2---:R-:W-:-:S04]  /*12ff0*/  LEA R236, P0, R136, R0, 0x2 ;  /* 0x0000000088ec7211 */ /* 0x004fc800078010ff */
[----:B------:R-:W-:-:S05]  /*13000*/  LEA.HI.X.SX32 R237, R136, R2, 0x2, P0 ;  /* 0x0000000288ed7211 */ /* 0x000fca00000f16ff */
[----:B------:R1:W-:Y:S04]  /*13010*/  STL.64 [R1+0x530], R236 ;  /* 0x000530ec01007387 */ /* 0x0003e80000100a00 */
[----:B-1----:R-:W2:Y:S04]  /*13020*/  LDL.LU.64 R236, [R1+0x1498] ;  /* 0x0014980001ec7983 */ /* 0x002ea80000300a00 */
[----:B------:R-:W2:Y:S04]  /*13030*/  LDL.LU R142, [R1+0xac] ;  /* 0x0000ac00018e7983 */ /* 0x000ea80000300800 */
[----:B------:R1:W-:Y:S04]  /*13040*/  STL.64 [R1+0x630], R240 ;  /* 0x000630f001007387 */ /* 0x0003e80000100a00 */
[----:B-1----:R-:W4:Y:S04]  /*13050*/  LDL.LU.64 R240, [R1+0x1490] ;  /* 0x0014900001f07983 */ /* 0x002f280000300a00 */
[----:B------:R-:W4:Y:S01]  /*13060*/  LDL.LU R16, [R1+0x114] ;  /* 0x0001140001107983 */ /* 0x000f220000300800 */
[----:B---3--:R-:W-:-:S04]  /*13070*/  LEA R136, P0, R252, R0, 0x2 ;  /* 0x00000000fc887211 */ /* 0x008fc800078010ff */
[----:B------:R-:W-:-:S05]  /*13080*/  LEA.HI.X.SX32 R137, R252, R2, 0x2, P0 ;  /* 0x00000002fc897211 */ /* 0x000fca00000f16ff */
[----:B------:R-:W-:Y:S04]  /*13090*/  STL.64 [R1+0x770], R136 ;  /* 0x0007708801007387 */ /* 0x000fe80000100a00 */
[----:B------:R-:W3:Y:S01]  /*130a0*/  LDL.LU R252, [R1+0xb4] ;  /* 0x0000b40001fc7983 */ /* 0x000ee20000300800 */
[----:B------:R-:W-:-:S05]  /*130b0*/  LEA.HI.X.SX32 R141, R141, R2, 0x2, P4 ;  /* 0x000000028d8d7211 */ /* 0x000fca00020f16ff */
[----:B------:R1:W-:Y:S02]  /*130c0*/  STL.64 [R1+0x430], R140 ;  /* 0x0004308c01007387 */ /* 0x0003e40000100a00 */
[----:B-1----:R-:W-:Y:S01]  /*130d0*/  LEA R140, P4, R239, R0, 0x2 ;  /* 0x00000000ef8c7211 */ /* 0x002fe200078810ff */
[----:B------:R-:W-:Y:S02]  /*130e0*/  IMAD.MOV.U32 R141, RZ, RZ, R239 ;  /* 0x000000ffff8d7224 */ /* 0x000fe400078e00ef */
[----:B------:R-:W4:Y:S03]  /*130f0*/  LDL.LU R239, [R1+0x12c] ;  /* 0x00012c0001ef7983 */ /* 0x000f260000300800 */
[----:B------:R-:W-:Y:S02]  /*13100*/  LEA.HI.X.SX32 R141, R141, R2, 0x2, P4 ;  /* 0x000000028d8d7211 */ /* 0x000fe400020f16ff */
[----:B--2---:R-:W-:-:S04]  /*13110*/  LEA R136, P0, R142, R0, 0x2 ;  /* 0x000000008e887211 */ /* 0x004fc800078010ff */
[----:B------:R-:W-:-:S05]  /*13120*/  LEA.HI.X.SX32 R137, R142, R2, 0x2, P0 ;  /* 0x000000028e897211 */ /* 0x000fca00000f16ff */
[----:B------:R-:W-:Y:S04]  /*13130*/  STL.64 [R1+0x428], R136 ;  /* 0x0004288801007387 */ /* 0x000fe80000100a00 */
[----:B------:R-:W2:Y:S04]  /*13140*/  LDL.LU R142, [R1+0xc0] ;  /* 0x0000c000018e7983 */ /* 0x000ea80000300800 */
[----:B------:R1:W-:Y:S02]  /*13150*/  STL.64 [R1+0x420], R140 ;  /* 0x0004208c01007387 */ /* 0x0003e40000100a00 */
[----:B-1----:R-:W-:-:S04]  /*13160*/  LEA R140, P4, R143, R0, 0x2 ;  /* 0x000000008f8c7211 */ /* 0x002fc800078810ff */
[----:B------:R-:W-:Y:S02]  /*13170*/  LEA.HI.X.SX32 R141, R143, R2, 0x2, P4 ;  /* 0x000000028f8d7211 */ /* 0x000fe400020f16ff */
[----:B---3--:R-:W-:-:S04]  /*13180*/  LEA R136, P0, R252, R0, 0x2 ;  /* 0x00000000fc887211 */ /* 0x008fc800078010ff */
[----:B------:R-:W-:-:S05]  /*13190*/  LEA.HI.X.SX32 R137, R252, R2, 0x2, P0 ;  /* 0x00000002fc897211 */ /* 0x000fca00000f16ff */
[----:B------:R1:W-:Y:S04]  /*131a0*/  STL.64 [R1+0x418], R136 ;  /* 0x0004188801007387 */ /* 0x0003e80000100a00 */
[----:B------:R-:W-:Y:S01]  /*131b0*/  STL.64 [R1+0x410], R140 ;  /* 0x0004108c01007387 */ /* 0x000fe20000100a00 */
[----:B-1----:R-:W-:-:S04]  /*131c0*/  LEA R136, P0, R132, R0, 0x2 ;  /* 0x0000000084887211 */ /* 0x002fc800078010ff */
[----:B------:R-:W-:Y:S02]  /*131d0*/  LEA.HI.X.SX32 R137, R132, R2, 0x2, P0 ;  /* 0x0000000284897211 */ /* 0x000fe400000f16ff */
[----:B------:R-:W3:Y:S04]  /*131e0*/  LDL.LU R132, [R1+0x148] ;  /* 0x0001480001847983 */ /* 0x000ee80000300800 */
[----:B------:R4:W-:Y:S02]  /*131f0*/  STL.64 [R1+0x538], R136 ;  /* 0x0005388801007387 */ /* 0x0009e40000100a00 */
[----:B----4-:R-:W-:-:S04]  /*13200*/  LEA R136, P0, R241, R0, 0x2 ;  /* 0x00000000f1887211 */ /* 0x010fc800078010ff */
[----:B------:R-:W-:Y:S01]  /*13210*/  LEA.HI.X.SX32 R137, R241, R2, 0x2, P0 ;  /* 0x00000002f1897211 */ /* 0x000fe200000f16ff */
[----:B------:R-:W-:Y:S01]  /*13220*/  IMAD R252, R239, UR39, RZ ;  /* 0x00000027effc7c24 */ /* 0x000fe2000f8e02ff */
[----:B------:R-:W1:Y:S01]  /*13230*/  LDCU UR39, c[0x0][0x3b0] ;  /* 0x00007600ff2777ac */ /* 0x000e620008000800 */
[----:B--2---:R-:W-:-:S04]  /*13240*/  LEA R140, P4, R142, R0, 0x2 ;  /* 0x000000008e8c7211 */ /* 0x004fc800078810ff */
[----:B------:R-:W-:-:S05]  /*13250*/  LEA.HI.X.SX32 R141, R142, R2, 0x2, P4 ;  /* 0x000000028e8d7211 */ /* 0x000fca00020f16ff */
[----:B------:R2:W-:Y:S04]  /*13260*/  STL.64 [R1+0x638], R140 ;  /* 0x0006388c01007387 */ /* 0x0005e80000100a00 */
[----:B------:R4:W-:Y:S01]  /*13270*/  STL.64 [R1+0x780], R136 ;  /* 0x0007808801007387 */ /* 0x0009e20000100a00 */
[-C--:B--2---:R-:W-:Y:S02]  /*13280*/  LEA R140, P4, R240, R0.reuse, 0x2 ;  /* 0x00000000f08c7211 */ /* 0x084fe400078810ff */
[----:B----4-:R-:W-:Y:S02]  /*13290*/  LEA R136, P0, R238, R0, 0x2 ;  /* 0x00000000ee887211 */ /* 0x010fe400078010ff */
[-C--:B------:R-:W-:Y:S02]  /*132a0*/  LEA.HI.X.SX32 R141, R240, R2.reuse, 0x2, P4 ;  /* 0x00000002f08d7211 */ /* 0x080fe400020f16ff */
[----:B------:R-:W-:-:S03]  /*132b0*/  LEA.HI.X.SX32 R137, R238, R2, 0x2, P0 ;  /* 0x00000002ee897211 */ /* 0x000fc600000f16ff */
[----:B------:R2:W-:Y:S01]  /*132c0*/  STL.64 [R1+0x408], R140 ;  /* 0x0004088c01007387 */ /* 0x0005e20000100a00 */
[----:B------:R-:W-:-:S03]  /*132d0*/  LEA R142, P4, R237, R0, 0x2 ;  /* 0x00000000ed8e7211 */ /* 0x000fc600078810ff */
[----:B------:R4:W-:Y:S01]  /*132e0*/  STL.64 [R1+0x400], R136 ;  /* 0x0004008801007387 */ /* 0x0009e20000100a00 */
[----:B------:R-:W-:Y:S01]  /*132f0*/  LEA.HI.X.SX32 R143, R237, R2, 0x2, P4 ;  /* 0x00000002ed8f7211 */ /* 0x000fe200020f16ff */
[----:B--2---:R-:W-:Y:S01]  /*13300*/  IMAD.MOV.U32 R140, RZ, RZ, R138 ;  /* 0x000000ffff8c7224 */ /* 0x004fe200078e008a */
[----:B------:R-:W-:Y:S01]  /*13310*/  MOV R138, R14 ;  /* 0x0000000e008a7202 */ /* 0x000fe20000000f00 */
[----:B------:R-:W-:Y:S02]  /*13320*/  IMAD.MOV.U32 R14, RZ, RZ, R244 ;  /* 0x000000ffff0e7224 */ /* 0x000fe400078e00f4 */
[----:B----4-:R-:W-:Y:S02]  /*13330*/  IMAD.MOV.U32 R136, RZ, RZ, R197 ;  /* 0x000000ffff887224 */ /* 0x010fe400078e00c5 */
[----:B------:R-:W-:Y:S02]  /*13340*/  IMAD.MOV.U32 R137, RZ, RZ, R17 ;  /* 0x000000ffff897224 */ /* 0x000fe400078e0011 */
[----:B------:R-:W-:Y:S01]  /*13350*/  IMAD.MOV.U32 R244, RZ, RZ, R228 ;  /* 0x000000fffff47224 */ /* 0x000fe200078e00e4 */
[----:B------:R-:W-:Y:S01]  /*13360*/  LEA R228, P0, R236, R0, 0x2 ;  /* 0x00000000ece47211 */ /* 0x000fe200078010ff */
[----:B------:R-:W-:Y:S01]  /*13370*/  IMAD.MOV.U32 R197, RZ, RZ, R8 ;  /* 0x000000ffffc57224 */ /* 0x000fe200078e0008 */
[----:B------:R-:W-:Y:S01]  /*13380*/  MOV R8, R248 ;  /* 0x000000f800087202 */ /* 0x000fe20000000f00 */
[----:B------:R-:W-:-:S02]  /*13390*/  IMAD.MOV.U32 R17, RZ, RZ, R9 ;  /* 0x000000ffff117224 */ /* 0x000fc400078e0009 */
[----:B------:R-:W-:Y:S01]  /*133a0*/  IMAD.MOV.U32 R9, RZ, RZ, R232 ;  /* 0x000000ffff097224 */ /* 0x000fe200078e00e8 */
[----:B------:R-:W-:Y:S01]  /*133b0*/  LEA R232, P4, R235, R0, 0x2 ;  /* 0x00000000ebe87211 */ /* 0x000fe200078810ff */
[----:B---3--:R-:W-:Y:S01]  /*133c0*/  IMAD R239, R132, UR38, RZ ;  /* 0x0000002684ef7c24 */ /* 0x008fe2000f8e02ff */
[----:B------:R2:W-:Y:S01]  /*133d0*/  STL.64 [R1+0x3f8], R142 ;  /* 0x0003f88e01007387 */ /* 0x0005e20000100a00 */
[----:B------:R-:W-:Y:S01]  /*133e0*/  IMAD.MOV.U32 R132, RZ, RZ, R139 ;  /* 0x000000ffff847224 */ /* 0x000fe200078e008b */
[----:B------:R-:W3:Y:S01]  /*133f0*/  LDCU UR38, c[0x0][0x3b0] ;  /* 0x00007600ff2677ac */ /* 0x000ee20008000800 */
[----:B------:R-:W-:Y:S02]  /*13400*/  IMAD.MOV.U32 R248, RZ, RZ, R249 ;  /* 0x000000fffff87224 */ /* 0x000fe400078e00f9 */
[----:B------:R-:W-:Y:S02]  /*13410*/  IMAD.MOV.U32 R139, RZ, RZ, R13 ;  /* 0x000000ffff8b7224 */ /* 0x000fe400078e000d */
[----:B------:R-:W-:Y:S01]  /*13420*/  IMAD.MOV.U32 R249, RZ, RZ, R229 ;  /* 0x000000fffff97224 */ /* 0x000fe200078e00e5 */
[----:B------:R-:W-:Y:S01]  /*13430*/  LEA.HI.X.SX32 R229, R236, R2, 0x2, P0 ;  /* 0x00000002ece57211 */ /* 0x000fe200000f16ff */
[----:B------:R-:W-:-:S02]  /*13440*/  IMAD.MOV.U32 R13, RZ, RZ, R247 ;  /* 0x000000ffff0d7224 */ /* 0x000fc400078e00f7 */
[----:B------:R-:W-:Y:S01]  /*13450*/  IMAD.MOV.U32 R247, RZ, RZ, R233 ;  /* 0x000000fffff77224 */ /* 0x000fe200078e00e9 */
[----:B------:R-:W-:Y:S01]  /*13460*/  LEA.HI.X.SX32 R233, R235, R2, 0x2, P4 ;  /* 0x00000002ebe97211 */ /* 0x000fe200020f16ff */
[----:B--2---:R-:W2:Y:S04]  /*13470*/  LDL.LU R143, [R1+0x168] ;  /* 0x00016800018f7983 */ /* 0x004ea80000300800 */
[----:B------:R4:W-:Y:S04]  /*13480*/  STL.64 [R1+0x3f0], R228 ;  /* 0x0003f0e401007387 */ /* 0x0009e80000100a00 */
[----:B----4-:R-:W4:Y:S04]  /*13490*/  LDL.LU.64 R228, [R1+0x1488] ;  /* 0x0014880001e47983 */ /* 0x010f280000300a00 */
[----:B------:R1:W-:Y:S04]  /*134a0*/  STL.64 [R1+0x3e8], R232 ;  /* 0x0003e8e801007387 */ /* 0x0003e80000100a00 */
[----:B-1----:R-:W2:Y:S01]  /*134b0*/  LDL.LU.64 R232, [R1+0x1480] ;  /* 0x0014800001e87983 */ /* 0x002ea20000300a00 */
[----:B------:R-:W-:Y:S01]  /*134c0*/  MOV R142, R140 ;  /* 0x0000008c008e7202 */ /* 0x000fe20000000f00 */
[----:B------:R-:W-:-:S02]  /*134d0*/  IMAD.MOV.U32 R140, RZ, RZ, R136 ;  /* 0x000000ffff8c7224 */ /* 0x000fc400078e0088 */
[----:B------:R-:W-:Y:S02]  /*134e0*/  IMAD.MOV.U32 R141, RZ, RZ, R132 ;  /* 0x000000ffff8d7224 */ /* 0x000fe400078e0084 */
[----:B------:R-:W-:Y:S01]  /*134f0*/  IMAD.MOV.U32 R136, RZ, RZ, R138 ;  /* 0x000000ffff887224 */ /* 0x000fe200078e008a */
[----:B------:R-:W-:Y:S01]  /*13500*/  MOV R138, R197 ;  /* 0x000000c5008a7202 */ /* 0x000fe20000000f00 */
[----:B------:R-:W-:Y:S02]  /*13510*/  IMAD.MOV.U32 R132, RZ, RZ, R137 ;  /* 0x000000ffff847224 */ /* 0x000fe400078e0089 */
[----:B------:R-:W-:Y:S02]  /*13520*/  IMAD.MOV.U32 R137, RZ, RZ, R139 ;  /* 0x000000ffff897224 */ /* 0x000fe400078e008b */
[----:B------:R-:W-:Y:S02]  /*13530*/  IMAD.MOV.U32 R197, RZ, RZ, R14 ;  /* 0x000000ffffc57224 */ /* 0x000fe400078e000e */
[----:B------:R-:W-:-:S02]  /*13540*/  IMAD.MOV.U32 R139, RZ, RZ, R17 ;  /* 0x000000ffff8b7224 */ /* 0x000fc400078e0011 */
[----:B------:R-:W-:Y:S01]  /*13550*/  IMAD.MOV.U32 R14, RZ, RZ, R230 ;  /* 0x000000ffff0e7224 */ /* 0x000fe200078e00e6 */
[C---:B------:R-:W-:Y:S01]  /*13560*/  LEA R230, P0, R234.reuse, R0, 0x2 ;  /* 0x00000000eae67211 */ /* 0x040fe200078010ff */
[----:B------:R-:W-:Y:S02]  /*13570*/  IMAD.MOV.U32 R17, RZ, RZ, R9 ;  /* 0x000000ffff117224 */ /* 0x000fe400078e0009 */
[----:B------:R-:W-:Y:S02]  /*13580*/  IMAD.MOV.U32 R9, RZ, RZ, R244 ;  /* 0x000000ffff097224 */ /* 0x000fe400078e00f4 */
[----:B------:R-:W-:Y:S01]  /*13590*/  IMAD.MOV.U32 R244, RZ, RZ, R245 ;  /* 0x000000fffff47224 */ /* 0x000fe200078e00f5 */
[----:B------:R-:W-:Y:S02]  /*135a0*/  MOV R245, R231 ;  /* 0x000000e700f57202 */ /* 0x000fe40000000f00 */
[----:B------:R-:W-:-:S05]  /*135b0*/  LEA.HI.X.SX32 R231, R234, R2, 0x2, P0 ;  /* 0x00000002eae77211 */ /* 0x000fca00000f16ff */
[----:B------:R1:W-:Y:S04]  /*135c0*/  STL.64 [R1+0x540], R230 ;  /* 0x000540e601007387 */ /* 0x0003e80000100a00 */
[----:B-1----:R-:W3:Y:S01]  /*135d0*/  LDL.LU.64 R230, [R1+0x1478] ;  /* 0x0014780001e67983 */ /* 0x002ee20000300a00 */
[----:B------:R-:W-:Y:S01]  /*135e0*/  IMAD.MOV.U32 R235, RZ, RZ, R241 ;  /* 0x000000ffffeb7224 */ /* 0x000fe200078e00f1 */
[----:B--2---:R-:W-:-:S05]  /*135f0*/  LEA R240, P4, R233, R0, 0x2 ;  /* 0x00000000e9f07211 */ /* 0x004fca00078810ff */
[----:B------:R1:W-:Y:S01]  /*13600*/  STL [R1+0x640], R240 ;  /* 0x000640f001007387 */ /* 0x0003e20000100800 */
[----:B------:R-:W-:Y:S01]  /*13610*/  IMAD.MOV.U32 R234, RZ, RZ, R240 ;  /* 0x000000ffffea7224 */ /* 0x000fe200078e00f0 */
[----:B------:R-:W-:Y:S02]  /*13620*/  LEA.HI.X.SX32 R235, R233, R2, 0x2, P4 ;  /* 0x00000002e9eb7211 */ /* 0x000fe400020f16ff */
[----:B-1----:R-:W-:-:S04]  /*13630*/  LEA R240, P0, R232, R0, 0x2 ;  /* 0x00000000e8f07211 */ /* 0x002fc800078010ff */
[----:B------:R-:W-:Y:S01]  /*13640*/  LEA.HI.X.SX32 R241, R232, R2, 0x2, P0 ;  /* 0x00000002e8f17211 */ /* 0x000fe200000f16ff */
[----:B------:R-:W-:Y:S04]  /*13650*/  STL [R1+0x644], R235 ;  /* 0x000644eb01007387 */ /* 0x000fe80000100800 */
[----:B------:R1:W-:Y:S04]  /*13660*/  STL.64 [R1+0x790], R240 ;  /* 0x000790f001007387 */ /* 0x0003e80000100a00 */
[----:B-1----:R-:W2:Y:S01]  /*13670*/  LDL.LU R240, [R1+0x18c] ;  /* 0x00018c0001f07983 */ /* 0x002ea20000300800 */
[----:B------:R-:W-:Y:S01]  /*13680*/  IMAD R236, R143, UR37, RZ ;  /* 0x000000258fec7c24 */ /* 0x000fe2000f8e02ff */
[----:B------:R-:W1:Y:S01]  /*13690*/  LDCU UR37, c[0x0][0x3b0] ;  /* 0x00007600ff2577ac */ /* 0x000e620008000800 */
        /* <DEDUP_REMOVED lines=8> */
[----:B------:R-:W-:Y:S01]  /*13720*/  MOV R9, R244 ;  /* 0x000000f400097202 */ /* 0x000fe20000000f00 */
[----:B------:R-:W-:Y:S01]  /*13730*/  IMAD.MOV.U32 R244, RZ, RZ, R245 ;  /* 0x000000fffff47224 */ /* 0x000fe200078e00f5 */
[CC--:B---3--:R-:W-:Y:S01]  /*13740*/  LEA R234, P4, R231.reuse, R0.reuse, 0x2 ;  /* 0x00000000e7ea7211 */ /* 0x0c8fe200078810ff */
[----:B------:R-:W-:Y:S01]  /*13750*/  IMAD.MOV.U32 R245, RZ, RZ, R226 ;  /* 0x000000fffff57224 */ /* 0x000fe200078e00e2 */
[----:B------:R-:W-:Y:S01]  /*13760*/  LEA R226, P0, R230, R0, 0x2 ;  /* 0x00000000e6e27211 */ /* 0x000fe200078010ff */
[----:B------:R-:W-:Y:S01]  /*13770*/  IMAD.MOV.U32 R241, RZ, RZ, R227 ;  /* 0x000000fffff17224 */ /* 0x000fe200078e00e3 */
[----:B------:R-:W-:-:S02]  /*13780*/  LEA.HI.X.SX32 R235, R231, R2, 0x2, P4 ;  /* 0x00000002e7eb7211 */ /* 0x000fc400020f16ff */
[----:B------:R-:W-:-:S03]  /*13790*/  LEA.HI.X.SX32 R227, R230, R2, 0x2, P0 ;  /* 0x00000002e6e37211 */ /* 0x000fc600000f16ff */
[----:B------:R-:W-:Y:S04]  /*137a0*/  STL.64 [R1+0x3e0], R234 ;  /* 0x0003e0ea01007387 */ /* 0x000fe80000100a00 */
[----:B------:R3:W-:Y:S01]  /*137b0*/  STL.64 [R1+0x3d8], R226 ;  /* 0x0003d8e201007387 */ /* 0x0007e20000100a00 */
[----:B----4-:R-:W-:-:S03]  /*137c0*/  LEA R230, P0, R228, R0, 0x2 ;  /* 0x00000000e4e67211 */ /* 0x010fc600078010ff */
[----:B---3--:R-:W3:Y:S01]  /*137d0*/  LDL.LU.64 R226, [R1+0x1470] ;  /* 0x0014700001e27983 */ /* 0x008ee20000300a00 */
[C---:B------:R-:W-:Y:S02]  /*137e0*/  LEA R234, P4, R229.reuse, R0, 0x2 ;  /* 0x00000000e5ea7211 */ /* 0x040fe400078810ff */
[-C--:B------:R-:W-:Y:S02]  /*137f0*/  LEA.HI.X.SX32 R231, R228, R2.reuse, 0x2, P0 ;  /* 0x00000002e4e77211 */ /* 0x080fe400000f16ff */
[----:B------:R-:W-:-:S05]  /*13800*/  LEA.HI.X.SX32 R235, R229, R2, 0x2, P4 ;  /* 0x00000002e5eb7211 */ /* 0x000fca00020f16ff */
[----:B------:R3:W-:Y:S04]  /*13810*/  STL.64 [R1+0x3d0], R234 ;  /* 0x0003d0ea01007387 */ /* 0x0007e80000100a00 */
[----:B------:R4:W-:Y:S01]  /*13820*/  STL.64 [R1+0x3c8], R230 ;  /* 0x0003c8e601007387 */ /* 0x0009e20000100a00 */
[----:B--2---:R-:W-:Y:S01]  /*13830*/  IMAD R232, R240, UR36, RZ ;  /* 0x00000024f0e87c24 */ /* 0x004fe2000f8e02ff */
[----:B------:R-:W2:Y:S02]  /*13840*/  LDCU UR36, c[0x0][0x3b0] ;  /* 0x00007600ff2477ac */ /* 0x000ea40008000800 */
[----:B------:R-:W2:Y:S01]  /*13850*/  LDL.LU R240, [R1+0x1ac] ;  /* 0x0001ac0001f07983 */ /* 0x000ea20000300800 */
[-C--:B---3--:R-:W-:Y:S02]  /*13860*/  LEA R234, P4, R227, R0.reuse, 0x2 ;  /* 0x00000000e3ea7211 */ /* 0x088fe400078810ff */
[----:B----4-:R-:W-:-:S02]  /*13870*/  LEA R230, P0, R226, R0, 0x2 ;  /* 0x00000000e2e67211 */ /* 0x010fc400078010ff */
[-C--:B------:R-:W-:Y:S02]  /*13880*/  LEA.HI.X.SX32 R235, R227, R2.reuse, 0x2, P4 ;  /* 0x00000002e3eb7211 */ /* 0x080fe400020f16ff */
[----:B------:R-:W-:-:S03]  /*13890*/  LEA.HI.X.SX32 R231, R226, R2, 0x2, P0 ;  /* 0x00000002e2e77211 */ /* 0x000fc600000f16ff */
[----:B------:R3:W-:Y:S04]  /*138a0*/  STL.64 [R1+0x3c0], R234 ;  /* 0x0003c0ea01007387 */ /* 0x0007e80000100a00 */
[----:B------:R4:W-:Y:S01]  /*138b0*/  STL.64 [R1+0x548], R230 ;  /* 0x000548e601007387 */ /* 0x0009e20000100a00 */
[CC--:B---3--:R-:W-:Y:S02]  /*138c0*/  LEA R234, P4, R225.reuse, R0.reuse, 0x2 ;  /* 0x00000000e1ea7211 */ /* 0x0c8fe400078810ff */
[C---:B----4-:R-:W-:Y:S02]  /*138d0*/  LEA R230, P0, R224.reuse, R0, 0x2 ;  /* 0x00000000e0e67211 */ /* 0x050fe400078010ff */
[-C--:B------:R-:W-:Y:S02]  /*138e0*/  LEA.HI.X.SX32 R235, R225, R2.reuse, 0x2, P4 ;  /* 0x00000002e1eb7211 */ /* 0x080fe400020f16ff */
[----:B------:R-:W-:-:S03]  /*138f0*/  LEA.HI.X.SX32 R231, R224, R2, 0x2, P0 ;  /* 0x00000002e0e77211 */ /* 0x000fc600000f16ff */
[----:B------:R-:W-:Y:S04]  /*13900*/  STL.64 [R1+0x648], R234 ;  /* 0x000648ea01007387 */ /* 0x000fe80000100a00 */
[----:B------:R3:W-:Y:S01]  /*13910*/  STL.64 [R1+0x7a0], R230 ;  /* 0x0007a0e601007387 */ /* 0x0007e20000100a00 */
[----:B--2---:R-:W-:Y:S01]  /*13920*/  IMAD R228, R240, UR35, RZ ;  /* 0x00000023f0e47c24 */ /* 0x004fe2000f8e02ff */
[-C--:B------:R-:W-:Y:S02]  /*13930*/  LEA R226, P4, R223, R0.reuse, 0x2 ;  /* 0x00000000dfe27211 */ /* 0x080fe400078810ff */
[----:B------:R-:W2:Y:S01]  /*13940*/  LDL.LU R240, [R1+0x1d0] ;  /* 0x0001d00001f07983 */ /* 0x000ea20000300800 */
[----:B---3--:R-:W-:Y:S01]  /*13950*/  LEA R230, P0, R222, R0, 0x2 ;  /* 0x00000000dee67211 */ /* 0x008fe200078010ff */
[----:B------:R-:W-:Y:S01]  /*13960*/  IMAD R193, R193, UR56, RZ ;  /* 0x00000038c1c17c24 */ /* 0x000fe2000f8e02ff */
[-C--:B------:R-:W-:Y:S01]  /*13970*/  LEA.HI.X.SX32 R227, R223, R2.reuse, 0x2, P4 ;  /* 0x00000002dfe37211 */ /* 0x080fe200020f16ff */
[----:B------:R-:W-:Y:S01]  /*13980*/  IMAD R192, R192, UR56, RZ ;  /* 0x00000038c0c07c24 */ /* 0x000fe2000f8e02ff */
[----:B------:R-:W-:Y:S01]  /*13990*/  LEA.HI.X.SX32 R231, R222, R2, 0x2, P0 ;  /* 0x00000002dee77211 */ /* 0x000fe200000f16ff */
[----:B------:R-:W-:Y:S01]  /*139a0*/  IMAD R19, R19, UR41, RZ ;  /* 0x0000002913137c24 */ /* 0x000fe2000f8e02ff */
[----:B------:R-:W3:Y:S01]  /*139b0*/  LDCU UR56, c[0x0][0x3b0] ;  /* 0x00007600ff3877ac */ /* 0x000ee20008000800 */
[----:B------:R4:W-:Y:S01]  /*139c0*/  STL.64 [R1+0x3b8], R226 ;  /* 0x0003b8e201007387 */ /* 0x0009e20000100a00 */
[----:B------:R-:W-:Y:S01]  /*139d0*/  IMAD R16, R16, UR40, RZ ;  /* 0x0000002810107c24 */ /* 0x000fe2000f8e02ff */
[----:B------:R-:W1:Y:S02]  /*139e0*/  LDCU UR40, c[0x0][0x3b0] ;  /* 0x00007600ff2877ac */ /* 0x000e640008000800 */
[----:B------:R3:W-:Y:S01]  /*139f0*/  STL.64 [R1+0x3b0], R230 ;  /* 0x0003b0e601007387 */ /* 0x0007e20000100a00 */
[----:B------:R-:W1:Y:S01]  /*13a00*/  LDCU UR41, c[0x0][0x3b0] ;  /* 0x00007600ff2977ac */ /* 0x000e620008000800 */
[----:B------:R-:W1:Y:S01]  /*13a10*/  LDCU UR35, c[0x0][0x3b0] ;  /* 0x00007600ff2377ac */ /* 0x000e620008000800 */
[----:B----4-:R-:W-:-:S02]  /*13a20*/  LEA R226, P4, R221, R0, 0x2 ;  /* 0x00000000dde27211 */ /* 0x010fc400078810ff */
[C---:B---3--:R-:W-:Y:S02]  /*13a30*/  LEA R230, P0, R220.reuse, R0, 0x2 ;  /* 0x00000000dce67211 */ /* 0x048fe400078010ff */
[-C--:B------:R-:W-:Y:S02]  /*13a40*/  LEA.HI.X.SX32 R227, R221, R2.reuse, 0x2, P4 ;  /* 0x00000002dde37211 */ /* 0x080fe400020f16ff */
[----:B------:R-:W-:-:S03]  /*13a50*/  LEA.HI.X.SX32 R231, R220, R2, 0x2, P0 ;  /* 0x00000002dce77211 */ /* 0x000fc600000f16ff */
[----:B------:R3:W-:Y:S04]  /*13a60*/  STL.64 [R1+0x3a8], R226 ;  /* 0x0003a8e201007387 */ /* 0x0007e80000100a00 */
[----:B------:R-:W-:Y:S01]  /*13a70*/  STL.64 [R1+0x3a0], R230 ;  /* 0x0003a0e601007387 */ /* 0x000fe20000100a00 */
[----:B--2---:R-:W-:Y:S01]  /*13a80*/  IMAD R224, R240, UR34, RZ ;  /* 0x00000022f0e07c24 */ /* 0x004fe2000f8e02ff */
[CC--:B---3--:R-:W-:Y:S02]  /*13a90*/  LEA R226, P4, R219.reuse, R0.reuse, 0x2 ;  /* 0x00000000dbe27211 */ /* 0x0c8fe400078810ff */
[----:B------:R-:W2:Y:S01]  /*13aa0*/  LDL.LU R240, [R1+0x1fc] ;  /* 0x0001fc0001f07983 */ /* 0x000ea20000300800 */
[----:B------:R-:W-:Y:S01]  /*13ab0*/  LEA R222, P0, R218, R0, 0x2 ;  /* 0x00000000dade7211 */ /* 0x000fe200078010ff */
[----:B------:R-:W3:Y:S01]  /*13ac0*/  LDCU UR34, c[0x0][0x3b0] ;  /* 0x00007600ff2277ac */ /* 0x000ee20008000800 */
[----:B------:R-:W-:-:S02]  /*13ad0*/  LEA.HI.X.SX32 R227, R219, R2, 0x2, P4 ;  /* 0x00000002dbe37211 */ /* 0x000fc400020f16ff */
[----:B------:R-:W-:-:S03]  /*13ae0*/  LEA.HI.X.SX32 R223, R218, R2, 0x2, P0 ;  /* 0x00000002dadf7211 */ /* 0x000fc600000f16ff */
[----:B------:R4:W-:Y:S04]  /*13af0*/  STL.64 [R1+0x398], R226 ;  /* 0x000398e201007387 */ /* 0x0009e80000100a00 */
[----:B------:R1:W-:Y:S01]  /*13b00*/  STL.64 [R1+0x550], R222 ;  /* 0x000550de01007387 */ /* 0x0003e20000100a00 */
[CC--:B----4-:R-:W-:Y:S02]  /*13b10*/  LEA R226, P4, R217.reuse, R0.reuse, 0x2 ;  /* 0x00000000d9e27211 */ /* 0x0d0fe400078810ff */
[C---:B-1----:R-:W-:Y:S02]  /*13b20*/  LEA R222, P0, R216.reuse, R0, 0x2 ;  /* 0x00000000d8de7211 */ /* 0x042fe400078010ff */
[-C--:B------:R-:W-:Y:S02]  /*13b30*/  LEA.HI.X.SX32 R227, R217, R2.reuse, 0x2, P4 ;  /* 0x00000002d9e37211 */ /* 0x080fe400020f16ff */
[----:B------:R-:W-:-:S03]  /*13b40*/  LEA.HI.X.SX32 R223, R216, R2, 0x2, P0 ;  /* 0x00000002d8df7211 */ /* 0x000fc600000f16ff */
[----:B------:R-:W-:Y:S04]  /*13b50*/  STL.64 [R1+0x650], R226 ;  /* 0x000650e201007387 */ /* 0x000fe80000100a00 */
[----:B------:R1:W-:Y:S01]  /*13b60*/  STL.64 [R1+0x7b0], R222 ;  /* 0x0007b0de01007387 */ /* 0x0003e20000100a00 */
[----:B--2---:R-:W-:Y:S01]  /*13b70*/  IMAD R220, R240, UR33, RZ ;  /* 0x00000021f0dc7c24 */ /* 0x004fe2000f8e02ff */
[CC--:B------:R-:W-:Y:S02]  /*13b80*/  LEA R218, P4, R215.reuse, R0.reuse, 0x2 ;  /* 0x00000000d7da7211 */ /* 0x0c0fe400078810ff */
[----:B------:R-:W2:Y:S01]  /*13b90*/  LDL.LU R240, [R1+0x210] ;  /* 0x0002100001f07983 */ /* 0x000ea20000300800 */
[----:B-1----:R-:W-:Y:S01]  /*13ba0*/  LEA R222, P0, R214, R0, 0x2 ;  /* 0x00000000d6de7211 */ /* 0x002fe200078010ff */
[----:B------:R-:W1:Y:S01]  /*13bb0*/  LDCU UR33, c[0x0][0x3b0] ;  /* 0x00007600ff2177ac */ /* 0x000e620008000800 */
[----:B------:R-:W-:-:S02]  /*13bc0*/  LEA.HI.X.SX32 R219, R215, R2, 0x2, P4 ;  /* 0x00000002d7db7211 */ /* 0x000fc400020f16ff */
[----:B------:R-:W-:-:S03]  /*13bd0*/  LEA.HI.X.SX32 R223, R214, R2, 0x2, P0 ;  /* 0x00000002d6df7211 */ /* 0x000fc600000f16ff */
[----:B------:R4:W-:Y:S04]  /*13be0*/  STL.64 [R1+0x390], R218 ;  /* 0x000390da01007387 */ /* 0x0009e80000100a00 */
[----:B------:R1:W-:Y:S01]  /*13bf0*/  STL.64 [R1+0x388], R222 ;  /* 0x000388de01007387 */ /* 0x0003e20000100a00 */
[----:B----4-:R-:W-:-:S04]  /*13c00*/  LEA R218, P4, R213, R0, 0x2 ;  /* 0x00000000d5da7211 */ /* 0x010fc800078810ff */
[----:B------:R-:W-:Y:S02]  /*13c10*/  LEA.HI.X.SX32 R219, R213, R2, 0x2, P4 ;  /* 0x00000002d5db7211 */ /* 0x000fe400020f16ff */
[----:B-1----:R-:W-:-:S03]  /*13c20*/  LEA R222, P0, R212, R0, 0x2 ;  /* 0x00000000d4de7211 */ /* 0x002fc600078010ff */
[----:B------:R1:W-:Y:S01]  /*13c30*/  STL.64 [R1+0x380], R218 ;  /* 0x000380da01007387 */ /* 0x0003e20000100a00 */
[----:B------:R-:W-:Y:S02]  /*13c40*/  LEA.HI.X.SX32 R223, R212, R2, 0x2, P0 ;  /* 0x00000002d4df7211 */ /* 0x000fe400000f16ff */
[-C--:B------:R-:W-:Y:S02]  /*13c50*/  LEA R214, P0, R210, R0.reuse, 0x2 ;  /* 0x00000000d2d67211 */ /* 0x080fe400078010ff */
[----:B-1----:R-:W-:-:S04]  /*13c60*/  LEA R218, P4, R211, R0, 0x2 ;  /* 0x00000000d3da7211 */ /* 0x002fc800078810ff */
[----:B------:R-:W-:Y:S02]  /*13c70*/  LEA.HI.X.SX32 R219, R211, R2, 0x2, P4 ;  /* 0x00000002d3db7211 */ /* 0x000fe400020f16ff */
[C---:B------:R-:W-:Y:S02]  /*13c80*/  LEA R212, P4, R209.reuse, R0, 0x2 ;  /* 0x00000000d1d47211 */ /* 0x040fe400078810ff */
[-C--:B------:R-:W-:Y:S01]  /*13c90*/  LEA.HI.X.SX32 R215, R210, R2.reuse, 0x2, P0 ;  /* 0x00000002d2d77211 */ /* 0x080fe200000f16ff */
[----:B------:R-:W-:Y:S01]  /*13ca0*/  STL.64 [R1+0x378], R222 ;  /* 0x000378de01007387 */ /* 0x000fe20000100a00 */
[----:B------:R-:W-:Y:S01]  /*13cb0*/  LEA.HI.X.SX32 R213, R209, R2, 0x2, P4 ;  /* 0x00000002d1d57211 */ /* 0x000fe200020f16ff */
[----:B--2---:R-:W-:Y:S01]  /*13cc0*/  IMAD R216, R240, UR32, RZ ;  /* 0x00000020f0d87c24 */ /* 0x004fe2000f8e02ff */
[----:B------:R-:W1:Y:S01]  /*13cd0*/  LDCU UR32, c[0x0][0x3b0] ;  /* 0x00007600ff2077ac */ /* 0x000e620008000800 */
[----:B------:R-:W-:Y:S02]  /*13ce0*/  IMAD.MOV.U32 R240, RZ, RZ, R241 ;  /* 0x000000fffff07224 */ /* 0x000fe400078e00f1 */
[----:B------:R-:W-:Y:S01]  /*13cf0*/  IMAD.MOV.U32 R241, RZ, RZ, R143 ;  /* 0x000000fffff17224 */ /* 0x000fe200078e008f */
[----:B------:R-:W-:Y:S01]  /*13d00*/  MOV R143, R142 ;  /* 0x0000008e008f7202 */ /* 0x000fe20000000f00 */
[----:B------:R-:W-:-:S02]  /*13d10*/  IMAD.MOV.U32 R142, RZ, RZ, R141 ;  /* 0x000000ffff8e7224 */ /* 0x000fc400078e008d */
[----:B------:R-:W-:Y:S02]  /*13d20*/  IMAD.MOV.U32 R141, RZ, RZ, R140 ;  /* 0x000000ffff8d7224 */ /* 0x000fe400078e008c */
[----:B------:R-:W-:Y:S02]  /*13d30*/  IMAD.MOV.U32 R140, RZ, RZ, R132 ;  /* 0x000000ffff8c7224 */ /* 0x000fe400078e0084 */
[----:B------:R-:W-:Y:S02]  /*13d40*/  IMAD.MOV.U32 R132, RZ, RZ, R136 ;  /* 0x000000ffff847224 */ /* 0x000fe400078e0088 */
[----:B------:R-:W-:Y:S01]  /*13d50*/  IMAD.MOV.U32 R136, RZ, RZ, R137 ;  /* 0x000000ffff887224 */ /* 0x000fe200078e0089 */
[----:B------:R-:W-:Y:S01]  /*13d60*/  MOV R137, R138 ;  /* 0x0000008a00897202 */ /* 0x000fe20000000f00 */
[----:B------:R-:W-:Y:S02]  /*13d70*/  IMAD.MOV.U32 R138, RZ, RZ, R197 ;  /* 0x000000ffff8a7224 */ /* 0x000fe400078e00c5 */
[----:B------:R-:W2:Y:S01]  /*13d80*/  LDL.LU R197, [R1+0x214] ;  /* 0x0002140001c57983 */ /* 0x000ea20000300800 */
[----:B------:R-:W-:-:S03]  /*13d90*/  IMAD.MOV.U32 R238, RZ, RZ, R240 ;  /* 0x000000ffffee7224 */ /* 0x000fc600078e00f0 */
[----:B------:R-:W-:Y:S01]  /*13da0*/  STL.64 [R1+0x370], R218 ;  /* 0x000370da01007387 */ /* 0x000fe20000100a00 */
[----:B------:R-:W-:-:S03]  /*13db0*/  IMAD.MOV.U32 R240, RZ, RZ, R241 ;  /* 0x000000fffff07224 */ /* 0x000fc600078e00f1 */
[----:B------:R4:W-:Y:S01]  /*13dc0*/  STL.64 [R1+0x558], R214 ;  /* 0x000558d601007387 */ /* 0x0009e20000100a00 */
[----:B------:R-:W-:-:S03]  /*13dd0*/  IMAD.MOV.U32 R241, RZ, RZ, R143 ;  /* 0x000000fffff17224 */ /* 0x000fc600078e008f */
[----:B------:R1:W-:Y:S01]  /*13de0*/  STL.64 [R1+0x658], R212 ;  /* 0x000658d401007387 */ /* 0x0003e20000100a00 */
[----:B------:R-:W-:Y:S01]  /*13df0*/  IMAD.MOV.U32 R143, RZ, RZ, R142 ;  /* 0x000000ffff8f7224 */ /* 0x000fe200078e008e */
[----:B------:R-:W-:Y:S02]  /*13e00*/  MOV R237, R238 ;  /* 0x000000ee00ed7202 */ /* 0x000fe40000000f00 */
[CC--:B----4-:R-:W-:Y:S02]  /*13e10*/  LEA R214, P0, R208.reuse, R0.reuse, 0x2 ;  /* 0x00000000d0d67211 */ /* 0x0d0fe400078010ff */
[C---:B-1----:R-:W-:Y:S02]  /*13e20*/  LEA R212, P4, R207.reuse, R0, 0x2 ;  /* 0x00000000cfd47211 */ /* 0x042fe400078810ff */
[----:B------:R-:W-:Y:S01]  /*13e30*/  LEA.HI.X.SX32 R215, R208, R2, 0x2, P0 ;  /* 0x00000002d0d77211 */ /* 0x000fe200000f16ff */
[----:B------:R-:W-:Y:S01]  /*13e40*/  IMAD.MOV.U32 R238, RZ, RZ, R240 ;  /* 0x000000ffffee7224 */ /* 0x000fe200078e00f0 */
[C---:B------:R-:W-:Y:S01]  /*13e50*/  LEA R210, P0, R206.reuse, R0, 0x2 ;  /* 0x00000000ced27211 */ /* 0x040fe200078010ff */
[----:B------:R-:W-:Y:S01]  /*13e60*/  IMAD.MOV.U32 R240, RZ, RZ, R241 ;  /* 0x000000fffff07224 */ /* 0x000fe200078e00f1 */
[----:B------:R-:W-:Y:S01]  /*13e70*/  LEA.HI.X.SX32 R213, R207, R2, 0x2, P4 ;  /* 0x00000002cfd57211 */ /* 0x000fe200020f16ff */
[----:B------:R-:W-:Y:S01]  /*13e80*/  IMAD.MOV.U32 R241, RZ, RZ, R143 ;  /* 0x000000fffff17224 */ /* 0x000fe200078e008f */
[C---:B------:R-:W-:Y:S01]  /*13e90*/  LEA R208, P4, R205.reuse, R0, 0x2 ;  /* 0x00000000cdd07211 */ /* 0x040fe200078810ff */
[----:B------:R-:W-:Y:S01]  /*13ea0*/  IMAD.MOV.U32 R143, RZ, RZ, R141 ;  /* 0x000000ffff8f7224 */ /* 0x000fe200078e008d */
[-C--:B------:R-:W-:Y:S01]  /*13eb0*/  LEA.HI.X.SX32 R211, R206, R2.reuse, 0x2, P0 ;  /* 0x00000002ced37211 */ /* 0x080fe200000f16ff */
[----:B------:R-:W-:Y:S01]  /*13ec0*/  IMAD.MOV.U32 R141, RZ, RZ, R140 ;  /* 0x000000ffff8d7224 */ /* 0x000fe200078e008c */
[----:B------:R-:W-:Y:S01]  /*13ed0*/  STL.64 [R1+0x7c0], R214 ;  /* 0x0007c0d601007387 */ /* 0x000fe20000100a00 */
[----:B------:R-:W-:Y:S01]  /*13ee0*/  IMAD.MOV.U32 R231, RZ, RZ, R237 ;  /* 0x000000ffffe77224 */ /* 0x000fe200078e00ed */
[----:B------:R-:W-:-:S02]  /*13ef0*/  LEA.HI.X.SX32 R209, R205, R2, 0x2, P4 ;  /* 0x00000002cdd17211 */ /* 0x000fc400020f16ff */
[----:B------:R-:W-:Y:S01]  /*13f00*/  MOV R140, R132 ;  /* 0x00000084008c7202 */ /* 0x000fe20000000f00 */
[----:B------:R-:W4:Y:S01]  /*13f10*/  LDL.LU R142, [R1+0x218] ;  /* 0x00021800018e7983 */ /* 0x000f220000300800 */
[----:B------:R-:W-:Y:S01]  /*13f20*/  MOV R237, R238 ;  /* 0x000000ee00ed7202 */ /* 0x000fe20000000f00 */
[----:B------:R-:W-:Y:S02]  /*13f30*/  IMAD.MOV.U32 R132, RZ, RZ, R136 ;  /* 0x000000ffff847224 */ /* 0x000fe400078e0088 */
[----:B------:R-:W-:Y:S01]  /*13f40*/  IMAD.MOV.U32 R238, RZ, RZ, R240 ;  /* 0x000000ffffee7224 */ /* 0x000fe200078e00f0 */
[----:B------:R-:W-:Y:S01]  /*13f50*/  STL.64 [R1+0x368], R212 ;  /* 0x000368d401007387 */ /* 0x000fe20000100a00 */
[----:B------:R-:W-:Y:S02]  /*13f60*/  IMAD.MOV.U32 R240, RZ, RZ, R241 ;  /* 0x000000fffff07224 */ /* 0x000fe400078e00f1 */
[----:B------:R-:W-:Y:S01]  /*13f70*/  IMAD.MOV.U32 R136, RZ, RZ, R137 ;  /* 0x000000ffff887224 */ /* 0x000fe200078e0089 */
[----:B------:R1:W-:Y:S01]  /*13f80*/  STL.64 [R1+0x360], R210 ;  /* 0x000360d201007387 */ /* 0x0003e20000100a00 */
[----:B------:R-:W-:-:S02]  /*13f90*/  IMAD.MOV.U32 R241, RZ, RZ, R143 ;  /* 0x000000fffff17224 */ /* 0x000fc400078e008f */
[----:B------:R-:W-:Y:S01]  /*13fa0*/  IMAD.MOV.U32 R137, RZ, RZ, R138 ;  /* 0x000000ffff897224 */ /* 0x000fe200078e008a */
[----:B------:R3:W-:Y:S01]  /*13fb0*/  STL.64 [R1+0x358], R208 ;  /* 0x000358d001007387 */ /* 0x0007e20000100a00 */
[----:B------:R-:W-:Y:S02]  /*13fc0*/  IMAD.MOV.U32 R143, RZ, RZ, R141 ;  /* 0x000000ffff8f7224 */ /* 0x000fe400078e008d */
[----:B------:R-:W-:Y:S02]  /*13fd0*/  IMAD.MOV.U32 R138, RZ, RZ, R139 ;  /* 0x000000ffff8a7224 */ /* 0x000fe400078e008b */
[----:B------:R-:W-:Y:S01]  /*13fe0*/  IMAD.MOV.U32 R141, RZ, RZ, R140 ;  /* 0x000000ffff8d7224 */ /* 0x000fe200078e008c */
[----:B------:R-:W-:Y:S01]  /*13ff0*/  MOV R140, R132 ;  /* 0x00000084008c7202 */ /* 0x000fe20000000f00 */
[----:B------:R-:W-:Y:S01]  /*14000*/  IMAD.MOV.U32 R230, RZ, RZ, R237 ;  /* 0x000000ffffe67224 */ /* 0x000fe200078e00ed */
[----:B-1----:R-:W-:Y:S01]  /*14010*/  LEA R210, P0, R204, R0, 0x2 ;  /* 0x00000000ccd27211 */ /* 0x002fe200078010ff */
[----:B------:R-:W-:-:S02]  /*14020*/  IMAD.MOV.U32 R237, RZ, RZ, R238 ;  /* 0x000000ffffed7224 */ /* 0x000fc400078e00ee */
[----:B------:R-:W-:Y:S01]  /*14030*/  IMAD.MOV.U32 R132, RZ, RZ, R136 ;  /* 0x000000ffff847224 */ /* 0x000fe200078e0088 */
[C---:B---3--:R-:W-:Y:S01]  /*14040*/  LEA R208, P4, R203.reuse, R0, 0x2 ;  /* 0x00000000cbd07211 */ /* 0x048fe200078810ff */
[----:B------:R-:W-:Y:S01]  /*14050*/  IMAD.MOV.U32 R238, RZ, RZ, R240 ;  /* 0x000000ffffee7224 */ /* 0x000fe200078e00f0 */
[----:B------:R-:W-:Y:S01]  /*14060*/  LEA.HI.X.SX32 R211, R204, R2, 0x2, P0 ;  /* 0x00000002ccd37211 */ /* 0x000fe200000f16ff */
[----:B------:R-:W-:Y:S01]  /*14070*/  IMAD.MOV.U32 R136, RZ, RZ, R137 ;  /* 0x000000ffff887224 */ /* 0x000fe200078e0089 */
[----:B------:R-:W-:Y:S01]  /*14080*/  LEA R206, P0, R202, R0, 0x2 ;  /* 0x00000000cace7211 */ /* 0x000fe200078010ff */
[----:B------:R-:W-:Y:S01]  /*14090*/  IMAD.MOV.U32 R240, RZ, RZ, R241 ;  /* 0x000000fffff07224 */ /* 0x000fe200078e00f1 */
[----:B------:R-:W-:Y:S01]  /*140a0*/  LEA.HI.X.SX32 R209, R203, R2, 0x2, P4 ;  /* 0x00000002cbd17211 */ /* 0x000fe200020f16ff */
[----:B------:R-:W-:Y:S02]  /*140b0*/  IMAD.MOV.U32 R137, RZ, RZ, R138 ;  /* 0x000000ffff897224 */ /* 0x000fe400078e008a */
[----:B------:R-:W-:Y:S01]  /*140c0*/  IMAD.MOV.U32 R241, RZ, RZ, R143 ;  /* 0x000000fffff17224 */ /* 0x000fe200078e008f */
[----:B------:R-:W-:Y:S01]  /*140d0*/  MOV R143, R141 ;  /* 0x0000008d008f7202 */ /* 0x000fe20000000f00 */
[----:B------:R-:W-:-:S02]  /*140e0*/  IMAD.MOV.U32 R138, RZ, RZ, R17 ;  /* 0x000000ffff8a7224 */ /* 0x000fc400078e0011 */
[----:B------:R-:W-:Y:S02]  /*140f0*/  IMAD.MOV.U32 R17, RZ, RZ, R245 ;  /* 0x000000ffff117224 */ /* 0x000fe400078e00f5 */
[----:B------:R-:W-:Y:S01]  /*14100*/  IMAD.MOV.U32 R141, RZ, RZ, R140 ;  /* 0x000000ffff8d7224 */ /* 0x000fe200078e008c */
[----:B------:R-:W-:Y:S01]  /*14110*/  STL.64 [R1+0x350], R210 ;  /* 0x000350d201007387 */ /* 0x000fe20000100a00 */
[----:B------:R-:W-:Y:S01]  /*14120*/  IMAD.MOV.U32 R140, RZ, RZ, R132 ;  /* 0x000000ffff8c7224 */ /* 0x000fe200078e0084 */
[----:B------:R-:W-:Y:S01]  /*14130*/  LEA.HI.X.SX32 R207, R202, R2, 0x2, P0 ;  /* 0x00000002cacf7211 */ /* 0x000fe200000f16ff */
[----:B------:R-:W-:Y:S01]  /*14140*/  IMAD.MOV.U32 R132, RZ, RZ, R136 ;  /* 0x000000ffff847224 */ /* 0x000fe200078e0088 */
[----:B------:R-:W3:Y:S01]  /*14150*/  LDL.LU R139, [R1+0x21c] ;  /* 0x00021c00018b7983 */ /* 0x000ee20000300800 */
[----:B------:R-:W-:Y:S01]  /*14160*/  IMAD.MOV.U32 R136, RZ, RZ, R137 ;  /* 0x000000ffff887224 */ /* 0x000fe200078e0089 */
[----:B------:R-:W-:Y:S01]  /*14170*/  MOV R245, R200 ;  /* 0x000000c800f57202 */ /* 0x000fe20000000f00 */
[----:B------:R-:W-:Y:S01]  /*14180*/  IMAD.MOV.U32 R137, RZ, RZ, R138 ;  /* 0x000000ffff897224 */ /* 0x000fe200078e008a */
[----:B------:R-:W-:Y:S01]  /*14190*/  STL.64 [R1+0x460], R208 ;  /* 0x000460d001007387 */ /* 0x000fe20000100a00 */
[----:B------:R-:W-:Y:S01]  /*141a0*/  MOV R138, R17 ;  /* 0x00000011008a7202 */ /* 0x000fe20000000f00 */
[----:B------:R-:W-:-:S02]  /*141b0*/  IMAD.MOV.U32 R17, RZ, RZ, R14 ;  /* 0x000000ffff117224 */ /* 0x000fc400078e000e */
[----:B------:R-:W2:Y:S01]  /*141c0*/  LDL.LU R200, [R1+0x1468] ;  /* 0x0014680001c87983 */ /* 0x000ea20000300800 */
[----:B------:R-:W-:-:S03]  /*141d0*/  IMAD.MOV.U32 R14, RZ, RZ, R199 ;  /* 0x000000ffff0e7224 */ /* 0x000fc600078e00c7 */
[----:B------:R-:W-:Y:S04]  /*141e0*/  STL.64 [R1+0x560], R206 ;  /* 0x000560ce01007387 */ /* 0x000fe80000100a00 */
[----:B------:R-:W3:Y:S01]  /*141f0*/  LDL.LU R199, [R1+0x1464] ;  /* 0x0014640001c77983 */ /* 0x000ee20000300800 */
[----:B------:R-:W-:Y:S02]  /*14200*/  IMAD.MOV.U32 R226, RZ, RZ, R237 ;  /* 0x000000ffffe27224 */ /* 0x000fe400078e00ed */
        /* <DEDUP_REMOVED lines=9> */
[----:B------:R-:W-:Y:S01]  /*142a0*/  IMAD.MOV.U32 R132, RZ, RZ, R136 ;  /* 0x000000ffff847224 */ /* 0x000fe200078e0088 */
[----:B------:R-:W-:Y:S01]  /*142b0*/  LEA R204, P4, R201, R0, 0x2 ;  /* 0x00000000c9cc7211 */ /* 0x000fe200078810ff */
[----:B------:R-:W-:Y:S01]  /*142c0*/  IMAD.MOV.U32 R240, RZ, RZ, R241 ;  /* 0x000000fffff07224 */ /* 0x000fe200078e00f1 */
[----:B------:R-:W-:Y:S01]  /*142d0*/  MOV R227, R235 ;  /* 0x000000eb00e37202 */ /* 0x000fe20000000f00 */
[----:B------:R-:W-:-:S02]  /*142e0*/  IMAD.MOV.U32 R136, RZ, RZ, R137 ;  /* 0x000000ffff887224 */ /* 0x000fc400078e0089 */
[----:B------:R-:W-:Y:S02]  /*142f0*/  IMAD.MOV.U32 R241, RZ, RZ, R143 ;  /* 0x000000fffff17224 */ /* 0x000fe400078e008f */
[----:B------:R-:W-:Y:S02]  /*14300*/  IMAD.MOV.U32 R143, RZ, RZ, R141 ;  /* 0x000000ffff8f7224 */ /* 0x000fe400078e008d */
[----:B------:R-:W-:Y:S02]  /*14310*/  IMAD.MOV.U32 R141, RZ, RZ, R132 ;  /* 0x000000ffff8d7224 */ /* 0x000fe400078e0084 */
[----:B------:R-:W-:Y:S01]  /*14320*/  IMAD.MOV.U32 R235, RZ, RZ, R237 ;  /* 0x000000ffffeb7224 */ /* 0x000fe200078e00ed */
[----:B------:R-:W-:Y:S01]  /*14330*/  LEA.HI.X.SX32 R205, R201, R2, 0x2, P4 ;  /* 0x00000002c9cd7211 */ /* 0x000fe200020f16ff */
        /* <DEDUP_REMOVED lines=9> */
[----:B------:R-:W-:Y:S01]  /*143d0*/  IMAD.MOV.U32 R229, RZ, RZ, R235 ;  /* 0x000000ffffe57224 */ /* 0x000fe200078e00eb */
[----:B------:R3:W-:Y:S01]  /*143e0*/  STL.64 [R1+0x660], R204 ;  /* 0x000660cc01007387 */ /* 0x0007e20000100a00 */
[----:B------:R-:W-:-:S02]  /*143f0*/  IMAD.MOV.U32 R14, RZ, RZ, R10 ;  /* 0x000000ffff0e7224 */ /* 0x000fc400078e000a */
[----:B------:R-:W-:Y:S01]  /*14400*/  IMAD.MOV.U32 R141, RZ, RZ, R132 ;  /* 0x000000ffff8d7224 */ /* 0x000fe200078e0084 */
[----:B------:R-:W4:Y:S01]  /*14410*/  LDL.LU R10, [R1+0x23c] ;  /* 0x00023c00010a7983 */ /* 0x000f220000300800 */
[----:B------:R-:W-:Y:S02]  /*14420*/  IMAD.MOV.U32 R235, RZ, RZ, R237 ;  /* 0x000000ffffeb7224 */ /* 0x000fe400078e00ed */
[----:B------:R-:W-:Y:S02]  /*14430*/  IMAD.MOV.U32 R132, RZ, RZ, R137 ;  /* 0x000000ffff847224 */ /* 0x000fe400078e0089 */
[----:B------:R-:W-:Y:S02]  /*14440*/  IMAD.MOV.U32 R237, RZ, RZ, R238 ;  /* 0x000000ffffed7224 */ /* 0x000fe400078e00ee */
[----:B------:R-:W-:Y:S02]  /*14450*/  IMAD.MOV.U32 R137, RZ, RZ, R138 ;  /* 0x000000ffff897224 */ /* 0x000fe400078e008a */
        /* <DEDUP_REMOVED lines=9> */
[----:B------:R-:W-:-:S02]  /*144f0*/  IMAD.MOV.U32 R132, RZ, RZ, R137 ;  /* 0x000000ffff847224 */ /* 0x000fc400078e0089 */
[----:B------:R-:W-:Y:S01]  /*14500*/  IMAD.MOV.U32 R137, RZ, RZ, R138 ;  /* 0x000000ffff897224 */ /* 0x000fe200078e008a */
[----:B------:R-:W-:Y:S01]  /*14510*/  MOV R138, R17 ;  /* 0x00000011008a7202 */ /* 0x000fe20000000f00 */
[----:B------:R-:W-:Y:S02]  /*14520*/  IMAD.MOV.U32 R17, RZ, RZ, R14 ;  /* 0x000000ffff117224 */ /* 0x000fe400078e000e */
[----:B------:R-:W-:Y:S01]  /*14530*/  IMAD.MOV.U32 R14, RZ, RZ, R15 ;  /* 0x000000ffff0e7224 */ /* 0x000fe200078e000f */
[----:B--2---:R-:W-:-:S04]  /*14540*/  LEA R202, P0, R200, R0, 0x2 ;  /* 0x00000000c8ca7211 */ /* 0x004fc800078010ff */
[----:B------:R-:W-:Y:S02]  /*14550*/  LEA.HI.X.SX32 R203, R200, R2, 0x2, P0 ;  /* 0x00000002c8cb7211 */ /* 0x000fe400000f16ff */
[----:B---3--:R-:W-:-:S03]  /*14560*/  LEA R204, P4, R199, R0, 0x2 ;  /* 0x00000000c7cc7211 */ /* 0x008fc600078810ff */
[----:B------:R1:W-:Y:S01]  /*14570*/  STL.64 [R1+0x7c8], R202 ;  /* 0x0007c8ca01007387 */ /* 0x0003e20000100a00 */
[----:B------:R-:W-:-:S03]  /*14580*/  LEA.HI.X.SX32 R205, R199, R2, 0x2, P4 ;  /* 0x00000002c7cd7211 */ /* 0x000fc600020f16ff */
[----:B------:R-:W2:Y:S04]  /*14590*/  LDL.LU R136, [R1+0x220] ;  /* 0x0002200001887983 */ /* 0x000ea80000300800 */
[----:B------:R-:W3:Y:S04]  /*145a0*/  LDL.LU R196, [R1+0x1460] ;  /* 0x0014600001c47983 */ /* 0x000ee80000300800 */
[----:B------:R-:W-:Y:S04]  /*145b0*/  STL.64 [R1+0x348], R204 ;  /* 0x000348cc01007387 */ /* 0x000fe80000100a00 */
[----:B------:R-:W2:Y:S01]  /*145c0*/  LDL.LU R15, [R1+0x71c] ;  /* 0x00071c00010f7983 */ /* 0x000ea20000300800 */
[----:B------:R-:W-:-:S02]  /*145d0*/  IMAD.MOV.U32 R225, RZ, RZ, R235 ;  /* 0x000000ffffe17224 */ /* 0x000fc400078e00eb */
[----:B------:R-:W-:Y:S02]  /*145e0*/  IMAD.MOV.U32 R235, RZ, RZ, R237 ;  /* 0x000000ffffeb7224 */ /* 0x000fe400078e00ed */
[----:B------:R-:W-:Y:S01]  /*145f0*/  IMAD.MOV.U32 R237, RZ, RZ, R238 ;  /* 0x000000ffffed7224 */ /* 0x000fe200078e00ee */
[----:B------:R-:W-:Y:S01]  /*14600*/  MOV R238, R240 ;  /* 0x000000f000ee7202 */ /* 0x000fe20000000f00 */
[----:B------:R-:W-:Y:S01]  /*14610*/  IMAD.MOV.U32 R240, RZ, RZ, R241 ;  /* 0x000000fffff07224 */ /* 0x000fe200078e00f1 */
[C---:B-1----:R-:W-:Y:S01]  /*14620*/  LEA R202, P0, R198.reuse, R0, 0x2 ;  /* 0x00000000c6ca7211 */ /* 0x042fe200078010ff */
[----:B------:R-:W-:Y:S02]  /*14630*/  IMAD.MOV.U32 R241, RZ, RZ, R143 ;  /* 0x000000fffff17224 */ /* 0x000fe400078e008f */
[----:B------:R-:W-:Y:S02]  /*14640*/  IMAD.MOV.U32 R143, RZ, RZ, R141 ;  /* 0x000000ffff8f7224 */ /* 0x000fe400078e008d */
[----:B------:R-:W-:Y:S01]  /*14650*/  IMAD.MOV.U32 R141, RZ, RZ, R132 ;  /* 0x000000ffff8d7224 */ /* 0x000fe200078e0084 */
[----:B------:R-:W-:Y:S01]  /*14660*/  LEA.HI.X.SX32 R203, R198, R2, 0x2, P0 ;  /* 0x00000002c6cb7211 */ /* 0x000fe200000f16ff */
[----:B------:R-:W-:Y:S01]  /*14670*/  IMAD.MOV.U32 R132, RZ, RZ, R137 ;  /* 0x000000ffff847224 */ /* 0x000fe200078e0089 */
[----:B------:R-:W-:Y:S01]  /*14680*/  MOV R137, R138 ;  /* 0x0000008a00897202 */ /* 0x000fe20000000f00 */
[----:B------:R-:W-:-:S02]  /*14690*/  IMAD.MOV.U32 R138, RZ, RZ, R17 ;  /* 0x000000ffff8a7224 */ /* 0x000fc400078e0011 */
[----:B------:R-:W-:Y:S01]  /*146a0*/  IMAD.MOV.U32 R17, RZ, RZ, R14 ;  /* 0x000000ffff117224 */ /* 0x000fe200078e000e */
[----:B------:R-:W-:Y:S01]  /*146b0*/  STL.64 [R1+0x340], R202 ;  /* 0x000340ca01007387 */ /* 0x000fe20000100a00 */
[----:B--2---:R-:W-:Y:S02]  /*146c0*/  IMAD.MOV.U32 R14, RZ, RZ, R15 ;  /* 0x000000ffff0e7224 */ /* 0x004fe400078e000f */
[----:B------:R-:W-:Y:S02]  /*146d0*/  IMAD.MOV.U32 R15, RZ, RZ, R12 ;  /* 0x000000ffff0f7224 */ /* 0x000fe400078e000c */
[----:B------:R-:W-:Y:S02]  /*146e0*/  IMAD.MOV.U32 R12, RZ, RZ, R194 ;  /* 0x000000ffff0c7224 */ /* 0x000fe400078e00c2 */
[----:B------:R-:W2:Y:S01]  /*146f0*/  LDL.LU R194, [R1+0x145c] ;  /* 0x00145c0001c27983 */ /* 0x000ea20000300800 */
        /* <DEDUP_REMOVED lines=8> */
[----:B------:R-:W-:-:S02]  /*14780*/  IMAD.MOV.U32 R235, RZ, RZ, R237 ;  /* 0x000000ffffeb7224 */ /* 0x000fc400078e00ed */
[----:B------:R-:W-:Y:S02]  /*14790*/  IMAD.MOV.U32 R141, RZ, RZ, R132 ;  /* 0x000000ffff8d7224 */ /* 0x000fe400078e0084 */
[----:B------:R-:W-:Y:S01]  /*147a0*/  IMAD.MOV.U32 R237, RZ, RZ, R238 ;  /* 0x000000ffffed7224 */ /* 0x000fe200078e00ee */
[----:B------:R-:W-:Y:S01]  /*147b0*/  MOV R238, R240 ;  /* 0x000000f000ee7202 */ /* 0x000fe20000000f00 */
[----:B------:R-:W-:Y:S01]  /*147c0*/  IMAD.MOV.U32 R132, RZ, RZ, R137 ;  /* 0x000000ffff847224 */ /* 0x000fe200078e0089 */
[-C--:B---3--:R-:W-:Y:S01]  /*147d0*/  LEA R200, P4, R196, R0.reuse, 0x2 ;  /* 0x00000000c4c87211 */ /* 0x088fe200078810ff */
[----:B------:R-:W-:Y:S02]  /*147e0*/  IMAD.MOV.U32 R240, RZ, RZ, R241 ;  /* 0x000000fffff07224 */ /* 0x000fe400078e00f1 */
[----:B------:R-:W-:Y:S02]  /*147f0*/  IMAD.MOV.U32 R241, RZ, RZ, R143 ;  /* 0x000000fffff17224 */ /* 0x000fe400078e008f */
[----:B------:R-:W-:Y:S01]  /*14800*/  IMAD.MOV.U32 R217, RZ, RZ, R234 ;  /* 0x000000ffffd97224 */ /* 0x000fe200078e00ea */
[----:B------:R-:W-:Y:S01]  /*14810*/  MOV R234, R235 ;  /* 0x000000eb00ea7202 */ /* 0x000fe20000000f00 */
[----:B------:R-:W-:Y:S01]  /*14820*/  IMAD.MOV.U32 R143, RZ, RZ, R141 ;  /* 0x000000ffff8f7224 */ /* 0x000fe200078e008d */
[----:B------:R-:W-:Y:S01]  /*14830*/  LEA R198, P0, R195, R0, 0x2 ;  /* 0x00000000c3c67211 */ /* 0x000fe200078010ff */
[----:B------:R-:W-:-:S02]  /*14840*/  IMAD.MOV.U32 R141, RZ, RZ, R132 ;  /* 0x000000ffff8d7224 */ /* 0x000fc400078e0084 */
[----:B------:R-:W-:Y:S01]  /*14850*/  IMAD.MOV.U32 R235, RZ, RZ, R237 ;  /* 0x000000ffffeb7224 */ /* 0x000fe200078e00ed */
[-C--:B------:R-:W-:Y:S01]  /*14860*/  LEA.HI.X.SX32 R201, R196, R2.reuse, 0x2, P4 ;  /* 0x00000002c4c97211 */ /* 0x080fe200020f16ff */
        /* <DEDUP_REMOVED lines=9> */
[----:B------:R-:W-:Y:S01]  /*14900*/  MOV R143, R141 ;  /* 0x0000008d008f7202 */ /* 0x000fe20000000f00 */
[----:B------:R-:W-:Y:S02]  /*14910*/  IMAD.MOV.U32 R233, RZ, RZ, R234 ;  /* 0x000000ffffe97224 */ /* 0x000fe400078e00ea */
[----:B------:R-:W-:Y:S01]  /*14920*/  IMAD.MOV.U32 R234, RZ, RZ, R235 ;  /* 0x000000ffffea7224 */ /* 0x000fe200078e00eb */
[----:B------:R-:W-:Y:S01]  /*14930*/  STL.64 [R1+0x338], R200 ;  /* 0x000338c801007387 */ /* 0x000fe20000100a00 */
[----:B------:R-:W-:Y:S02]  /*14940*/  IMAD.MOV.U32 R15, RZ, RZ, R12 ;  /* 0x000000ffff0f7224 */ /* 0x000fe400078e000c */
[----:B------:R-:W-:Y:S02]  /*14950*/  IMAD.MOV.U32 R235, RZ, RZ, R237 ;  /* 0x000000ffffeb7224 */ /* 0x000fe400078e00ed */
[----:B------:R-:W-:-:S02]  /*14960*/  IMAD.MOV.U32 R12, RZ, RZ, R11 ;  /* 0x000000ffff0c7224 */ /* 0x000fc400078e000b */
[----:B------:R-:W-:Y:S01]  /*14970*/  IMAD.MOV.U32 R141, RZ, RZ, R137 ;  /* 0x000000ffff8d7224 */ /* 0x000fe200078e0089 */
[----:B------:R-:W3:Y:S01]  /*14980*/  LDL.LU R11, [R1+0x258] ;  /* 0x00025800010b7983 */ /* 0x000ee20000300800 */
[----:B------:R-:W-:Y:S02]  /*14990*/  IMAD.MOV.U32 R237, RZ, RZ, R238 ;  /* 0x000000ffffed7224 */ /* 0x000fe400078e00ee */
[----:B------:R-:W-:Y:S01]  /*149a0*/  IMAD.MOV.U32 R137, RZ, RZ, R138 ;  /* 0x000000ffff897224 */ /* 0x000fe200078e008a */
[----:B------:R1:W-:Y:S01]  /*149b0*/  STL.64 [R1+0x330], R198 ;  /* 0x000330c601007387 */ /* 0x0003e20000100a00 */
[----:B------:R-:W-:Y:S01]  /*149c0*/  IMAD.MOV.U32 R238, RZ, RZ, R240 ;  /* 0x000000ffffee7224 */ /* 0x000fe200078e00f0 */
[----:B------:R-:W-:Y:S01]  /*149d0*/  MOV R240, R241 ;  /* 0x000000f100f07202 */ /* 0x000fe20000000f00 */
[----:B------:R-:W-:Y:S01]  /*149e0*/  IMAD.MOV.U32 R138, RZ, RZ, R14 ;  /* 0x000000ffff8a7224 */ /* 0x000fe200078e000e */
[----:B------:R-:W3:Y:S01]  /*149f0*/  LDL.LU R132, [R1+0x224] ;  /* 0x0002240001847983 */ /* 0x000ee20000300800 */
[----:B------:R-:W-:-:S02]  /*14a00*/  IMAD.MOV.U32 R218, RZ, RZ, R233 ;  /* 0x000000ffffda7224 */ /* 0x000fc400078e00e9 */
[----:B------:R-:W-:Y:S02]  /*14a10*/  IMAD.MOV.U32 R14, RZ, RZ, R15 ;  /* 0x000000ffff0e7224 */ /* 0x000fe400078e000f */
[----:B------:R-:W-:Y:S02]  /*14a20*/  IMAD.MOV.U32 R241, RZ, RZ, R143 ;  /* 0x000000fffff17224 */ /* 0x000fe400078e008f */
[----:B------:R-:W-:Y:S01]  /*14a30*/  IMAD.MOV.U32 R233, RZ, RZ, R234 ;  /* 0x000000ffffe97224 */ /* 0x000fe200078e00ea */
[C---:B-1----:R-:W-:Y:S01]  /*14a40*/  LEA R198, P0, R193.reuse, R0, 0x2 ;  /* 0x00000000c1c67211 */ /* 0x042fe200078010ff */
[----:B------:R-:W-:Y:S01]  /*14a50*/  IMAD.MOV.U32 R15, RZ, RZ, R12 ;  /* 0x000000ffff0f7224 */ /* 0x000fe200078e000c */
[----:B------:R-:W-:Y:S01]  /*14a60*/  MOV R12, R243 ;  /* 0x000000f3000c7202 */ /* 0x000fe20000000f00 */
[----:B------:R-:W-:Y:S02]  /*14a70*/  IMAD.MOV.U32 R143, RZ, RZ, R141 ;  /* 0x000000ffff8f7224 */ /* 0x000fe400078e008d */
[----:B------:R-:W-:Y:S01]  /*14a80*/  IMAD.MOV.U32 R234, RZ, RZ, R235 ;  /* 0x000000ffffea7224 */ /* 0x000fe200078e00eb */
[----:B------:R-:W-:Y:S01]  /*14a90*/  LEA.HI.X.SX32 R199, R193, R2, 0x2, P0 ;  /* 0x00000002c1c77211 */ /* 0x000fe200000f16ff */
[----:B------:R-:W-:Y:S01]  /*14aa0*/  IMAD.MOV.U32 R141, RZ, RZ, R137 ;  /* 0x000000ffff8d7224 */ /* 0x000fe200078e0089 */
[----:B------:R-:W3:Y:S01]  /*14ab0*/  LDL.LU R243, [R1+0x70c] ;  /* 0x00070c0001f37983 */ /* 0x000ee20000300800 */
[----:B------:R-:W-:-:S02]  /*14ac0*/  IMAD.MOV.U32 R235, RZ, RZ, R237 ;  /* 0x000000ffffeb7224 */ /* 0x000fc400078e00ed */
[----:B------:R-:W-:Y:S02]  /*14ad0*/  IMAD.MOV.U32 R137, RZ, RZ, R138 ;  /* 0x000000ffff897224 */ /* 0x000fe400078e008a */
[----:B------:R-:W-:Y:S01]  /*14ae0*/  IMAD.MOV.U32 R237, RZ, RZ, R238 ;  /* 0x000000ffffed7224 */ /* 0x000fe200078e00ee */
[----:B------:R-:W-:Y:S01]  /*14af0*/  MOV R238, R240 ;  /* 0x000000f000ee7202 */ /* 0x000fe20000000f00 */
[----:B------:R-:W-:Y:S02]  /*14b00*/  IMAD.MOV.U32 R138, RZ, RZ, R14 ;  /* 0x000000ffff8a7224 */ /* 0x000fe400078e000e */
[----:B------:R-:W-:Y:S01]  /*14b10*/  IMAD.MOV.U32 R240, RZ, RZ, R241 ;  /* 0x000000fffff07224 */ /* 0x000fe200078e00f1 */
[----:B------:R-:W-:Y:S01]  /*14b20*/  MOV R14, R12 ;  /* 0x0000000c000e7202 */ /* 0x000fe20000000f00 */
[----:B------:R-:W-:Y:S02]  /*14b30*/  IMAD.MOV.U32 R241, RZ, RZ, R143 ;  /* 0x000000fffff17224 */ /* 0x000fe400078e008f */
[----:B------:R-:W-:-:S02]  /*14b40*/  IMAD.MOV.U32 R143, RZ, RZ, R141 ;  /* 0x000000ffff8f7224 */ /* 0x000fc400078e008d */
[----:B------:R-:W-:Y:S02]  /*14b50*/  IMAD.MOV.U32 R141, RZ, RZ, R137 ;  /* 0x000000ffff8d7224 */ /* 0x000fe400078e0089 */
[----:B------:R-:W-:Y:S01]  /*14b60*/  IMAD.MOV.U32 R137, RZ, RZ, R138 ;  /* 0x000000ffff897224 */ /* 0x000fe200078e008a */
[----:B--2---:R-:W-:-:S04]  /*14b70*/  LEA R200, P4, R194, R0, 0x2 ;  /* 0x00000000c2c87211 */ /* 0x004fc800078810ff */
[----:B------:R-:W-:-:S05]  /*14b80*/  LEA.HI.X.SX32 R201, R194, R2, 0x2, P4 ;  /* 0x00000002c2c97211 */ /* 0x000fca00020f16ff */
[----:B------:R-:W-:Y:S04]  /*14b90*/  STL.64 [R1+0x468], R200 ;  /* 0x000468c801007387 */ /* 0x000fe80000100a00 */
[----:B------:R-:W2:Y:S04]  /*14ba0*/  LDL.LU R12, [R1+0x240] ;  /* 0x00024000010c7983 */ /* 0x000ea80000300800 */
[----:B------:R1:W-:Y:S04]  /*14bb0*/  STL.64 [R1+0x568], R198 ;  /* 0x000568c601007387 */ /* 0x0003e80000100a00 */
[----:B------:R-:W2:Y:S01]  /*14bc0*/  LDL.LU R138, [R1+0x234] ;  /* 0x00023400018a7983 */ /* 0x000ea20000300800 */
[----:B------:R-:W-:-:S04]  /*14bd0*/  LEA R194, P4, R192, R0, 0x2 ;  /* 0x00000000c0c27211 */ /* 0x000fc800078810ff */
[----:B------:R-:W-:Y:S02]  /*14be0*/  LEA.HI.X.SX32 R195, R192, R2, 0x2, P4 ;  /* 0x00000002c0c37211 */ /* 0x000fe400020f16ff */
[----:B-1----:R-:W-:-:S03]  /*14bf0*/  LEA R198, P0, R231, R0, 0x2 ;  /* 0x00000000e7c67211 */ /* 0x002fc600078010ff */
[----:B------:R1:W-:Y:S01]  /*14c00*/  STL.64 [R1+0x670], R194 ;  /* 0x000670c201007387 */ /* 0x0003e20000100a00 */
[----:B------:R-:W-:Y:S02]  /*14c10*/  LEA.HI.X.SX32 R199, R231, R2, 0x2, P0 ;  /* 0x00000002e7c77211 */ /* 0x000fe400000f16ff */
[----:B------:R-:W-:Y:S01]  /*14c20*/  MOV R231, R233 ;  /* 0x000000e900e77202 */ /* 0x000fe20000000f00 */
[----:B------:R-:W-:Y:S01]  /*14c30*/  IMAD.MOV.U32 R233, RZ, RZ, R234 ;  /* 0x000000ffffe97224 */ /* 0x000fe200078e00ea */
[----:B------:R-:W3:Y:S01]  /*14c40*/  LDL.LU R219, [R1+0xf4] ;  /* 0x0000f40001db7983 */ /* 0x000ee20000300800 */
[----:B------:R-:W-:Y:S02]  /*14c50*/  IMAD.MOV.U32 R234, RZ, RZ, R235 ;  /* 0x000000ffffea7224 */ /* 0x000fe400078e00eb */
[----:B------:R-:W-:Y:S01]  /*14c60*/  IMAD.MOV.U32 R235, RZ, RZ, R237 ;  /* 0x000000ffffeb7224 */ /* 0x000fe200078e00ed */
[----:B-1----:R-:W-:Y:S01]  /*14c70*/  LEA R194, P4, R230, R0, 0x2 ;  /* 0x00000000e6c27211 */ /* 0x002fe200078810ff */
[----:B------:R-:W-:-:S02]  /*14c80*/  IMAD.MOV.U32 R237, RZ, RZ, R238 ;  /* 0x000000ffffed7224 */ /* 0x000fc400078e00ee */
[----:B------:R-:W-:Y:S01]  /*14c90*/  IMAD.MOV.U32 R238, RZ, RZ, R240 ;  /* 0x000000ffffee7224 */ /* 0x000fe200078e00f0 */
[----:B------:R-:W-:Y:S01]  /*14ca0*/  LEA.HI.X.SX32 R195, R230, R2, 0x2, P4 ;  /* 0x00000002e6c37211 */ /* 0x000fe200020f16ff */
        /* <DEDUP_REMOVED lines=8> */
[----:B------:R-:W-:Y:S02]  /*14d30*/  IMAD.MOV.U32 R237, RZ, RZ, R238 ;  /* 0x000000ffffed7224 */ /* 0x000fe400078e00ee */
[----:B------:R-:W-:Y:S01]  /*14d40*/  IMAD.MOV.U32 R238, RZ, RZ, R240 ;  /* 0x000000ffffee7224 */ /* 0x000fe200078e00f0 */
[----:B------:R-:W-:Y:S01]  /*14d50*/  STL.64 [R1+0x7d0], R198 ;  /* 0x0007d0c601007387 */ /* 0x000fe20000100a00 */
[----:B------:R-:W-:Y:S02]  /*14d60*/  IMAD.MOV.U32 R240, RZ, RZ, R143 ;  /* 0x000000fffff07224 */ /* 0x000fe400078e008f */
[----:B------:R-:W-:Y:S01]  /*14d70*/  IMAD.MOV.U32 R143, RZ, RZ, R141 ;  /* 0x000000ffff8f7224 */ /* 0x000fe200078e008d */
[----:B------:R-:W3:Y:S04]  /*14d80*/  LDL.LU R137, [R1+0x228] ;  /* 0x0002280001897983 */ /* 0x000ee80000300800 */
[----:B------:R-:W3:Y:S04]  /*14d90*/  LDL.LU R222, [R1+0xfc] ;  /* 0x0000fc0001de7983 */ /* 0x000ee80000300800 */
[----:B------:R1:W-:Y:S01]  /*14da0*/  STL.64 [R1+0x328], R194 ;  /* 0x000328c201007387 */ /* 0x0003e20000100a00 */
[----:B--2---:R-:W-:Y:S01]  /*14db0*/  MOV R141, R138 ;  /* 0x0000008a008d7202 */ /* 0x004fe20000000f00 */
[----:B------:R-:W-:-:S02]  /*14dc0*/  IMAD.MOV.U32 R138, RZ, RZ, R13 ;  /* 0x000000ffff8a7224 */ /* 0x000fc400078e000d */
[----:B------:R-:W-:Y:S02]  /*14dd0*/  IMAD.MOV.U32 R13, RZ, RZ, R8 ;  /* 0x000000ffff0d7224 */ /* 0x000fe400078e0008 */
[----:B------:R-:W2:Y:S01]  /*14de0*/  LDL.LU R8, [R1+0x250] ;  /* 0x0002500001087983 */ /* 0x000ea20000300800 */
[----:B------:R-:W-:Y:S01]  /*14df0*/  IMAD.MOV.U32 R223, RZ, RZ, R231 ;  /* 0x000000ffffdf7224 */ /* 0x000fe200078e00e7 */
[C---:B------:R-:W-:Y:S01]  /*14e00*/  LEA R192, P0, R226.reuse, R0, 0x2 ;  /* 0x00000000e2c07211 */ /* 0x040fe200078010ff */
[----:B------:R-:W-:Y:S02]  /*14e10*/  IMAD.MOV.U32 R231, RZ, RZ, R233 ;  /* 0x000000ffffe77224 */ /* 0x000fe400078e00e9 */
[----:B------:R-:W-:Y:S01]  /*14e20*/  IMAD.MOV.U32 R233, RZ, RZ, R234 ;  /* 0x000000ffffe97224 */ /* 0x000fe200078e00ea */
[----:B------:R-:W-:Y:S01]  /*14e30*/  MOV R234, R235 ;  /* 0x000000eb00ea7202 */ /* 0x000fe20000000f00 */
[----:B------:R-:W-:Y:S01]  /*14e40*/  IMAD.MOV.U32 R235, RZ, RZ, R237 ;  /* 0x000000ffffeb7224 */ /* 0x000fe200078e00ed */
[----:B------:R-:W-:Y:S01]  /*14e50*/  LEA.HI.X.SX32 R193, R226, R2, 0x2, P0 ;  /* 0x00000002e2c17211 */ /* 0x000fe200000f16ff */
        /* <DEDUP_REMOVED lines=9> */
[----:B------:R-:W-:Y:S01]  /*14ef0*/  MOV R234, R235 ;  /* 0x000000eb00ea7202 */ /* 0x000fe20000000f00 */
[----:B------:R-:W-:Y:S01]  /*14f00*/  IMAD.MOV.U32 R235, RZ, RZ, R237 ;  /* 0x000000ffffeb7224 */ /* 0x000fe200078e00ed */
[----:B------:R-:W-:Y:S01]  /*14f10*/  LEA.HI.X.SX32 R195, R227, R2, 0x2, P4 ;  /* 0x00000002e3c37211 */ /* 0x000fe200020f16ff */
[----:B------:R-:W-:-:S02]  /*14f20*/  IMAD.MOV.U32 R237, RZ, RZ, R238 ;  /* 0x000000ffffed7224 */ /* 0x000fc400078e00ee */
[----:B------:R-:W-:Y:S02]  /*14f30*/  IMAD.MOV.U32 R238, RZ, RZ, R240 ;  /* 0x000000ffffee7224 */ /* 0x000fe400078e00f0 */
[----:B------:R-:W-:Y:S01]  /*14f40*/  IMAD.MOV.U32 R240, RZ, RZ, R143 ;  /* 0x000000fffff07224 */ /* 0x000fe200078e008f */
[----:B------:R1:W-:Y:S01]  /*14f50*/  STL.64 [R1+0x320], R192 ;  /* 0x000320c001007387 */ /* 0x0003e20000100a00 */
[----:B------:R-:W-:Y:S02]  /*14f60*/  IMAD.MOV.U32 R143, RZ, RZ, R138 ;  /* 0x000000ffff8f7224 */ /* 0x000fe400078e008a */
[----:B--2---:R-:W-:Y:S02]  /*14f70*/  IMAD.MOV.U32 R13, RZ, RZ, R8 ;  /* 0x000000ffff0d7224 */ /* 0x004fe400078e0008 */
[----:B------:R-:W-:Y:S02]  /*14f80*/  IMAD.MOV.U32 R8, RZ, RZ, R249 ;  /* 0x000000ffff087224 */ /* 0x000fe400078e00f9 */
[----:B------:R-:W2:Y:S03]  /*14f90*/  LDL.LU R249, [R1+0x73c] ;  /* 0x00073c0001f97983 */ /* 0x000ea60000300800 */
[----:B------:R-:W-:Y:S01]  /*14fa0*/  MOV R138, R8 ;  /* 0x00000008008a7202 */ /* 0x000fe20000000f00 */
[----:B------:R-:W-:Y:S01]  /*14fb0*/  IMAD.MOV.U32 R8, RZ, RZ, R9 ;  /* 0x000000ffff087224 */ /* 0x000fe200078e0009 */
[----:B------:R3:W-:Y:S01]  /*14fc0*/  STL.64 [R1+0x318], R194 ;  /* 0x000318c201007387 */ /* 0x0007e20000100a00 */
[----:B------:R-:W-:-:S03]  /*14fd0*/  IMAD.MOV.U32 R9, RZ, RZ, R244 ;  /* 0x000000ffff097224 */ /* 0x000fc600078e00f4 */
[----:B------:R-:W2:Y:S01]  /*14fe0*/  LDL.LU R244, [R1+0x188] ;  /* 0x0001880001f47983 */ /* 0x000ea20000300800 */
[----:B-1----:R-:W-:-:S04]  /*14ff0*/  LEA R192, P0, R229, R0, 0x2 ;  /* 0x00000000e5c07211 */ /* 0x002fc800078010ff */
[----:B------:R-:W-:Y:S01]  /*15000*/  LEA.HI.X.SX32 R193, R229, R2, 0x2, P0 ;  /* 0x00000002e5c17211 */ /* 0x000fe200000f16ff */
[----:B------:R-:W-:Y:S02]  /*15010*/  IMAD.MOV.U32 R229, RZ, RZ, R231 ;  /* 0x000000ffffe57224 */ /* 0x000fe400078e00e7 */
[----:B------:R-:W-:Y:S02]  /*15020*/  IMAD.MOV.U32 R231, RZ, RZ, R233 ;  /* 0x000000ffffe77224 */ /* 0x000fe400078e00e9 */
[----:B------:R-:W-:Y:S01]  /*15030*/  IMAD.MOV.U32 R233, RZ, RZ, R234 ;  /* 0x000000ffffe97224 */ /* 0x000fe200078e00ea */
[----:B------:R-:W-:Y:S01]  /*15040*/  MOV R234, R235 ;  /* 0x000000eb00ea7202 */ /* 0x000fe20000000f00 */
[----:B------:R-:W-:Y:S01]  /*15050*/  IMAD.MOV.U32 R235, RZ, RZ, R237 ;  /* 0x000000ffffeb7224 */ /* 0x000fe200078e00ed */
[----:B------:R-:W-:Y:S01]  /*15060*/  MOV R227, R231 ;  /* 0x000000e700e37202 */ /* 0x000fe20000000f00 */
[----:B------:R-:W-:Y:S02]  /*15070*/  IMAD.MOV.U32 R237, RZ, RZ, R238 ;  /* 0x000000ffffed7224 */ /* 0x000fe400078e00ee */
[----:B------:R-:W-:-:S02]  /*15080*/  IMAD.MOV.U32 R238, RZ, RZ, R240 ;  /* 0x000000ffffee7224 */ /* 0x000fc400078e00f0 */
[----:B------:R-:W-:Y:S02]  /*15090*/  IMAD.MOV.U32 R240, RZ, RZ, R143 ;  /* 0x000000fffff07224 */ /* 0x000fe400078e008f */
[----:B------:R-:W-:Y:S01]  /*150a0*/  IMAD.MOV.U32 R231, RZ, RZ, R233 ;  /* 0x000000ffffe77224 */ /* 0x000fe200078e00e9 */
[----:B---3--:R-:W-:Y:S01]  /*150b0*/  LEA R194, P4, R225, R0, 0x2 ;  /* 0x00000000e1c27211 */ /* 0x008fe200078810ff */
[----:B------:R-:W-:Y:S02]  /*150c0*/  IMAD.MOV.U32 R233, RZ, RZ, R234 ;  /* 0x000000ffffe97224 */ /* 0x000fe400078e00ea */
[----:B------:R-:W-:Y:S02]  /*150d0*/  IMAD.MOV.U32 R143, RZ, RZ, R138 ;  /* 0x000000ffff8f7224 */ /* 0x000fe400078e008a */
[----:B------:R-:W-:Y:S02]  /*150e0*/  IMAD.MOV.U32 R234, RZ, RZ, R235 ;  /* 0x000000ffffea7224 */ /* 0x000fe400078e00eb */
[----:B------:R-:W-:-:S02]  /*150f0*/  IMAD.MOV.U32 R235, RZ, RZ, R237 ;  /* 0x000000ffffeb7224 */ /* 0x000fc400078e00ed */
[----:B------:R-:W-:Y:S01]  /*15100*/  IMAD.MOV.U32 R237, RZ, RZ, R238 ;  /* 0x000000ffffed7224 */ /* 0x000fe200078e00ee */
[----:B------:R-:W-:Y:S01]  /*15110*/  MOV R238, R240 ;  /* 0x000000f000ee7202 */ /* 0x000fe20000000f00 */
[----:B------:R-:W-:Y:S01]  /*15120*/  IMAD.MOV.U32 R240, RZ, RZ, R143 ;  /* 0x000000fffff07224 */ /* 0x000fe200078e008f */
[----:B------:R-:W-:Y:S01]  /*15130*/  LEA.HI.X.SX32 R195, R225, R2, 0x2, P4 ;  /* 0x00000002e1c37211 */ /* 0x000fe200020f16ff */
[----:B------:R-:W-:Y:S02]  /*15140*/  IMAD.MOV.U32 R143, RZ, RZ, R9 ;  /* 0x000000ffff8f7224 */ /* 0x000fe400078e0009 */
[----:B------:R-:W-:Y:S01]  /*15150*/  IMAD.MOV.U32 R225, RZ, RZ, R231 ;  /* 0x000000ffffe17224 */ /* 0x000fe200078e00e7 */
[----:B------:R-:W-:Y:S01]  /*15160*/  MOV R231, R233 ;  /* 0x000000e900e77202 */ /* 0x000fe20000000f00 */
[----:B------:R-:W-:Y:S01]  /*15170*/  IMAD.MOV.U32 R233, RZ, RZ, R234 ;  /* 0x000000ffffe97224 */ /* 0x000fe200078e00ea */
[----:B------:R1:W-:Y:S01]  /*15180*/  STL.64 [R1+0x310], R192 ;  /* 0x000310c001007387 */ /* 0x0003e20000100a00 */
[----:B------:R-:W-:-:S02]  /*15190*/  IMAD.MOV.U32 R234, RZ, RZ, R235 ;  /* 0x000000ffffea7224 */ /* 0x000fc400078e00eb */
[----:B------:R-:W-:Y:S01]  /*151a0*/  IMAD.MOV.U32 R235, RZ, RZ, R237 ;  /* 0x000000ffffeb7224 */ /* 0x000fe200078e00ed */
[----:B------:R-:W3:Y:S01]  /*151b0*/  LDL.LU R138, [R1+0x22c] ;  /* 0x00022c00018a7983 */ /* 0x000ee20000300800 */
[----:B------:R-:W-:Y:S02]  /*151c0*/  IMAD.MOV.U32 R237, RZ, RZ, R238 ;  /* 0x000000ffffed7224 */ /* 0x000fe400078e00ee */
[----:B------:R-:W-:Y:S02]  /*151d0*/  IMAD.MOV.U32 R238, RZ, RZ, R240 ;  /* 0x000000ffffee7224 */ /* 0x000fe400078e00f0 */
[----:B--2---:R-:W-:Y:S02]  /*151e0*/  IMAD.MOV.U32 R9, RZ, RZ, R244 ;  /* 0x000000ffff097224 */ /* 0x004fe400078e00f4 */
[----:B------:R-:W-:Y:S02]  /*151f0*/  IMAD.MOV.U32 R244, RZ, RZ, R245 ;  /* 0x000000fffff47224 */ /* 0x000fe400078e00f5 */
[----:B------:R-:W2:Y:S03]  /*15200*/  LDL.LU R245, [R1+0x76c] ;  /* 0x00076c0001f57983 */ /* 0x000ea60000300800 */
[----:B------:R-:W-:Y:S01]  /*15210*/  MOV R240, R244 ;  /* 0x000000f400f07202 */ /* 0x000fe20000000f00 */
[----:B------:R4:W-:Y:S04]  /*15220*/  STL.64 [R1+0x470], R194 ;  /* 0x000470c201007387 */ /* 0x0009e80000100a00 */
[----:B------:R-:W2:Y:S01]  /*15230*/  LDL.LU R244, [R1+0x154] ;  /* 0x0001540001f47983 */ /* 0x000ea20000300800 */
[----:B-1----:R-:W-:-:S04]  /*15240*/  LEA R192, P0, R221, R0, 0x2 ;  /* 0x00000000ddc07211 */ /* 0x002fc800078010ff */
[----:B------:R-:W-:Y:S01]  /*15250*/  LEA.HI.X.SX32 R193, R221, R2, 0x2, P0 ;  /* 0x00000002ddc17211 */ /* 0x000fe200000f16ff */
[----:B------:R-:W-:Y:S01]  /*15260*/  IMAD.MOV.U32 R221, RZ, RZ, R231 ;  /* 0x000000ffffdd7224 */ /* 0x000fe200078e00e7 */
[C---:B----4-:R-:W-:Y:S01]  /*15270*/  LEA R194, P4, R217.reuse, R0, 0x2 ;  /* 0x00000000d9c27211 */ /* 0x050fe200078810ff */
[----:B------:R-:W-:Y:S02]  /*15280*/  IMAD.MOV.U32 R231, RZ, RZ, R233 ;  /* 0x000000ffffe77224 */ /* 0x000fe400078e00e9 */
        /* <DEDUP_REMOVED lines=8> */
[----:B------:R-:W-:Y:S02]  /*15310*/  IMAD.MOV.U32 R231, RZ, RZ, R233 ;  /* 0x000000ffffe77224 */ /* 0x000fe400078e00e9 */
[----:B------:R-:W-:Y:S01]  /*15320*/  IMAD.MOV.U32 R233, RZ, RZ, R234 ;  /* 0x000000ffffe97224 */ /* 0x000fe200078e00ea */
[----:B------:R-:W-:Y:S01]  /*15330*/  MOV R234, R235 ;  /* 0x000000eb00ea7202 */ /* 0x000fe20000000f00 */
[----:B------:R-:W-:Y:S02]  /*15340*/  IMAD.MOV.U32 R235, RZ, RZ, R237 ;  /* 0x000000ffffeb7224 */ /* 0x000fe400078e00ed */
[----:B------:R-:W-:Y:S01]  /*15350*/  IMAD.MOV.U32 R237, RZ, RZ, R238 ;  /* 0x000000ffffed7224 */ /* 0x000fe200078e00ee */
[----:B-1----:R-:W-:-:S04]  /*15360*/  LEA R192, P0, R140, R0, 0x2 ;  /* 0x000000008cc07211 */ /* 0x002fc800078010ff */
[----:B------:R-:W-:Y:S01]  /*15370*/  LEA.HI.X.SX32 R193, R140, R2, 0x2, P0 ;  /* 0x000000028cc17211 */ /* 0x000fe200000f16ff */
[----:B--2---:R-:W-:Y:S02]  /*15380*/  IMAD.MOV.U32 R240, RZ, RZ, R244 ;  /* 0x000000fffff07224 */ /* 0x004fe400078e00f4 */
[----:B------:R-:W2:Y:S04]  /*15390*/  LDL.LU R244, [R1+0x254] ;  /* 0x0002540001f47983 */ /* 0x000ea80000300800 */
[----:B------:R1:W-:Y:S01]  /*153a0*/  STL.64 [R1+0x678], R194 ;  /* 0x000678c201007387 */ /* 0x0003e20000100a00 */
[----:B------:R-:W-:Y:S02]  /*153b0*/  IMAD.MOV.U32 R238, RZ, RZ, R240 ;  /* 0x000000ffffee7224 */ /* 0x000fe400078e00f0 */
[----:B------:R-:W-:Y:S01]  /*153c0*/  IMAD.MOV.U32 R240, RZ, RZ, R241 ;  /* 0x000000fffff07224 */ /* 0x000fe200078e00f1 */
[----:B------:R-:W4:Y:S01]  /*153d0*/  LDL.LU R140, [R1+0x230] ;  /* 0x00023000018c7983 */ /* 0x000f220000300800 */
[----:B------:R-:W-:Y:S01]  /*153e0*/  IMAD.MOV.U32 R241, RZ, RZ, R19 ;  /* 0x000000fffff17224 */ /* 0x000fe200078e0013 */
[----:B------:R-:W-:-:S02]  /*153f0*/  MOV R19, R17 ;  /* 0x0000001100137202 */ /* 0x000fc40000000f00 */
[----:B-1----:R-:W-:Y:S01]  /*15400*/  LEA R194, P4, R218, R0, 0x2 ;  /* 0x00000000dac27211 */ /* 0x002fe200078810ff */
[----:B------:R-:W-:-:S03]  /*15410*/  IMAD.MOV.U32 R17, RZ, RZ, R10 ;  /* 0x000000ffff117224 */ /* 0x000fc600078e000a */
[----:B------:R-:W-:Y:S01]  /*15420*/  LEA.HI.X.SX32 R195, R218, R2, 0x2, P4 ;  /* 0x00000002dac37211 */ /* 0x000fe200020f16ff */
[----:B------:R-:W-:Y:S02]  /*15430*/  IMAD.MOV.U32 R218, RZ, RZ, R231 ;  /* 0x000000ffffda7224 */ /* 0x000fe400078e00e7 */
[----:B------:R-:W-:Y:S02]  /*15440*/  IMAD.MOV.U32 R231, RZ, RZ, R233 ;  /* 0x000000ffffe77224 */ /* 0x000fe400078e00e9 */
[----:B------:R-:W-:Y:S02]  /*15450*/  IMAD.MOV.U32 R233, RZ, RZ, R234 ;  /* 0x000000ffffe97224 */ /* 0x000fe400078e00ea */
[----:B------:R-:W-:Y:S01]  /*15460*/  IMAD.MOV.U32 R234, RZ, RZ, R235 ;  /* 0x000000ffffea7224 */ /* 0x000fe200078e00eb */
[----:B------:R-:W-:Y:S01]  /*15470*/  MOV R235, R237 ;  /* 0x000000ed00eb7202 */ /* 0x000fe20000000f00 */
[----:B------:R1:W-:Y:S01]  /*15480*/  STL.64 [R1+0x7d8], R192 ;  /* 0x0007d8c001007387 */ /* 0x0003e20000100a00 */
[----:B------:R-:W-:-:S02]  /*15490*/  IMAD.MOV.U32 R237, RZ, RZ, R238 ;  /* 0x000000ffffed7224 */ /* 0x000fc400078e00ee */
[----:B------:R-:W-:Y:S01]  /*154a0*/  IMAD.MOV.U32 R238, RZ, RZ, R240 ;  /* 0x000000ffffee7224 */ /* 0x000fe200078e00f0 */
[----:B------:R-:W2:Y:S01]  /*154b0*/  LDL.LU R10, [R1+0x24c] ;  /* 0x00024c00010a7983 */ /* 0x000ea20000300800 */
[----:B------:R-:W-:-:S03]  /*154c0*/  IMAD.MOV.U32 R240, RZ, RZ, R17 ;  /* 0x000000fffff07224 */ /* 0x000fc600078e0011 */
[----:B------:R3:W-:Y:S04]  /*154d0*/  STL.64 [R1+0x308], R194 ;  /* 0x000308c201007387 */ /* 0x0007e80000100a00 */
[----:B------:R-:W2:Y:S01]  /*154e0*/  LDL.LU R17, [R1+0x15c] ;  /* 0x00015c0001117983 */ /* 0x000ea20000300800 */
[----:B-1----:R-:W-:-:S04]  /*154f0*/  LEA R192, P0, R219, R0, 0x2 ;  /* 0x00000000dbc07211 */ /* 0x002fc800078010ff */
[----:B------:R-:W-:-:S05]  /*15500*/  LEA.HI.X.SX32 R193, R219, R2, 0x2, P0 ;  /* 0x00000002dbc17211 */ /* 0x000fca00000f16ff */
[----:B------:R1:W-:Y:S01]  /*15510*/  STL.64 [R1+0x300], R192 ;  /* 0x000300c001007387 */ /* 0x0003e20000100a00 */
[----:B---3--:R-:W-:-:S03]  /*15520*/  LEA R194, P4, R222, R0, 0x2 ;  /* 0x00000000dec27211 */ /* 0x008fc600078810ff */
[----:B------:R-:W3:Y:S01]  /*15530*/  LDL.LU R214, [R1+0x130] ;  /* 0x0001300001d67983 */ /* 0x000ee20000300800 */
[----:B------:R-:W-:Y:S02]  /*15540*/  LEA.HI.X.SX32 R195, R222, R2, 0x2, P4 ;  /* 0x00000002dec37211 */ /* 0x000fe400020f16ff */
[----:B-1----:R-:W-:-:S04]  /*15550*/  LEA R192, P0, R230, R0, 0x2 ;  /* 0x00000000e6c07211 */ /* 0x002fc800078010ff */
[----:B------:R-:W-:Y:S01]  /*15560*/  LEA.HI.X.SX32 R193, R230, R2, 0x2, P0 ;  /* 0x00000002e6c17211 */ /* 0x000fe200000f16ff */
[----:B------:R-:W-:Y:S02]  /*15570*/  IMAD.MOV.U32 R230, RZ, RZ, R231 ;  /* 0x000000ffffe67224 */ /* 0x000fe400078e00e7 */
[----:B------:R-:W-:Y:S01]  /*15580*/  IMAD.MOV.U32 R231, RZ, RZ, R233 ;  /* 0x000000ffffe77224 */ /* 0x000fe200078e00e9 */
[----:B------:R-:W-:Y:S01]  /*15590*/  MOV R233, R234 ;  /* 0x000000ea00e97202 */ /* 0x000fe20000000f00 */
[----:B------:R-:W-:Y:S02]  /*155a0*/  IMAD.MOV.U32 R234, RZ, RZ, R235 ;  /* 0x000000ffffea7224 */ /* 0x000fe400078e00eb */
[----:B------:R-:W-:Y:S01]  /*155b0*/  IMAD.MOV.U32 R235, RZ, RZ, R237 ;  /* 0x000000ffffeb7224 */ /* 0x000fe200078e00ed */
[----:B------:R1:W-:Y:S01]  /*155c0*/  STL.64 [R1+0x2f8], R194 ;  /* 0x0002f8c201007387 */ /* 0x0003e20000100a00 */
[----:B------:R-:W-:Y:S02]  /*155d0*/  IMAD.MOV.U32 R237, RZ, RZ, R238 ;  /* 0x000000ffffed7224 */ /* 0x000fe400078e00ee */
[----:B------:R-:W-:Y:S01]  /*155e0*/  IMAD.MOV.U32 R238, RZ, RZ, R240 ;  /* 0x000000ffffee7224 */ /* 0x000fe200078e00f0 */
[----:B------:R-:W3:Y:S04]  /*155f0*/  LDL.LU R215, [R1+0x134] ;  /* 0x0001340001d77983 */ /* 0x000ee80000300800 */
[----:B------:R1:W-:Y:S01]  /*15600*/  STL.64 [R1+0x2f0], R192 ;  /* 0x0002f0c001007387 */ /* 0x0003e20000100a00 */
[----:B--2---:R-:W-:Y:S01]  /*15610*/  IMAD.MOV.U32 R240, RZ, RZ, R17 ;  /* 0x000000fffff07224 */ /* 0x004fe200078e0011 */
[----:B------:R-:W-:-:S02]  /*15620*/  MOV R17, R12 ;  /* 0x0000000c00117202 */ /* 0x000fc40000000f00 */
[----:B------:R-:W2:Y:S01]  /*15630*/  LDL.LU R12, [R1+0x174] ;  /* 0x00017400010c7983 */ /* 0x000ea20000300800 */
[C---:B-1----:R-:W-:Y:S01]  /*15640*/  LEA R194, P4, R223.reuse, R0, 0x2 ;  /* 0x00000000dfc27211 */ /* 0x042fe200078810ff */
[----:B------:R-:W-:Y:S02]  /*15650*/  IMAD.MOV.U32 R222, RZ, RZ, R230 ;  /* 0x000000ffffde7224 */ /* 0x000fe400078e00e6 */
[----:B------:R-:W-:Y:S01]  /*15660*/  IMAD.MOV.U32 R230, RZ, RZ, R231 ;  /* 0x000000ffffe67224 */ /* 0x000fe200078e00e7 */
[----:B------:R-:W-:Y:S01]  /*15670*/  LEA.HI.X.SX32 R195, R223, R2, 0x2, P4 ;  /* 0x00000002dfc37211 */ /* 0x000fe200020f16ff */
[----:B------:R-:W-:Y:S01]  /*15680*/  IMAD.MOV.U32 R231, RZ, RZ, R233 ;  /* 0x000000ffffe77224 */ /* 0x000fe200078e00e9 */
[----:B------:R-:W3:Y:S01]  /*15690*/  LDL.LU R219, [R1+0x138] ;  /* 0x0001380001db7983 */ /* 0x000ee20000300800 */
[----:B------:R-:W-:Y:S02]  /*156a0*/  IMAD.MOV.U32 R233, RZ, RZ, R234 ;  /* 0x000000ffffe97224 */ /* 0x000fe400078e00ea */
[----:B------:R-:W-:Y:S01]  /*156b0*/  IMAD.MOV.U32 R234, RZ, RZ, R235 ;  /* 0x000000ffffea7224 */ /* 0x000fe200078e00eb */
[----:B------:R-:W-:Y:S01]  /*156c0*/  MOV R235, R237 ;  /* 0x000000ed00eb7202 */ /* 0x000fe20000000f00 */
[----:B------:R1:W-:Y:S01]  /*156d0*/  STL.64 [R1+0x478], R194 ;  /* 0x000478c201007387 */ /* 0x0003e20000100a00 */
[----:B------:R-:W-:Y:S01]  /*156e0*/  IMAD.MOV.U32 R237, RZ, RZ, R238 ;  /* 0x000000ffffed7224 */ /* 0x000fe200078e00ee */
[----:B------:R-:W-:Y:S01]  /*156f0*/  MOV R223, R230 ;  /* 0x000000e600df7202 */ /* 0x000fe20000000f00 */
[----:B------:R-:W-:-:S02]  /*15700*/  IMAD.MOV.U32 R238, RZ, RZ, R240 ;  /* 0x000000ffffee7224 */ /* 0x000fc400078e00f0 */
[----:B------:R-:W-:Y:S02]  /*15710*/  IMAD.MOV.U32 R230, RZ, RZ, R231 ;  /* 0x000000ffffe67224 */ /* 0x000fe400078e00e7 */
[----:B------:R-:W-:Y:S01]  /*15720*/  IMAD.MOV.U32 R231, RZ, RZ, R233 ;  /* 0x000000ffffe77224 */ /* 0x000fe200078e00e9 */
[CC--:B------:R-:W-:Y:S01]  /*15730*/  LEA R192, P0, R226.reuse, R0.reuse, 0x2 ;  /* 0x00000000e2c07211 */ /* 0x0c0fe200078010ff */
[----:B------:R-:W-:Y:S01]  /*15740*/  IMAD.MOV.U32 R240, RZ, RZ, R17 ;  /* 0x000000fffff07224 */ /* 0x000fe200078e0011 */
[C---:B-1----:R-:W-:Y:S01]  /*15750*/  LEA R194, P4, R229.reuse, R0, 0x2 ;  /* 0x00000000e5c27211 */ /* 0x042fe200078810ff */
[----:B------:R-:W-:Y:S02]  /*15760*/  IMAD.MOV.U32 R233, RZ, RZ, R234 ;  /* 0x000000ffffe97224 */ /* 0x000fe400078e00ea */
[----:B------:R-:W-:Y:S01]  /*15770*/  IMAD.MOV.U32 R234, RZ, RZ, R235 ;  /* 0x000000ffffea7224 */ /* 0x000fe200078e00eb */
[----:B------:R-:W-:Y:S01]  /*15780*/  LEA.HI.X.SX32 R195, R229, R2, 0x2, P4 ;  /* 0x00000002e5c37211 */ /* 0x000fe200020f16ff */
[----:B------:R-:W-:Y:S01]  /*15790*/  IMAD.MOV.U32 R235, RZ, RZ, R237 ;  /* 0x000000ffffeb7224 */ /* 0x000fe200078e00ed */
[----:B------:R-:W-:Y:S01]  /*157a0*/  MOV R237, R238 ;  /* 0x000000ee00ed7202 */ /* 0x000fe20000000f00 */
[----:B------:R-:W-:Y:S01]  /*157b0*/  IMAD.MOV.U32 R229, RZ, RZ, R230 ;  /* 0x000000ffffe57224 */ /* 0x000fe200078e00e6 */
[----:B------:R-:W-:Y:S01]  /*157c0*/  LEA.HI.X.SX32 R193, R226, R2, 0x2, P0 ;  /* 0x00000002e2c17211 */ /* 0x000fe200000f16ff */
[----:B------:R-:W-:-:S02]  /*157d0*/  IMAD.MOV.U32 R238, RZ, RZ, R240 ;  /* 0x000000ffffee7224 */ /* 0x000fc400078e00f0 */
[----:B------:R-:W-:Y:S01]  /*157e0*/  IMAD.MOV.U32 R230, RZ, RZ, R231 ;  /* 0x000000ffffe67224 */ /* 0x000fe200078e00e7 */
[----:B------:R-:W-:Y:S01]  /*157f0*/  MOV R231, R233 ;  /* 0x000000e900e77202 */ /* 0x000fe20000000f00 */
[----:B------:R-:W-:Y:S02]  /*15800*/  IMAD.MOV.U32 R233, RZ, RZ, R234 ;  /* 0x000000ffffe97224 */ /* 0x000fe400078e00ea */
[----:B------:R-:W-:Y:S02]  /*15810*/  IMAD.MOV.U32 R234, RZ, RZ, R235 ;  /* 0x000000ffffea7224 */ /* 0x000fe400078e00eb */
[----:B------:R-:W-:Y:S02]  /*15820*/  IMAD.MOV.U32 R235, RZ, RZ, R237 ;  /* 0x000000ffffeb7224 */ /* 0x000fe400078e00ed */
[----:B------:R-:W-:Y:S02]  /*15830*/  IMAD.MOV.U32 R237, RZ, RZ, R238 ;  /* 0x000000ffffed7224 */ /* 0x000fe400078e00ee */
[----:B--2---:R-:W-:-:S02]  /*15840*/  IMAD.MOV.U32 R17, RZ, RZ, R12 ;  /* 0x000000ffff117224 */ /* 0x004fc400078e000c */
[----:B------:R-:W-:Y:S02]  /*15850*/  IMAD.MOV.U32 R12, RZ, RZ, R250 ;  /* 0x000000ffff0c7224 */ /* 0x000fe400078e00fa */
[----:B------:R-:W-:Y:S01]  /*15860*/  IMAD.MOV.U32 R240, RZ, RZ, R17 ;  /* 0x000000fffff07224 */ /* 0x000fe200078e0011 */
[----:B------:R-:W2:Y:S01]  /*15870*/  LDL.LU R250, [R1+0x7a8] ;  /* 0x0007a80001fa7983 */ /* 0x000ea20000300800 */
[----:B------:R-:W-:Y:S02]  /*15880*/  IMAD.MOV.U32 R17, RZ, RZ, R12 ;  /* 0x000000ffff117224 */ /* 0x000fe400078e000c */
[----:B------:R-:W-:Y:S01]  /*15890*/  IMAD.MOV.U32 R238, RZ, RZ, R240 ;  /* 0x000000ffffee7224 */ /* 0x000fe200078e00f0 */
[----:B------:R1:W-:Y:S02]  /*158a0*/  STL.64 [R1+0x578], R192 ;  /* 0x000578c001007387 */ /* 0x0003e40000100a00 */
[----:B------:R-:W-:Y:S01]  /*158b0*/  MOV R240, R17 ;  /* 0x0000001100f07202 */ /* 0x000fe20000000f00 */
[----:B------:R-:W-:Y:S01]  /*158c0*/  IMAD.MOV.U32 R17, RZ, RZ, R13 ;  /* 0x000000ffff117224 */ /* 0x000fe200078e000d */
[----:B------:R-:W2:Y:S04]  /*158d0*/  LDL.LU R12, [R1+0x4a4] ;  /* 0x0004a400010c7983 */ /* 0x000ea80000300800 */
[----:B------:R2:W-:Y:S04]  /*158e0*/  STL.64 [R1+0x680], R194 ;  /* 0x000680c201007387 */ /* 0x0005e80000100a00 */
[----:B------:R-:W2:Y:S01]  /*158f0*/  LDL.LU R13, [R1+0x244] ;  /* 0x00024400010d7983 */ /* 0x000ea20000300800 */
[----:B-1----:R-:W-:-:S04]  /*15900*/  LEA R192, P0, R227, R0, 0x2 ;  /* 0x00000000e3c07211 */ /* 0x002fc800078010ff */
[----:B------:R-:W-:Y:S01]  /*15910*/  LEA.HI.X.SX32 R193, R227, R2, 0x2, P0 ;  /* 0x00000002e3c17211 */ /* 0x000fe200000f16ff */
        /* <DEDUP_REMOVED lines=9> */
[----:B--2---:R-:W-:Y:S02]  /*159b0*/  IMAD.MOV.U32 R240, RZ, RZ, R13 ;  /* 0x000000fffff07224 */ /* 0x004fe400078e000d */
[----:B------:R-:W2:Y:S01]  /*159c0*/  LDL.LU R13, [R1+0x184] ;  /* 0x00018400010d7983 */ /* 0x000ea20000300800 */
[-C--:B------:R-:W-:Y:S01]  /*159d0*/  LEA R194, P4, R225, R0.reuse, 0x2 ;  /* 0x00000000e1c27211 */ /* 0x080fe200078810ff */
[----:B------:R-:W-:Y:S01]  /*159e0*/  IMAD.MOV.U32 R226, RZ, RZ, R227 ;  /* 0x000000ffffe27224 */ /* 0x000fe200078e00e3 */
[----:B-1----:R-:W-:Y:S01]  /*159f0*/  LEA R192, P0, R221, R0, 0x2 ;  /* 0x00000000ddc07211 */ /* 0x002fe200078010ff */
[----:B------:R-:W3:Y:S01]  /*15a00*/  LDL.LU R227, [R1+0x14c] ;  /* 0x00014c0001e37983 */ /* 0x000ee20000300800 */
[----:B------:R-:W-:Y:S02]  /*15a10*/  LEA.HI.X.SX32 R195, R225, R2, 0x2, P4 ;  /* 0x00000002e1c37211 */ /* 0x000fe400020f16ff */
[----:B------:R-:W-:Y:S01]  /*15a20*/  MOV R225, R226 ;  /* 0x000000e200e17202 */ /* 0x000fe20000000f00 */
[----:B------:R-:W-:-:S02]  /*15a30*/  IMAD.MOV.U32 R226, RZ, RZ, R230 ;  /* 0x000000ffffe27224 */ /* 0x000fc400078e00e6 */
[----:B------:R-:W-:Y:S02]  /*15a40*/  IMAD.MOV.U32 R230, RZ, RZ, R231 ;  /* 0x000000ffffe67224 */ /* 0x000fe400078e00e7 */
[----:B------:R-:W-:Y:S02]  /*15a50*/  IMAD.MOV.U32 R231, RZ, RZ, R233 ;  /* 0x000000ffffe77224 */ /* 0x000fe400078e00e9 */
[----:B------:R-:W-:Y:S01]  /*15a60*/  IMAD.MOV.U32 R233, RZ, RZ, R234 ;  /* 0x000000ffffe97224 */ /* 0x000fe200078e00ea */
[----:B------:R1:W-:Y:S01]  /*15a70*/  STL.64 [R1+0x2e8], R194 ;  /* 0x0002e8c201007387 */ /* 0x0003e20000100a00 */
[----:B------:R-:W-:Y:S01]  /*15a80*/  IMAD.MOV.U32 R234, RZ, RZ, R235 ;  /* 0x000000ffffea7224 */ /* 0x000fe200078e00eb */
[----:B------:R-:W-:Y:S01]  /*15a90*/  MOV R235, R237 ;  /* 0x000000ed00eb7202 */ /* 0x000fe20000000f00 */
[----:B------:R-:W-:Y:S01]  /*15aa0*/  IMAD.MOV.U32 R237, RZ, RZ, R238 ;  /* 0x000000ffffed7224 */ /* 0x000fe200078e00ee */
[----:B------:R-:W-:Y:S01]  /*15ab0*/  LEA.HI.X.SX32 R193, R221, R2, 0x2, P0 ;  /* 0x00000002ddc17211 */ /* 0x000fe200000f16ff */
[----:B------:R-:W-:Y:S01]  /*15ac0*/  IMAD.MOV.U32 R221, RZ, RZ, R230 ;  /* 0x000000ffffdd7224 */ /* 0x000fe200078e00e6 */
[----:B------:R-:W-:Y:S01]  /*15ad0*/  MOV R230, R231 ;  /* 0x000000e700e67202 */ /* 0x000fe20000000f00 */
[----:B------:R-:W-:-:S02]  /*15ae0*/  IMAD.MOV.U32 R238, RZ, RZ, R240 ;  /* 0x000000ffffee7224 */ /* 0x000fc400078e00f0 */
[----:B------:R-:W-:Y:S01]  /*15af0*/  IMAD.MOV.U32 R231, RZ, RZ, R233 ;  /* 0x000000ffffe77224 */ /* 0x000fe200078e00e9 */
[C---:B-1----:R-:W-:Y:S01]  /*15b00*/  LEA R194, P4, R217.reuse, R0, 0x2 ;  /* 0x00000000d9c27211 */ /* 0x042fe200078810ff */
[----:B------:R-:W-:Y:S02]  /*15b10*/  IMAD.MOV.U32 R233, RZ, RZ, R234 ;  /* 0x000000ffffe97224 */ /* 0x000fe400078e00ea */
[----:B------:R-:W-:Y:S01]  /*15b20*/  IMAD.MOV.U32 R234, RZ, RZ, R235 ;  /* 0x000000ffffea7224 */ /* 0x000fe200078e00eb */
[----:B------:R-:W-:Y:S01]  /*15b30*/  LEA.HI.X.SX32 R195, R217, R2, 0x2, P4 ;  /* 0x00000002d9c37211 */ /* 0x000fe200020f16ff */
[----:B------:R-:W-:Y:S02]  /*15b40*/  IMAD.MOV.U32 R235, RZ, RZ, R237 ;  /* 0x000000ffffeb7224 */ /* 0x000fe400078e00ed */
[----:B------:R-:W-:Y:S02]  /*15b50*/  IMAD.MOV.U32 R217, RZ, RZ, R221 ;  /* 0x000000ffffd97224 */ /* 0x000fe400078e00dd */
[----:B------:R-:W-:-:S02]  /*15b60*/  IMAD.MOV.U32 R237, RZ, RZ, R238 ;  /* 0x000000ffffed7224 */ /* 0x000fc400078e00ee */
[----:B------:R-:W-:Y:S02]  /*15b70*/  IMAD.MOV.U32 R221, RZ, RZ, R230 ;  /* 0x000000ffffdd7224 */ /* 0x000fe400078e00e6 */
[----:B------:R-:W-:Y:S01]  /*15b80*/  IMAD.MOV.U32 R230, RZ, RZ, R231 ;  /* 0x000000ffffe67224 */ /* 0x000fe200078e00e7 */
[----:B------:R-:W-:Y:S01]  /*15b90*/  MOV R231, R233 ;  /* 0x000000e900e77202 */ /* 0x000fe20000000f00 */
[----:B------:R-:W-:Y:S02]  /*15ba0*/  IMAD.MOV.U32 R233, RZ, RZ, R234 ;  /* 0x000000ffffe97224 */ /* 0x000fe400078e00ea */
[----:B------:R-:W-:Y:S02]  /*15bb0*/  IMAD.MOV.U32 R234, RZ, RZ, R235 ;  /* 0x000000ffffea7224 */ /* 0x000fe400078e00eb */
[----:B------:R-:W-:Y:S02]  /*15bc0*/  IMAD.MOV.U32 R235, RZ, RZ, R237 ;  /* 0x000000ffffeb7224 */ /* 0x000fe400078e00ed */
[----:B--2---:R-:W-:-:S02]  /*15bd0*/  IMAD.MOV.U32 R240, RZ, RZ, R13 ;  /* 0x000000fffff07224 */ /* 0x004fc400078e000d */
[----:B------:R-:W-:Y:S02]  /*15be0*/  IMAD.MOV.U32 R13, RZ, RZ, R9 ;  /* 0x000000ffff0d7224 */ /* 0x000fe400078e0009 */
[----:B------:R-:W2:Y:S01]  /*15bf0*/  LDL.LU R9, [R1+0x760] ;  /* 0x0007600001097983 */ /* 0x000ea20000300800 */
[----:B------:R-:W-:Y:S01]  /*15c00*/  MOV R238, R240 ;  /* 0x000000f000ee7202 */ /* 0x000fe20000000f00 */
[----:B------:R-:W-:Y:S02]  /*15c10*/  IMAD.MOV.U32 R240, RZ, RZ, R13 ;  /* 0x000000fffff07224 */ /* 0x000fe400078e000d */
[----:B------:R1:W-:Y:S01]  /*15c20*/  STL.64 [R1+0x2e0], R192 ;  /* 0x0002e0c001007387 */ /* 0x0003e20000100a00 */
[----:B------:R-:W-:Y:S02]  /*15c30*/  IMAD.MOV.U32 R13, RZ, RZ, R245 ;  /* 0x000000ffff0d7224 */ /* 0x000fe400078e00f5 */
[----:B------:R-:W-:Y:S01]  /*15c40*/  IMAD.MOV.U32 R237, RZ, RZ, R238 ;  /* 0x000000ffffed7224 */ /* 0x000fe200078e00ee */
[----:B------:R-:W2:Y:S01]  /*15c50*/  LDL.LU R245, [R1+0x718] ;  /* 0x0007180001f57983 */ /* 0x000ea20000300800 */
[----:B------:R-:W-:-:S03]  /*15c60*/  IMAD.MOV.U32 R238, RZ, RZ, R240 ;  /* 0x000000ffffee7224 */ /* 0x000fc600078e00f0 */
[----:B------:R2:W-:Y:S04]  /*15c70*/  STL.64 [R1+0x2d8], R194 ;  /* 0x0002d8c201007387 */ /* 0x0005e80000100a00 */
[----:B------:R-:W2:Y:S01]  /*15c80*/  LDL.LU R240, [R1+0x248] ;  /* 0x0002480001f07983 */ /* 0x000ea20000300800 */
[----:B-1----:R-:W-:-:S04]  /*15c90*/  LEA R192, P0, R218, R0, 0x2 ;  /* 0x00000000dac07211 */ /* 0x002fc800078010ff */
[----:B------:R-:W-:Y:S02]  /*15ca0*/  LEA.HI.X.SX32 R193, R218, R2, 0x2, P0 ;  /* 0x00000002dac17211 */ /* 0x000fe400000f16ff */
        /* <DEDUP_REMOVED lines=8> */
[----:B------:R1:W-:Y:S01]  /*15d30*/  STL.64 [R1+0x2d0], R192 ;  /* 0x0002d0c001007387 */ /* 0x0003e20000100a00 */
[----:B---3--:R-:W-:Y:S01]  /*15d40*/  LEA R198, P4, R214, R0, 0x2 ;  /* 0x00000000d6c67211 */ /* 0x008fe200078810ff */
[----:B--2---:R-:W-:-:S02]  /*15d50*/  IMAD.MOV.U32 R238, RZ, RZ, R240 ;  /* 0x000000ffffee7224 */ /* 0x004fc400078e00f0 */
[----:B------:R-:W-:Y:S02]  /*15d60*/  IMAD.MOV.U32 R240, RZ, RZ, R241 ;  /* 0x000000fffff07224 */ /* 0x000fe400078e00f1 */
[----:B------:R-:W2:Y:S01]  /*15d70*/  LDL.LU R241, [R1+0x194] ;  /* 0x0001940001f17983 */ /* 0x000ea20000300800 */
[C---:B------:R-:W-:Y:S02]  /*15d80*/  LEA R194, P0, R215.reuse, R0, 0x2 ;  /* 0x00000000d7c27211 */ /* 0x040fe400078010ff */
[-C--:B------:R-:W-:Y:S01]  /*15d90*/  LEA.HI.X.SX32 R199, R214, R2.reuse, 0x2, P4 ;  /* 0x00000002d6c77211 */ /* 0x080fe200020f16ff */
[----:B-1----:R-:W-:Y:S01]  /*15da0*/  IMAD R192, R218, UR18, RZ ;  /* 0x00000012dac07c24 */ /* 0x002fe2000f8e02ff */
[----:B------:R-:W-:Y:S01]  /*15db0*/  LEA.HI.X.SX32 R195, R215, R2, 0x2, P0 ;  /* 0x00000002d7c37211 */ /* 0x000fe200000f16ff */
[----:B------:R-:W-:Y:S01]  /*15dc0*/  IMAD.MOV.U32 R218, RZ, RZ, R221 ;  /* 0x000000ffffda7224 */ /* 0x000fe200078e00dd */
[----:B------:R-:W1:Y:S01]  /*15dd0*/  LDCU UR18, c[0x0][0x3b0] ;  /* 0x00007600ff1277ac */ /* 0x000e620008000800 */
[----:B------:R-:W3:Y:S04]  /*15de0*/  LDL.LU R221, [R1+0x160] ;  /* 0x0001600001dd7983 */ /* 0x000ee80000300800 */
[----:B------:R-:W-:Y:S04]  /*15df0*/  STL.64 [R1+0x480], R198 ;  /* 0x000480c601007387 */ /* 0x000fe80000100a00 */
[----:B------:R1:W-:Y:S04]  /*15e00*/  STL.64 [R1+0x580], R194 ;  /* 0x000580c201007387 */ /* 0x0003e80000100a00 */
[----:B------:R-:W3:Y:S01]  /*15e10*/  LDL.LU R215, [R1+0x164] ;  /* 0x0001640001d77983 */ /* 0x000ee20000300800 */
[----:B-1----:R-:W-:-:S02]  /*15e20*/  LEA R194, P0, R222, R0, 0x2 ;  /* 0x00000000dec27211 */ /* 0x002fc400078010ff */
[C---:B------:R-:W-:Y:S02]  /*15e30*/  LEA R198, P4, R219.reuse, R0, 0x2 ;  /* 0x00000000dbc67211 */ /* 0x040fe400078810ff */
[-C--:B------:R-:W-:Y:S01]  /*15e40*/  LEA.HI.X.SX32 R195, R222, R2.reuse, 0x2, P0 ;  /* 0x00000002dec37211 */ /* 0x080fe200000f16ff */
[----:B------:R-:W-:Y:S01]  /*15e50*/  IMAD.MOV.U32 R222, RZ, RZ, R230 ;  /* 0x000000ffffde7224 */ /* 0x000fe200078e00e6 */
[----:B------:R-:W-:Y:S01]  /*15e60*/  MOV R230, R231 ;  /* 0x000000e700e67202 */ /* 0x000fe20000000f00 */
[----:B------:R-:W-:Y:S01]  /*15e70*/  IMAD.MOV.U32 R231, RZ, RZ, R233 ;  /* 0x000000ffffe77224 */ /* 0x000fe200078e00e9 */
[----:B------:R-:W-:Y:S01]  /*15e80*/  LEA.HI.X.SX32 R199, R219, R2, 0x2, P4 ;  /* 0x00000002dbc77211 */ /* 0x000fe200020f16ff */
[----:B------:R-:W-:Y:S02]  /*15e90*/  IMAD.MOV.U32 R233, RZ, RZ, R234 ;  /* 0x000000ffffe97224 */ /* 0x000fe400078e00ea */
[----:B------:R-:W-:Y:S02]  /*15ea0*/  IMAD.MOV.U32 R234, RZ, RZ, R235 ;  /* 0x000000ffffea7224 */ /* 0x000fe400078e00eb */
[----:B------:R-:W-:-:S02]  /*15eb0*/  IMAD.MOV.U32 R235, RZ, RZ, R237 ;  /* 0x000000ffffeb7224 */ /* 0x000fc400078e00ed */
[----:B------:R-:W-:Y:S01]  /*15ec0*/  IMAD.MOV.U32 R237, RZ, RZ, R238 ;  /* 0x000000ffffed7224 */ /* 0x000fe200078e00ee */
[----:B------:R1:W-:Y:S04]  /*15ed0*/  STL.64 [R1+0x688], R198 ;  /* 0x000688c601007387 */ /* 0x0003e80000100a00 */
[----:B------:R-:W3:Y:S04]  /*15ee0*/  LDL.LU R219, [R1+0x170] ;  /* 0x0001700001db7983 */ /* 0x000ee80000300800 */
[----:B------:R1:W-:Y:S01]  /*15ef0*/  STL.64 [R1+0x7f0], R194 ;  /* 0x0007f0c201007387 */ /* 0x0003e20000100a00 */
[----:B--2---:R-:W-:Y:S01]  /*15f00*/  MOV R238, R241 ;  /* 0x000000f100ee7202 */ /* 0x004fe20000000f00 */
[----:B------:R-:W-:-:S02]  /*15f10*/  IMAD.MOV.U32 R241, RZ, RZ, R16 ;  /* 0x000000fffff17224 */ /* 0x000fc400078e0010 */
[----:B------:R-:W-:Y:S02]  /*15f20*/  IMAD.MOV.U32 R16, RZ, RZ, R14 ;  /* 0x000000ffff107224 */ /* 0x000fe400078e000e */
[----:B------:R-:W-:Y:S02]  /*15f30*/  IMAD.MOV.U32 R14, RZ, RZ, R15 ;  /* 0x000000ffff0e7224 */ /* 0x000fe400078e000f */
[----:B------:R-:W-:Y:S02]  /*15f40*/  IMAD.MOV.U32 R15, RZ, RZ, R10 ;  /* 0x000000ffff0f7224 */ /* 0x000fe400078e000a */
[----:B------:R-:W2:Y:S01]  /*15f50*/  LDL.LU R10, [R1+0x1a8] ;  /* 0x0001a800010a7983 */ /* 0x000ea20000300800 */
[----:B-1----:R-:W-:-:S04]  /*15f60*/  LEA R198, P4, R223, R0, 0x2 ;  /* 0x00000000dfc67211 */ /* 0x002fc800078810ff */
[----:B------:R-:W-:Y:S01]  /*15f70*/  LEA.HI.X.SX32 R199, R223, R2, 0x2, P4 ;  /* 0x00000002dfc77211 */ /* 0x000fe200020f16ff */
        /* <DEDUP_REMOVED lines=8> */
[----:B------:R-:W-:Y:S01]  /*16000*/  IMAD R193, R222, UR17, RZ ;  /* 0x00000011dec17c24 */ /* 0x000fe2000f8e02ff */
[----:B------:R-:W-:Y:S01]  /*16010*/  LEA R194, P0, R229, R0, 0x2 ;  /* 0x00000000e5c27211 */ /* 0x000fe200078010ff */
[----:B------:R-:W3:Y:S01]  /*16020*/  LDL.LU R222, [R1+0x16c] ;  /* 0x00016c0001de7983 */ /* 0x000ee20000300800 */
[----:B------:R-:W-:Y:S01]  /*16030*/  IMAD R197, R197, UR31, RZ ;  /* 0x0000001fc5c57c24 */ /* 0x000fe2000f8e02ff */
[----:B------:R-:W1:Y:S02]  /*16040*/  LDCU UR31, c[0x0][0x3b0] ;  /* 0x00007600ff1f77ac */ /* 0x000e640008000800 */
[----:B------:R1:W-:Y:S01]  /*16050*/  STL.64 [R1+0x2c8], R198 ;  /* 0x0002c8c601007387 */ /* 0x0003e20000100a00 */
[----:B--2---:R-:W-:Y:S01]  /*16060*/  IMAD.MOV.U32 R15, RZ, RZ, R10 ;  /* 0x000000ffff0f7224 */ /* 0x004fe200078e000a */
[----:B------:R-:W2:Y:S01]  /*16070*/  LDCU UR17, c[0x0][0x3b0] ;  /* 0x00007600ff1177ac */ /* 0x000ea20008000800 */
[----:B------:R-:W-:-:S02]  /*16080*/  IMAD.MOV.U32 R10, RZ, RZ, R242 ;  /* 0x000000ffff0a7224 */ /* 0x000fc400078e00f2 */
[----:B------:R-:W2:Y:S01]  /*16090*/  LDL.LU R242, [R1+0x754] ;  /* 0x0007540001f27983 */ /* 0x000ea20000300800 */
[----:B------:R-:W-:Y:S01]  /*160a0*/  LEA.HI.X.SX32 R195, R229, R2, 0x2, P0 ;  /* 0x00000002e5c37211 */ /* 0x000fe200000f16ff */
[----:B------:R-:W-:Y:S01]  /*160b0*/  IMAD.MOV.U32 R229, RZ, RZ, R231 ;  /* 0x000000ffffe57224 */ /* 0x000fe200078e00e7 */
[C---:B-1----:R-:W-:Y:S01]  /*160c0*/  LEA R198, P4, R227.reuse, R0, 0x2 ;  /* 0x00000000e3c67211 */ /* 0x042fe200078810ff */
[----:B------:R-:W-:Y:S02]  /*160d0*/  IMAD.MOV.U32 R231, RZ, RZ, R233 ;  /* 0x000000ffffe77224 */ /* 0x000fe400078e00e9 */
[----:B------:R1:W-:Y:S01]  /*160e0*/  STL.64 [R1+0x2c0], R194 ;  /* 0x0002c0c201007387 */ /* 0x0003e20000100a00 */
[----:B------:R-:W-:Y:S01]  /*160f0*/  LEA.HI.X.SX32 R199, R227, R2, 0x2, P4 ;  /* 0x00000002e3c77211 */ /* 0x000fe200020f16ff */
[----:B------:R-:W-:Y:S02]  /*16100*/  IMAD.MOV.U32 R227, RZ, RZ, R229 ;  /* 0x000000ffffe37224 */ /* 0x000fe400078e00e5 */
[----:B------:R-:W-:Y:S01]  /*16110*/  IMAD.MOV.U32 R233, RZ, RZ, R234 ;  /* 0x000000ffffe97224 */ /* 0x000fe200078e00ea */
[----:B------:R-:W-:Y:S01]  /*16120*/  MOV R234, R235 ;  /* 0x000000eb00ea7202 */ /* 0x000fe20000000f00 */
[----:B------:R-:W-:Y:S01]  /*16130*/  IMAD.MOV.U32 R235, RZ, RZ, R237 ;  /* 0x000000ffffeb7224 */ /* 0x000fe200078e00ed */
[----:B-1----:R-:W-:Y:S01]  /*16140*/  LEA R194, P0, R225, R0, 0x2 ;  /* 0x00000000e1c27211 */ /* 0x002fe200078010ff */
[----:B------:R-:W-:-:S03]  /*16150*/  IMAD.MOV.U32 R237, RZ, RZ, R238 ;  /* 0x000000ffffed7224 */ /* 0x000fc600078e00ee */
[----:B------:R-:W-:Y:S01]  /*16160*/  LEA.HI.X.SX32 R195, R225, R2, 0x2, P0 ;  /* 0x00000002e1c37211 */ /* 0x000fe200000f16ff */
[----:B------:R-:W-:Y:S02]  /*16170*/  IMAD.MOV.U32 R225, RZ, RZ, R227 ;  /* 0x000000ffffe17224 */ /* 0x000fe400078e00e3 */
[----:B------:R-:W-:Y:S02]  /*16180*/  IMAD.MOV.U32 R238, RZ, RZ, R15 ;  /* 0x000000ffffee7224 */ /* 0x000fe400078e000f */
[----:B------:R-:W-:Y:S02]  /*16190*/  IMAD.MOV.U32 R227, RZ, RZ, R231 ;  /* 0x000000ffffe37224 */ /* 0x000fe400078e00e7 */
        /* <DEDUP_REMOVED lines=8> */
[----:B--2---:R-:W-:Y:S01]  /*16220*/  IMAD.MOV.U32 R10, RZ, RZ, R242 ;  /* 0x000000ffff0a7224 */ /* 0x004fe200078e00f2 */
[----:B------:R-:W-:Y:S02]  /*16230*/  MOV R242, R251 ;  /* 0x000000fb00f27202 */ /* 0x000fe40000000f00 */
[----:B------:R-:W2:Y:S04]  /*16240*/  LDL.LU R251, [R1+0x764] ;  /* 0x0007640001fb7983 */ /* 0x000ea80000300800 */
[----:B------:R1:W-:Y:S04]  /*16250*/  STL.64 [R1+0x2b8], R198 ;  /* 0x0002b8c601007387 */ /* 0x0003e80000100a00 */
[----:B------:R-:W2:Y:S04]  /*16260*/  LDL.LU R229, [R1+0x178] ;  /* 0x0001780001e57983 */ /* 0x000ea80000300800 */
[----:B------:R3:W-:Y:S04]  /*16270*/  STL.64 [R1+0x2b0], R194 ;  /* 0x0002b0c201007387 */ /* 0x0007e80000100a00 */
[----:B------:R-:W2:Y:S01]  /*16280*/  LDL.LU R12, [R1+0x1bc] ;  /* 0x0001bc00010c7983 */ /* 0x000ea20000300800 */
[----:B------:R-:W-:-:S02]  /*16290*/  LEA R200, P4, R226, R0, 0x2 ;  /* 0x00000000e2c87211 */ /* 0x000fc400078810ff */
[C---:B-1----:R-:W-:Y:S02]  /*162a0*/  LEA R198, P0, R217.reuse, R0, 0x2 ;  /* 0x00000000d9c67211 */ /* 0x042fe400078010ff */
[-C--:B------:R-:W-:Y:S01]  /*162b0*/  LEA.HI.X.SX32 R201, R226, R2.reuse, 0x2, P4 ;  /* 0x00000002e2c97211 */ /* 0x080fe200020f16ff */
[----:B------:R-:W-:Y:S01]  /*162c0*/  IMAD.MOV.U32 R226, RZ, RZ, R231 ;  /* 0x000000ffffe27224 */ /* 0x000fe200078e00e7 */
[----:B------:R-:W-:Y:S01]  /*162d0*/  MOV R231, R233 ;  /* 0x000000e900e77202 */ /* 0x000fe20000000f00 */
[----:B------:R-:W-:Y:S01]  /*162e0*/  IMAD.MOV.U32 R233, RZ, RZ, R234 ;  /* 0x000000ffffe97224 */ /* 0x000fe200078e00ea */
[----:B------:R-:W-:Y:S01]  /*162f0*/  LEA.HI.X.SX32 R199, R217, R2, 0x2, P0 ;  /* 0x00000002d9c77211 */ /* 0x000fe200000f16ff */
[----:B------:R-:W-:Y:S02]  /*16300*/  IMAD.MOV.U32 R234, RZ, RZ, R235 ;  /* 0x000000ffffea7224 */ /* 0x000fe400078e00eb */
[----:B------:R-:W-:Y:S02]  /*16310*/  IMAD.MOV.U32 R235, RZ, RZ, R237 ;  /* 0x000000ffffeb7224 */ /* 0x000fe400078e00ed */
[----:B---3--:R-:W-:Y:S01]  /*16320*/  IMAD R194, R225, UR16, RZ ;  /* 0x00000010e1c27c24 */ /* 0x008fe2000f8e02ff */
[----:B------:R-:W1:Y:S01]  /*16330*/  LDCU UR16, c[0x0][0x3b0] ;  /* 0x00007600ff1077ac */ /* 0x000e620008000800 */
[----:B------:R-:W-:Y:S01]  /*16340*/  IMAD.MOV.U32 R237, RZ, RZ, R238 ;  /* 0x000000ffffed7224 */ /* 0x000fe200078e00ee */
[----:B------:R-:W3:Y:S01]  /*16350*/  LDL.LU R225, [R1+0x180] ;  /* 0x0001800001e17983 */ /* 0x000ee20000300800 */
[----:B------:R-:W-:-:S02]  /*16360*/  IMAD.MOV.U32 R238, RZ, RZ, R17 ;  /* 0x000000ffffee7224 */ /* 0x000fc400078e0011 */
[----:B------:R-:W-:Y:S01]  /*16370*/  IMAD.MOV.U32 R217, RZ, RZ, R226 ;  /* 0x000000ffffd97224 */ /* 0x000fe200078e00e2 */
[----:B------:R1:W-:Y:S01]  /*16380*/  STL.64 [R1+0x488], R200 ;  /* 0x000488c801007387 */ /* 0x0003e20000100a00 */
[----:B------:R-:W-:Y:S02]  /*16390*/  IMAD.MOV.U32 R226, RZ, RZ, R231 ;  /* 0x000000ffffe27224 */ /* 0x000fe400078e00e7 */
[----:B------:R-:W-:Y:S02]  /*163a0*/  IMAD.MOV.U32 R231, RZ, RZ, R233 ;  /* 0x000000ffffe77224 */ /* 0x000fe400078e00e9 */
[----:B------:R-:W-:Y:S02]  /*163b0*/  IMAD.MOV.U32 R233, RZ, RZ, R234 ;  /* 0x000000ffffe97224 */ /* 0x000fe400078e00ea */
[----:B------:R-:W-:Y:S01]  /*163c0*/  IMAD.MOV.U32 R234, RZ, RZ, R235 ;  /* 0x000000ffffea7224 */ /* 0x000fe200078e00eb */
[----:B-1----:R-:W-:Y:S02]  /*163d0*/  LEA R200, P4, R221, R0, 0x2 ;  /* 0x00000000ddc87211 */ /* 0x002fe400078810ff */
[----:B------:R-:W-:-:S02]  /*163e0*/  MOV R235, R237 ;  /* 0x000000ed00eb7202 */ /* 0x000fc40000000f00 */
[----:B------:R-:W-:Y:S01]  /*163f0*/  LEA.HI.X.SX32 R201, R221, R2, 0x2, P4 ;  /* 0x00000002ddc97211 */ /* 0x000fe200020f16ff */
[----:B------:R-:W-:Y:S02]  /*16400*/  IMAD.MOV.U32 R221, RZ, RZ, R226 ;  /* 0x000000ffffdd7224 */ /* 0x000fe400078e00e2 */
[----:B------:R-:W-:Y:S01]  /*16410*/  IMAD.MOV.U32 R237, RZ, RZ, R238 ;  /* 0x000000ffffed7224 */ /* 0x000fe200078e00ee */
[----:B--2---:R-:W-:Y:S02]  /*16420*/  MOV R17, R12 ;  /* 0x0000000c00117202 */ /* 0x004fe40000000f00 */
[----:B------:R-:W2:Y:S04]  /*16430*/  LDL.LU R12, [R1+0x6f8] ;  /* 0x0006f800010c7983 */ /* 0x000ea80000300800 */
[----:B------:R1:W-:Y:S01]  /*16440*/  STL.64 [R1+0x588], R198 ;  /* 0x000588c601007387 */ /* 0x0003e20000100a00 */
[----:B------:R-:W-:-:S03]  /*16450*/  IMAD.MOV.U32 R238, RZ, RZ, R17 ;  /* 0x000000ffffee7224 */ /* 0x000fc600078e0011 */
[----:B------:R-:W2:Y:S01]  /*16460*/  LDL.LU R17, [R1+0x708] ;  /* 0x0007080001117983 */ /* 0x000ea20000300800 */
[----:B-1----:R-:W-:-:S03]  /*16470*/  LEA R198, P0, R218, R0, 0x2 ;  /* 0x00000000dac67211 */ /* 0x002fc600078010ff */
[----:B------:R1:W-:Y:S01]  /*16480*/  STL.64 [R1+0x690], R200 ;  /* 0x000690c801007387 */ /* 0x0003e20000100a00 */
[----:B------:R-:W-:Y:S01]  /*16490*/  LEA.HI.X.SX32 R199, R218, R2, 0x2, P0 ;  /* 0x00000002dac77211 */ /* 0x000fe200000f16ff */
[----:B------:R-:W-:Y:S02]  /*164a0*/  IMAD.MOV.U32 R218, RZ, RZ, R221 ;  /* 0x000000ffffda7224 */ /* 0x000fe400078e00dd */
[----:B------:R-:W2:Y:S01]  /*164b0*/  LDL.LU R226, [R1+0x190] ;  /* 0x0001900001e27983 */ /* 0x000ea20000300800 */
[----:B------:R-:W-:Y:S01]  /*164c0*/  IMAD.MOV.U32 R221, RZ, RZ, R231 ;  /* 0x000000ffffdd7224 */ /* 0x000fe200078e00e7 */
[----:B------:R-:W-:Y:S01]  /*164d0*/  MOV R231, R233 ;  /* 0x000000e900e77202 */ /* 0x000fe20000000f00 */
[----:B------:R-:W-:Y:S01]  /*164e0*/  IMAD.MOV.U32 R233, RZ, RZ, R234 ;  /* 0x000000ffffe97224 */ /* 0x000fe200078e00ea */
[----:B------:R3:W-:Y:S01]  /*164f0*/  STL.64 [R1+0x800], R198 ;  /* 0x000800c601007387 */ /* 0x0007e20000100a00 */
[----:B------:R-:W-:Y:S01]  /*16500*/  IMAD.MOV.U32 R234, RZ, RZ, R235 ;  /* 0x000000ffffea7224 */ /* 0x000fe200078e00eb */
[----:B-1----:R-:W-:Y:S01]  /*16510*/  LEA R200, P4, R215, R0, 0x2 ;  /* 0x00000000d7c87211 */ /* 0x002fe200078810ff */
[----:B------:R-:W-:-:S02]  /*16520*/  IMAD.MOV.U32 R235, RZ, RZ, R237 ;  /* 0x000000ffffeb7224 */ /* 0x000fc400078e00ed */
[----:B------:R-:W-:Y:S01]  /*16530*/  IMAD.MOV.U32 R237, RZ, RZ, R238 ;  /* 0x000000ffffed7224 */ /* 0x000fe200078e00ee */
[----:B------:R-:W-:Y:S01]  /*16540*/  LEA.HI.X.SX32 R201, R215, R2, 0x2, P4 ;  /* 0x00000002d7c97211 */ /* 0x000fe200020f16ff */
[----:B------:R-:W-:Y:S01]  /*16550*/  IMAD.MOV.U32 R238, RZ, RZ, R244 ;  /* 0x000000ffffee7224 */ /* 0x000fe200078e00f4 */
[C---:B---3--:R-:W-:Y:S01]  /*16560*/  LEA R198, P0, R219.reuse, R0, 0x2 ;  /* 0x00000000dbc67211 */ /* 0x048fe200078010ff */
[----:B------:R-:W-:Y:S01]  /*16570*/  IMAD R195, R218, UR15, RZ ;  /* 0x0000000fdac37c24 */ /* 0x000fe2000f8e02ff */
[----:B------:R-:W-:Y:S02]  /*16580*/  MOV R244, R245 ;  /* 0x000000f500f47202 */ /* 0x000fe40000000f00 */
[----:B------:R-:W-:Y:S01]  /*16590*/  LEA.HI.X.SX32 R199, R219, R2, 0x2, P0 ;  /* 0x00000002dbc77211 */ /* 0x000fe200000f16ff */
[----:B------:R-:W3:Y:S01]  /*165a0*/  LDL.LU R245, [R1+0x750] ;  /* 0x0007500001f57983 */ /* 0x000ee20000300800 */
[----:B------:R-:W-:Y:S01]  /*165b0*/  IMAD.MOV.U32 R218, RZ, RZ, R221 ;  /* 0x000000ffffda7224 */ /* 0x000fe200078e00dd */
[----:B------:R-:W1:Y:S02]  /*165c0*/  LDCU UR15, c[0x0][0x3b0] ;  /* 0x00007600ff0f77ac */ /* 0x000e640008000800 */
[----:B------:R-:W2:Y:S04]  /*165d0*/  LDL.LU R221, [R1+0x198] ;  /* 0x0001980001dd7983 */ /* 0x000ea80000300800 */
[----:B------:R1:W-:Y:S04]  /*165e0*/  STL.64 [R1+0x2a8], R200 ;  /* 0x0002a8c801007387 */ /* 0x0003e80000100a00 */
[----:B------:R4:W-:Y:S04]  /*165f0*/  STL.64 [R1+0x2a0], R198 ;  /* 0x0002a0c601007387 */ /* 0x0009e80000100a00 */
[----:B------:R-:W2:Y:S01]  /*16600*/  LDL.LU R219, [R1+0x19c] ;  /* 0x00019c0001db7983 */ /* 0x000ea20000300800 */
[----:B-1----:R-:W-:-:S02]  /*16610*/  LEA R200, P4, R222, R0, 0x2 ;  /* 0x00000000dec87211 */ /* 0x002fc400078810ff */
[C---:B----4-:R-:W-:Y:S02]  /*16620*/  LEA R198, P0, R223.reuse, R0, 0x2 ;  /* 0x00000000dfc67211 */ /* 0x050fe400078010ff */
[-C--:B------:R-:W-:Y:S02]  /*16630*/  LEA.HI.X.SX32 R201, R222, R2.reuse, 0x2, P4 ;  /* 0x00000002dec97211 */ /* 0x080fe400020f16ff */
[----:B------:R-:W-:Y:S01]  /*16640*/  LEA.HI.X.SX32 R199, R223, R2, 0x2, P0 ;  /* 0x00000002dfc77211 */ /* 0x000fe200000f16ff */
[----:B------:R-:W-:Y:S02]  /*16650*/  IMAD.MOV.U32 R223, RZ, RZ, R231 ;  /* 0x000000ffffdf7224 */ /* 0x000fe400078e00e7 */
[----:B------:R-:W-:Y:S02]  /*16660*/  IMAD.MOV.U32 R231, RZ, RZ, R233 ;  /* 0x000000ffffe77224 */ /* 0x000fe400078e00e9 */
[----:B------:R-:W-:Y:S02]  /*16670*/  IMAD.MOV.U32 R233, RZ, RZ, R234 ;  /* 0x000000ffffe97224 */ /* 0x000fe400078e00ea */
[----:B------:R-:W-:Y:S01]  /*16680*/  IMAD.MOV.U32 R234, RZ, RZ, R237 ;  /* 0x000000ffffea7224 */ /* 0x000fe200078e00ed */
[----:B------:R-:W-:Y:S01]  /*16690*/  MOV R237, R238 ;  /* 0x000000ee00ed7202 */ /* 0x000fe20000000f00 */
[----:B------:R-:W-:Y:S01]  /*166a0*/  IMAD.MOV.U32 R238, RZ, RZ, R241 ;  /* 0x000000ffffee7224 */ /* 0x000fe200078e00f1 */
[----:B------:R1:W-:Y:S01]  /*166b0*/  STL.64 [R1+0x298], R200 ;  /* 0x000298c801007387 */ /* 0x0003e20000100a00 */
[----:B------:R-:W-:-:S02]  /*166c0*/  IMAD.MOV.U32 R241, RZ, RZ, R18 ;  /* 0x000000fffff17224 */ /* 0x000fc400078e0012 */
[----:B------:R-:W-:Y:S01]  /*166d0*/  IMAD.MOV.U32 R18, RZ, RZ, R19 ;  /* 0x000000ffff127224 */ /* 0x000fe200078e0013 */
[----:B------:R-:W4:Y:S01]  /*166e0*/  LDL.LU R222, [R1+0x1a4] ;  /* 0x0001a40001de7983 */ /* 0x000f220000300800 */
[----:B------:R-:W-:-:S03]  /*166f0*/  IMAD.MOV.U32 R19, RZ, RZ, R16 ;  /* 0x000000ffff137224 */ /* 0x000fc600078e0010 */
[----:B------:R1:W-:Y:S04]  /*16700*/  STL.64 [R1+0x290], R198 ;  /* 0x000290c601007387 */ /* 0x0003e80000100a00 */
[----:B------:R-:W2:Y:S01]  /*16710*/  LDL.LU R16, [R1+0x79c] ;  /* 0x00079c0001107983 */ /* 0x000ea20000300800 */
[----:B-1----:R-:W-:-:S04]  /*16720*/  LEA R200, P4, R230, R0, 0x2 ;  /* 0x00000000e6c87211 */ /* 0x002fc800078810ff */
[----:B------:R-:W-:Y:S01]  /*16730*/  LEA.HI.X.SX32 R201, R230, R2, 0x2, P4 ;  /* 0x00000002e6c97211 */ /* 0x000fe200020f16ff */
[----:B------:R-:W-:Y:S01]  /*16740*/  IMAD.MOV.U32 R230, RZ, RZ, R231 ;  /* 0x000000ffffe67224 */ /* 0x000fe200078e00e7 */
[----:B------:R-:W-:Y:S01]  /*16750*/  MOV R231, R233 ;  /* 0x000000e900e77202 */ /* 0x000fe20000000f00 */
[----:B------:R-:W-:Y:S01]  /*16760*/  IMAD.MOV.U32 R233, RZ, RZ, R234 ;  /* 0x000000ffffe97224 */ /* 0x000fe200078e00ea */
[C---:B------:R-:W-:Y:S01]  /*16770*/  LEA R198, P0, R229.reuse, R0, 0x2 ;  /* 0x00000000e5c67211 */ /* 0x040fe200078010ff */
[----:B------:R-:W-:Y:S02]  /*16780*/  IMAD.MOV.U32 R234, RZ, RZ, R237 ;  /* 0x000000ffffea7224 */ /* 0x000fe400078e00ed */
[----:B------:R-:W-:Y:S01]  /*16790*/  IMAD.MOV.U32 R237, RZ, RZ, R241 ;  /* 0x000000ffffed7224 */ /* 0x000fe200078e00f1 */
[----:B------:R-:W-:Y:S01]  /*167a0*/  LEA.HI.X.SX32 R199, R229, R2, 0x2, P0 ;  /* 0x00000002e5c77211 */ /* 0x000fe200000f16ff */
[----:B------:R-:W-:Y:S02]  /*167b0*/  IMAD.MOV.U32 R241, RZ, RZ, R19 ;  /* 0x000000fffff17224 */ /* 0x000fe400078e0013 */
[----:B------:R-:W-:Y:S01]  /*167c0*/  IMAD R196, R223, UR4, RZ ;  /* 0x00000004dfc47c24 */ /* 0x000fe2000f8e02ff */
[----:B------:R-:W1:Y:S01]  /*167d0*/  LDCU UR4, c[0x0][0x3b0] ;  /* 0x00007600ff0477ac */ /* 0x000e620008000800 */
[----:B------:R-:W3:Y:S04]  /*167e0*/  LDL.LU R223, [R1+0x1a0] ;  /* 0x0001a00001df7983 */ /* 0x000ee80000300800 */
[----:B------:R1:W-:Y:S02]  /*167f0*/  STL.64 [R1+0x490], R200 ;  /* 0x000490c801007387 */ /* 0x0003e40000100a00 */
[----:B-1----:R-:W-:-:S04]  /*16800*/  LEA R200, P4, R225, R0, 0x2 ;  /* 0x00000000e1c87211 */ /* 0x002fc800078810ff */
[----:B------:R-:W-:Y:S02]  /*16810*/  LEA.HI.X.SX32 R201, R225, R2, 0x2, P4 ;  /* 0x00000002e1c97211 */ /* 0x000fe400020f16ff */
[----:B------:R-:W-:-:S04]  /*16820*/  LEA R202, P4, R217, R0, 0x2 ;  /* 0x00000000d9ca7211 */ /* 0x000fc800078810ff */
[----:B------:R-:W-:Y:S01]  /*16830*/  LEA.HI.X.SX32 R203, R217, R2, 0x2, P4 ;  /* 0x00000002d9cb7211 */ /* 0x000fe200020f16ff */
[----:B--2---:R-:W-:Y:S01]  /*16840*/  IMAD.MOV.U32 R19, RZ, RZ, R16 ;  /* 0x000000ffff137224 */ /* 0x004fe200078e0010 */
[----:B------:R-:W-:Y:S01]  /*16850*/  MOV R16, R14 ;  /* 0x0000000e00107202 */ /* 0x000fe20000000f00 */
[----:B------:R-:W-:Y:S02]  /*16860*/  IMAD.MOV.U32 R14, RZ, RZ, R11 ;  /* 0x000000ffff0e7224 */ /* 0x000fe400078e000b */
[----:B------:R-:W2:Y:S04]  /*16870*/  LDL.LU R11, [R1+0x6fc] ;  /* 0x0006fc00010b7983 */ /* 0x000ea80000300800 */
[----:B------:R1:W-:Y:S04]  /*16880*/  STL.64 [R1+0x590], R198 ;  /* 0x000590c601007387 */ /* 0x0003e80000100a00 */
[----:B------:R-:W2:Y:S01]  /*16890*/  LDL.LU R229, [R1+0x1b4] ;  /* 0x0001b40001e57983 */ /* 0x000ea20000300800 */
[----:B-1----:R-:W-:-:S03]  /*168a0*/  LEA R198, P0, R227, R0, 0x2 ;  /* 0x00000000e3c67211 */ /* 0x002fc600078010ff */
[----:B------:R1:W-:Y:S01]  /*168b0*/  STL.64 [R1+0x698], R200 ;  /* 0x000698c801007387 */ /* 0x0003e20000100a00 */
[----:B------:R-:W-:Y:S01]  /*168c0*/  LEA.HI.X.SX32 R199, R227, R2, 0x2, P0 ;  /* 0x00000002e3c77211 */ /* 0x000fe200000f16ff */
[----:B------:R-:W-:Y:S02]  /*168d0*/  IMAD.MOV.U32 R227, RZ, RZ, R231 ;  /* 0x000000ffffe37224 */ /* 0x000fe400078e00e7 */
[----:B------:R-:W2:Y:S01]  /*168e0*/  LDL.LU R225, [R1+0x1b0] ;  /* 0x0001b00001e17983 */ /* 0x000ea20000300800 */
[----:B------:R-:W-:Y:S02]  /*168f0*/  IMAD.MOV.U32 R231, RZ, RZ, R233 ;  /* 0x000000ffffe77224 */ /* 0x000fe400078e00e9 */
[----:B------:R-:W-:Y:S02]  /*16900*/  IMAD.MOV.U32 R233, RZ, RZ, R234 ;  /* 0x000000ffffe97224 */ /* 0x000fe400078e00ea */
[----:B------:R-:W-:Y:S01]  /*16910*/  IMAD.MOV.U32 R234, RZ, RZ, R14 ;  /* 0x000000ffffea7224 */ /* 0x000fe200078e000e */
[----:B------:R-:W-:-:S02]  /*16920*/  MOV R14, R15 ;  /* 0x0000000f000e7202 */ /* 0x000fc40000000f00 */
[C---:B-1----:R-:W-:Y:S01]  /*16930*/  LEA R200, P0, R226.reuse, R0, 0x2 ;  /* 0x00000000e2c87211 */ /* 0x042fe200078010ff */
[----:B------:R-:W-:Y:S01]  /*16940*/  IMAD.MOV.U32 R15, RZ, RZ, R10 ;  /* 0x000000ffff0f7224 */ /* 0x000fe200078e000a */
[----:B------:R1:W-:Y:S01]  /*16950*/  STL.64 [R1+0x810], R198 ;  /* 0x000810c601007387 */ /* 0x0003e20000100a00 */
[----:B------:R-:W-:Y:S01]  /*16960*/  IMAD.MOV.U32 R10, RZ, RZ, R243 ;  /* 0x000000ffff0a7224 */ /* 0x000fe200078e00f3 */
[----:B------:R-:W-:Y:S01]  /*16970*/  LEA.HI.X.SX32 R201, R226, R2, 0x2, P0 ;  /* 0x00000002e2c97211 */ /* 0x000fe200000f16ff */
[----:B------:R-:W-:Y:S02]  /*16980*/  IMAD.MOV.U32 R217, RZ, RZ, R231 ;  /* 0x000000ffffd97224 */ /* 0x000fe400078e00e7 */
[----:B------:R-:W-:Y:S02]  /*16990*/  IMAD.MOV.U32 R243, RZ, RZ, R251 ;  /* 0x000000fffff37224 */ /* 0x000fe400078e00fb */
[----:B------:R-:W-:Y:S01]  /*169a0*/  IMAD.MOV.U32 R231, RZ, RZ, R233 ;  /* 0x000000ffffe77224 */ /* 0x000fe200078e00e9 */
[----:B------:R-:W2:Y:S01]  /*169b0*/  LDL.LU R251, [R1+0x78c] ;  /* 0x00078c0001fb7983 */ /* 0x000ea20000300800 */
[----:B------:R-:W-:Y:S01]  /*169c0*/  MOV R233, R234 ;  /* 0x000000ea00e97202 */ /* 0x000fe20000000f00 */
[----:B------:R-:W-:-:S02]  /*169d0*/  IMAD.MOV.U32 R234, RZ, RZ, R235 ;  /* 0x000000ffffea7224 */ /* 0x000fc400078e00eb */
[----:B-1----:R-:W-:Y:S01]  /*169e0*/  IMAD R198, R227, UR14, RZ ;  /* 0x0000000ee3c67c24 */ /* 0x002fe2000f8e02ff */
[----:B------:R-:W1:Y:S01]  /*169f0*/  LDCU UR14, c[0x0][0x3b0] ;  /* 0x00007600ff0e77ac */ /* 0x000e620008000800 */
[----:B------:R-:W2:Y:S01]  /*16a00*/  LDL.LU R227, [R1+0x1b8] ;  /* 0x0001b80001e37983 */ /* 0x000ea20000300800 */
[----:B------:R-:W-:-:S03]  /*16a10*/  IMAD.MOV.U32 R235, RZ, RZ, R21 ;  /* 0x000000ffffeb7224 */ /* 0x000fc600078e0015 */
[----:B------:R3:W-:Y:S04]  /*16a20*/  STL.64 [R1+0x288], R202 ;  /* 0x000288ca01007387 */ /* 0x0007e80000100a00 */
[----:B------:R1:W5:Y:S04]  /*16a30*/  LDL.LU R21, [R1+0x1458] ;  /* 0x0014580001157983 */ /* 0x0003680000300800 */
[----:B------:R1:W-:Y:S01]  /*16a40*/  STL.64 [R1+0x280], R200 ;  /* 0x000280c801007387 */ /* 0x0003e20000100a00 */
[----:B---3--:R-:W-:-:S03]  /*16a50*/  LEA R202, P4, R221, R0, 0x2 ;  /* 0x00000000ddca7211 */ /* 0x008fc600078810ff */
[----:B------:R-:W3:Y:S01]  /*16a60*/  LDL.LU R226, [R1+0x1c0] ;  /* 0x0001c00001e27983 */ /* 0x000ee20000300800 */
[----:B------:R-:W-:Y:S02]  /*16a70*/  LEA.HI.X.SX32 R203, R221, R2, 0x2, P4 ;  /* 0x00000002ddcb7211 */ /* 0x000fe400020f16ff */
[----:B-1----:R-:W-:-:S03]  /*16a80*/  LEA R200, P0, R218, R0, 0x2 ;  /* 0x00000000dac87211 */ /* 0x002fc600078010ff */
[----:B------:R1:W-:Y:S01]  /*16a90*/  STL.64 [R1+0x278], R202 ;  /* 0x000278ca01007387 */ /* 0x0003e20000100a00 */
[----:B------:R-:W-:Y:S01]  /*16aa0*/  LEA.HI.X.SX32 R201, R218, R2, 0x2, P0 ;  /* 0x00000002dac97211 */ /* 0x000fe200000f16ff */
[----:B------:R-:W-:Y:S02]  /*16ab0*/  IMAD.MOV.U32 R218, RZ, RZ, R231 ;  /* 0x000000ffffda7224 */ /* 0x000fe400078e00e7 */
[----:B------:R-:W2:Y:S01]  /*16ac0*/  LDL.LU R221, [R1+0x1c4] ;  /* 0x0001c40001dd7983 */ /* 0x000ea20000300800 */
[----:B------:R-:W-:Y:S02]  /*16ad0*/  IMAD.MOV.U32 R231, RZ, RZ, R233 ;  /* 0x000000ffffe77224 */ /* 0x000fe400078e00e9 */
[----:B------:R-:W-:Y:S01]  /*16ae0*/  IMAD.MOV.U32 R233, RZ, RZ, R234 ;  /* 0x000000ffffe97224 */ /* 0x000fe200078e00ea */
[----:B------:R4:W-:Y:S01]  /*16af0*/  STL.64 [R1+0x270], R200 ;  /* 0x000270c801007387 */ /* 0x0009e20000100a00 */
[----:B------:R-:W-:-:S03]  /*16b00*/  MOV R234, R235 ;  /* 0x000000eb00ea7202 */ /* 0x000fc60000000f00 */
[----:B------:R-:W2:Y:S01]  /*16b10*/  LDL.LU R235, [R1+0x4a8] ;  /* 0x0004a80001eb7983 */ /* 0x000ea20000300800 */
[C---:B-1----:R-:W-:Y:S01]  /*16b20*/  LEA R202, P4, R219.reuse, R0, 0x2 ;  /* 0x00000000dbca7211 */ /* 0x042fe200078810ff */
[----:B------:R-:W-:Y:S01]  /*16b30*/  IMAD R199, R218, UR13, RZ ;  /* 0x0000000ddac77c24 */ /* 0x000fe2000f8e02ff */
[----:B------:R-:W1:Y:S01]  /*16b40*/  LDCU UR13, c[0x0][0x3b0] ;  /* 0x00007600ff0d77ac */ /* 0x000e620008000800 */
[----:B------:R-:W3:Y:S01]  /*16b50*/  LDL.LU R218, [R1+0x1cc] ;  /* 0x0001cc0001da7983 */ /* 0x000ee20000300800 */
[----:B------:R-:W-:Y:S02]  /*16b60*/  LEA.HI.X.SX32 R203, R219, R2, 0x2, P4 ;  /* 0x00000002dbcb7211 */ /* 0x000fe400020f16ff */
[----:B----4-:R-:W-:-:S04]  /*16b70*/  LEA R200, P0, R222, R0, 0x2 ;  /* 0x00000000dec87211 */ /* 0x010fc800078010ff */
[----:B------:R-:W-:Y:S01]  /*16b80*/  LEA.HI.X.SX32 R201, R222, R2, 0x2, P0 ;  /* 0x00000002dec97211 */ /* 0x000fe200000f16ff */
[----:B------:R4:W-:Y:S04]  /*16b90*/  STL.64 [R1+0x498], R202 ;  /* 0x000498ca01007387 */ /* 0x0009e80000100a00 */
[----:B------:R-:W3:Y:S04]  /*16ba0*/  LDL.LU R219, [R1+0x1c8] ;  /* 0x0001c80001db7983 */ /* 0x000ee80000300800 */
[----:B------:R1:W-:Y:S01]  /*16bb0*/  STL.64 [R1+0x598], R200 ;  /* 0x000598c801007387 */ /* 0x0003e20000100a00 */
[----:B----4-:R-:W-:Y:S01]  /*16bc0*/  LEA R202, P4, R223, R0, 0x2 ;  /* 0x00000000dfca7211 */ /* 0x010fe200078810ff */
[----:B------:R-:W-:-:S02]  /*16bd0*/  IMAD.MOV.U32 R215, RZ, RZ, R231 ;  /* 0x000000ffffd77224 */ /* 0x000fc400078e00e7 */
[----:B------:R-:W4:Y:S01]  /*16be0*/  LDL.LU R222, [R1+0x1d4] ;  /* 0x0001d40001de7983 */ /* 0x000f220000300800 */
[----:B------:R-:W-:Y:S02]  /*16bf0*/  LEA.HI.X.SX32 R203, R223, R2, 0x2, P4 ;  /* 0x00000002dfcb7211 */ /* 0x000fe400020f16ff */
[----:B-1----:R-:W-:Y:S01]  /*16c00*/  LEA R200, P0, R230, R0, 0x2 ;  /* 0x00000000e6c87211 */ /* 0x002fe200078010ff */
[----:B------:R-:W-:-:S03]  /*16c10*/  IMAD.MOV.U32 R231, RZ, RZ, R233 ;  /* 0x000000ffffe77224 */ /* 0x000fc600078e00e9 */
[----:B------:R-:W-:Y:S01]  /*16c20*/  LEA.HI.X.SX32 R201, R230, R2, 0x2, P0 ;  /* 0x00000002e6c97211 */ /* 0x000fe200000f16ff */
[----:B------:R1:W-:Y:S04]  /*16c30*/  STL.64 [R1+0x6a0], R202 ;  /* 0x0006a0ca01007387 */ /* 0x0003e80000100a00 */
[----:B------:R-:W3:Y:S04]  /*16c40*/  LDL.LU R223, [R1+0x1dc] ;  /* 0x0001dc0001df7983 */ /* 0x000ee80000300800 */
[----:B------:R1:W-:Y:S01]  /*16c50*/  STL.64 [R1+0x820], R200 ;  /* 0x000820c801007387 */ /* 0x0003e20000100a00 */
[----:B--2---:R-:W-:-:S02]  /*16c60*/  IMAD.MOV.U32 R233, RZ, RZ, R235 ;  /* 0x000000ffffe97224 */ /* 0x004fc400078e00eb */
[----:B------:R-:W-:Y:S02]  /*16c70*/  IMAD.MOV.U32 R235, RZ, RZ, R237 ;  /* 0x000000ffffeb7224 */ /* 0x000fe400078e00ed */
[----:B------:R-:W-:Y:S01]  /*16c80*/  IMAD.MOV.U32 R237, RZ, RZ, R238 ;  /* 0x000000ffffed7224 */ /* 0x000fe200078e00ee */
[----:B------:R-:W-:Y:S01]  /*16c90*/  MOV R238, R240 ;  /* 0x000000f000ee7202 */ /* 0x000fe20000000f00 */
[----:B------:R-:W-:Y:S02]  /*16ca0*/  IMAD.MOV.U32 R240, RZ, RZ, R18 ;  /* 0x000000fffff07224 */ /* 0x000fe400078e0012 */
[----:B------:R-:W2:Y:S01]  /*16cb0*/  LDL.LU R18, [R1+0x77c] ;  /* 0x00077c0001127983 */ /* 0x000ea20000300800 */
[-C--:B------:R-:W-:Y:S02]  /*16cc0*/  LEA R204, P4, R229, R0.reuse, 0x2 ;  /* 0x00000000e5cc7211 */ /* 0x080fe400078810ff */
[----:B-1----:R-:W-:Y:S01]  /*16cd0*/  LEA R202, P0, R225, R0, 0x2 ;  /* 0x00000000e1ca7211 */ /* 0x002fe200078010ff */
[----:B------:R-:W4:Y:S01]  /*16ce0*/  LDL.LU R230, [R1+0x1d8] ;  /* 0x0001d80001e67983 */ /* 0x000f220000300800 */
[-C--:B------:R-:W-:Y:S01]  /*16cf0*/  LEA.HI.X.SX32 R205, R229, R2.reuse, 0x2, P4 ;  /* 0x00000002e5cd7211 */ /* 0x080fe200020f16ff */
[----:B------:R-:W-:Y:S01]  /*16d00*/  IMAD.MOV.U32 R229, RZ, RZ, R231 ;  /* 0x000000ffffe57224 */ /* 0x000fe200078e00e7 */
[----:B------:R-:W-:-:S03]  /*16d10*/  LEA.HI.X.SX32 R203, R225, R2, 0x2, P0 ;  /* 0x00000002e1cb7211 */ /* 0x000fc600000f16ff */
[----:B------:R1:W-:Y:S04]  /*16d20*/  STL.64 [R1+0x268], R204 ;  /* 0x000268cc01007387 */ /* 0x0003e80000100a00 */
[----:B------:R-:W4:Y:S01]  /*16d30*/  LDL.LU R231, [R1+0x1e0] ;  /* 0x0001e00001e77983 */ /* 0x000f220000300800 */
[----:B------:R-:W-:Y:S01]  /*16d40*/  IMAD R200, R215, UR12, RZ ;  /* 0x0000000cd7c87c24 */ /* 0x000fe2000f8e02ff */
[----:B------:R-:W2:Y:S02]  /*16d50*/  LDCU UR12, c[0x0][0x3b0] ;  /* 0x00007600ff0c77ac */ /* 0x000ea40008000800 */
[----:B------:R3:W-:Y:S01]  /*16d60*/  STL.64 [R1+0x260], R202 ;  /* 0x000260ca01007387 */ /* 0x0007e20000100a00 */
[----:B-1----:R-:W-:-:S03]  /*16d70*/  LEA R204, P4, R227, R0, 0x2 ;  /* 0x00000000e3cc7211 */ /* 0x002fc600078810ff */
[----:B------:R-:W4:Y:S01]  /*16d80*/  LDL.LU R225, [R1+0x1e8] ;  /* 0x0001e80001e17983 */ /* 0x000f220000300800 */
[----:B------:R-:W-:Y:S01]  /*16d90*/  IMAD.MOV.U32 R215, RZ, RZ, R229 ;  /* 0x000000ffffd77224 */ /* 0x000fe200078e00e5 */
[----:B------:R-:W-:Y:S01]  /*16da0*/  LEA.HI.X.SX32 R205, R227, R2, 0x2, P4 ;  /* 0x00000002e3cd7211 */ /* 0x000fe200020f16ff */
[----:B------:R-:W-:Y:S01]  /*16db0*/  IMAD.MOV.U32 R229, RZ, RZ, R233 ;  /* 0x000000ffffe57224 */ /* 0x000fe200078e00e9 */
[C---:B---3--:R-:W-:Y:S01]  /*16dc0*/  LEA R202, P0, R217.reuse, R0, 0x2 ;  /* 0x00000000d9ca7211 */ /* 0x048fe200078010ff */
[----:B------:R-:W-:Y:S02]  /*16dd0*/  IMAD.MOV.U32 R233, RZ, RZ, R235 ;  /* 0x000000ffffe97224 */ /* 0x000fe400078e00eb */
[----:B------:R1:W-:Y:S01]  /*16de0*/  STL.64 [R1+0x258], R204 ;  /* 0x000258cc01007387 */ /* 0x0003e20000100a00 */
[----:B------:R-:W-:Y:S02]  /*16df0*/  MOV R235, R237 ;  /* 0x000000ed00eb7202 */ /* 0x000fe40000000f00 */
[----:B------:R-:W-:Y:S01]  /*16e00*/  LEA.HI.X.SX32 R203, R217, R2, 0x2, P0 ;  /* 0x00000002d9cb7211 */ /* 0x000fe200000f16ff */
[----:B------:R-:W3:Y:S01]  /*16e10*/  LDL.LU R227, [R1+0x1e4] ;  /* 0x0001e40001e37983 */ /* 0x000ee20000300800 */
[----:B------:R-:W-:-:S03]  /*16e20*/  IMAD.MOV.U32 R237, RZ, RZ, R238 ;  /* 0x000000ffffed7224 */ /* 0x000fc600078e00ee */
[----:B------:R1:W-:Y:S02]  /*16e30*/  STL.64 [R1+0x250], R202 ;  /* 0x000250ca01007387 */ /* 0x0003e40000100a00 */
[----:B-1----:R-:W-:-:S04]  /*16e40*/  LEA R204, P4, R226, R0, 0x2 ;  /* 0x00000000e2cc7211 */ /* 0x002fc800078810ff */
[----:B------:R-:W-:Y:S02]  /*16e50*/  LEA.HI.X.SX32 R205, R226, R2, 0x2, P4 ;  /* 0x00000002e2cd7211 */ /* 0x000fe400020f16ff */
[----:B------:R-:W-:Y:S01]  /*16e60*/  LEA R202, P0, R221, R0, 0x2 ;  /* 0x00000000ddca7211 */ /* 0x000fe200078010ff */
[----:B------:R-:W-:-:S03]  /*16e70*/  IMAD.MOV.U32 R226, RZ, RZ, R229 ;  /* 0x000000ffffe27224 */ /* 0x000fc600078e00e5 */
[----:B------:R-:W-:Y:S02]  /*16e80*/  LEA.HI.X.SX32 R203, R221, R2, 0x2, P0 ;  /* 0x00000002ddcb7211 */ /* 0x000fe400000f16ff */
[----:B------:R-:W-:Y:S01]  /*16e90*/  MOV R221, R226 ;  /* 0x000000e200dd7202 */ /* 0x000fe20000000f00 */
[----:B--2---:R-:W-:Y:S02]  /*16ea0*/  IMAD.MOV.U32 R238, RZ, RZ, R18 ;  /* 0x000000ffffee7224 */ /* 0x004fe400078e0012 */
[----:B------:R-:W-:Y:S02]  /*16eb0*/  IMAD.MOV.U32 R18, RZ, RZ, R14 ;  /* 0x000000ffff127224 */ /* 0x000fe400078e000e */
[----:B------:R-:W-:Y:S02]  /*16ec0*/  IMAD.MOV.U32 R14, RZ, RZ, R243 ;  /* 0x000000ffff0e7224 */ /* 0x000fe400078e00f3 */
[----:B------:R-:W2:Y:S04]  /*16ed0*/  LDL.LU R243, [R1+0x788] ;  /* 0x0007880001f37983 */ /* 0x000ea80000300800 */
[----:B------:R-:W2:Y:S04]  /*16ee0*/  LDL.LU R217, [R1+0x1ec] ;  /* 0x0001ec0001d97983 */ /* 0x000ea80000300800 */
[----:B------:R1:W-:Y:S04]  /*16ef0*/  STL.64 [R1+0x4a0], R204 ;  /* 0x0004a0cc01007387 */ /* 0x0003e80000100a00 */
[----:B------:R-:W2:Y:S04]  /*16f00*/  LDL.LU R229, [R1+0x1f4] ;  /* 0x0001f40001e57983 */ /* 0x000ea80000300800 */
[----:B------:R3:W-:Y:S01]  /*16f10*/  STL.64 [R1+0x5a0], R202 ;  /* 0x0005a0ca01007387 */ /* 0x0007e20000100a00 */
[----:B-1----:R-:W-:-:S03]  /*16f20*/  LEA R204, P4, R218, R0, 0x2 ;  /* 0x00000000dacc7211 */ /* 0x002fc600078810ff */
[----:B------:R-:W2:Y:S01]  /*16f30*/  LDL.LU R226, [R1+0x1f0] ;  /* 0x0001f00001e27983 */ /* 0x000ea20000300800 */
[----:B------:R-:W-:Y:S02]  /*16f40*/  LEA.HI.X.SX32 R205, R218, R2, 0x2, P4 ;  /* 0x00000002dacd7211 */ /* 0x000fe400020f16ff */
[CC--:B----4-:R-:W-:Y:S02]  /*16f50*/  LEA R206, P4, R222.reuse, R0.reuse, 0x2 ;  /* 0x00000000dece7211 */ /* 0x0d0fe400078810ff */
[C---:B---3--:R-:W-:Y:S01]  /*16f60*/  LEA R202, P0, R219.reuse, R0, 0x2 ;  /* 0x00000000dbca7211 */ /* 0x048fe200078010ff */
[----:B------:R1:W-:Y:S01]  /*16f70*/  STL.64 [R1+0x6a8], R204 ;  /* 0x0006a8cc01007387 */ /* 0x0003e20000100a00 */
[-C--:B------:R-:W-:Y:S02]  /*16f80*/  LEA.HI.X.SX32 R207, R222, R2.reuse, 0x2, P4 ;  /* 0x00000002decf7211 */ /* 0x080fe400020f16ff */
[----:B------:R-:W-:Y:S01]  /*16f90*/  LEA.HI.X.SX32 R203, R219, R2, 0x2, P0 ;  /* 0x00000002dbcb7211 */ /* 0x000fe200000f16ff */
[----:B------:R-:W3:Y:S04]  /*16fa0*/  LDL.LU R218, [R1+0x1f8] ;  /* 0x0001f80001da7983 */ /* 0x000ee80000300800 */
[----:B------:R4:W-:Y:S01]  /*16fb0*/  STL.64 [R1+0x830], R202 ;  /* 0x000830ca01007387 */ /* 0x0009e20000100a00 */
[----:B-1----:R-:W-:-:S03]  /*16fc0*/  LEA R204, P0, R223, R0, 0x2 ;  /* 0x00000000dfcc7211 */ /* 0x002fc600078010ff */
[----:B------:R1:W-:Y:S01]  /*16fd0*/  STL.64 [R1+0x248], R206 ;  /* 0x000248ce01007387 */ /* 0x0003e20000100a00 */
[----:B------:R-:W-:-:S03]  /*16fe0*/  LEA.HI.X.SX32 R205, R223, R2, 0x2, P0 ;  /* 0x00000002dfcd7211 */ /* 0x000fc600000f16ff */
[----:B------:R-:W3:Y:S01]  /*16ff0*/  LDL.LU R219, [R1+0x204] ;  /* 0x0002040001db7983 */ /* 0x000ee20000300800 */
[----:B----4-:R-:W-:-:S03]  /*17000*/  IMAD R202, R221, UR8, RZ ;  /* 0x00000008ddca7c24 */ /* 0x010fc6000f8e02ff */
[----:B------:R4:W-:Y:S01]  /*17010*/  STL.64 [R1+0x240], R204 ;  /* 0x000240cc01007387 */ /* 0x0009e20000100a00 */
[----:B------:R-:W-:Y:S01]  /*17020*/  IMAD R201, R215, UR11, RZ ;  /* 0x0000000bd7c97c24 */ /* 0x000fe2000f8e02ff */
[----:B------:R-:W2:Y:S02]  /*17030*/  LDCU UR11, c[0x0][0x3b0] ;  /* 0x00007600ff0b77ac */ /* 0x000ea40008000800 */
[----:B------:R-:W3:Y:S01]  /*17040*/  LDL.LU R221, [R1+0x200] ;  /* 0x0002000001dd7983 */ /* 0x000ee20000300800 */
[----:B-1----:R-:W-:Y:S01]  /*17050*/  LEA R206, P4, R230, R0, 0x2 ;  /* 0x00000000e6ce7211 */ /* 0x002fe200078810ff */
[----:B------:R-:W-:Y:S01]  /*17060*/  IMAD R142, R142, UR30, RZ ;  /* 0x0000001e8e8e7c24 */ /* 0x000fe2000f8e02ff */
[----:B------:R-:W1:Y:S02]  /*17070*/  LDCU UR30, c[0x0][0x3b0] ;  /* 0x00007600ff1e77ac */ /* 0x000e640008000800 */
[----:B------:R-:W-:Y:S01]  /*17080*/  LEA.HI.X.SX32 R207, R230, R2, 0x2, P4 ;  /* 0x00000002e6cf7211 */ /* 0x000fe200020f16ff */
[----:B------:R-:W-:Y:S01]  /*17090*/  IMAD R139, R139, UR29, RZ ;  /* 0x0000001d8b8b7c24 */ /* 0x000fe2000f8e02ff */
[----:B------:R-:W1:Y:S01]  /*170a0*/  LDCU UR29, c[0x0][0x3b0] ;  /* 0x00007600ff1d77ac */ /* 0x000e620008000800 */
[----:B----4-:R-:W-:-:S02]  /*170b0*/  LEA R204, P0, R231, R0, 0x2 ;  /* 0x00000000e7cc7211 */ /* 0x010fc400078010ff */
[----:B------:R4:W-:Y:S01]  /*170c0*/  STL.64 [R1+0x238], R206 ;  /* 0x000238ce01007387 */ /* 0x0009e20000100a00 */
[----:B------:R-:W-:Y:S01]  /*170d0*/  IMAD R136, R136, UR7, RZ ;  /* 0x0000000788887c24 */ /* 0x000fe2000f8e02ff */
[----:B------:R-:W-:Y:S01]  /*170e0*/  LEA.HI.X.SX32 R205, R231, R2, 0x2, P0 ;  /* 0x00000002e7cd7211 */ /* 0x000fe200000f16ff */
[----:B------:R-:W-:Y:S01]  /*170f0*/  IMAD R132, R132, UR28, RZ ;  /* 0x0000001c84847c24 */ /* 0x000fe2000f8e02ff */
[----:B------:R-:W3:Y:S01]  /*17100*/  LDL.LU R222, [R1+0x208] ;  /* 0x0002080001de7983 */ /* 0x000ee20000300800 */
[----:B------:R-:W-:Y:S01]  /*17110*/  IMAD R137, R137, UR23, RZ ;  /* 0x0000001789897c24 */ /* 0x000fe2000f8e02ff */
[----:B------:R-:W1:Y:S02]  /*17120*/  LDCU UR7, c[0x0][0x3b0] ;  /* 0x00007600ff0777ac */ /* 0x000e640008000800 */
[----:B------:R1:W-:Y:S01]  /*17130*/  STL.64 [R1+0x230], R204 ;  /* 0x000230cc01007387 */ /* 0x0003e20000100a00 */
[----:B------:R-:W-:Y:S01]  /*17140*/  IMAD R138, R138, UR22, RZ ;  /* 0x000000168a8a7c24 */ /* 0x000fe2000f8e02ff */
[----:B------:R-:W2:Y:S01]  /*17150*/  LDCU UR28, c[0x0][0x3b0] ;  /* 0x00007600ff1c77ac */ /* 0x000ea20008000800 */
[C---:B----4-:R-:W-:Y:S01]  /*17160*/  LEA R206, P4, R225.reuse, R0, 0x2 ;  /* 0x00000000e1ce7211 */ /* 0x050fe200078810ff */
[----:B------:R-:W4:Y:S01]  /*17170*/  LDL.LU R231, [R1+0x20c] ;  /* 0x00020c0001e77983 */ /* 0x000f220000300800 */
[----:B------:R-:W-:Y:S01]  /*17180*/  IMAD R140, R140, UR21, RZ ;  /* 0x000000158c8c7c24 */ /* 0x000fe2000f8e02ff */
[----:B------:R-:W2:Y:S01]  /*17190*/  LDCU UR23, c[0x0][0x3b0] ;  /* 0x00007600ff1777ac */ /* 0x000ea20008000800 */
[----:B------:R-:W-:Y:S01]  /*171a0*/  LEA.HI.X.SX32 R207, R225, R2, 0x2, P4 ;  /* 0x00000002e1cf7211 */ /* 0x000fe200020f16ff */
[----:B------:R-:W-:-:S02]  /*171b0*/  IMAD R141, R141, UR20, RZ ;  /* 0x000000148d8d7c24 */ /* 0x000fc4000f8e02ff */
[----:B------:R-:W-:Y:S01]  /*171c0*/  IMAD R143, R143, UR19, RZ ;  /* 0x000000138f8f7c24 */ /* 0x000fe2000f8e02ff */
[C---:B-1----:R-:W-:Y:S01]  /*171d0*/  LEA R204, P0, R227.reuse, R0, 0x2 ;  /* 0x00000000e3cc7211 */ /* 0x042fe200078010ff */
[----:B------:R2:W-:Y:S01]  /*171e0*/  STL.64 [R1+0x4a8], R206 ;  /* 0x0004a8ce01007387 */ /* 0x0005e20000100a00 */
[----:B------:R-:W1:Y:S02]  /*171f0*/  LDCU UR22, c[0x0][0x3b0] ;  /* 0x00007600ff1677ac */ /* 0x000e640008000800 */
[----:B------:R-:W-:Y:S01]  /*17200*/  LEA.HI.X.SX32 R205, R227, R2, 0x2, P0 ;  /* 0x00000002e3cd7211 */ /* 0x000fe200000f16ff */
[----:B------:R-:W1:Y:S04]  /*17210*/  LDCU UR21, c[0x0][0x3b0] ;  /* 0x00007600ff1577ac */ /* 0x000e680008000800 */
[----:B------:R1:W-:Y:S01]  /*17220*/  STL.64 [R1+0x5a8], R204 ;  /* 0x0005a8cc01007387 */ /* 0x0003e20000100a00 */
[----:B------:R-:W1:Y:S03]  /*17230*/  LDCU UR20, c[0x0][0x3b0] ;  /* 0x00007600ff1477ac */ /* 0x000e660008000800 */
[----:B------:R-:W4:Y:S01]  /*17240*/  LDL.LU R223, [R1+0x4b8] ;  /* 0x0004b80001df7983 */ /* 0x000f220000300800 */
[----:B------:R-:W1:Y:S03]  /*17250*/  LDCU UR19, c[0x0][0x3b0] ;  /* 0x00007600ff1377ac */ /* 0x000e660008000800 */
[----:B------:R-:W4:Y:S01]  /*17260*/  LDL.LU R225, [R1+0x4bc] ;  /* 0x0004bc0001e17983 */ /* 0x000f220000300800 */
[----:B------:R-:W1:Y:S01]  /*17270*/  LDCU UR8, c[0x0][0x3b0] ;  /* 0x00007600ff0877ac */ /* 0x000e620008000800 */
[----:B--2---:R-:W-:-:S04]  /*17280*/  LEA R206, P4, R217, R0, 0x2 ;  /* 0x00000000d9ce7211 */ /* 0x004fc800078810ff */
[----:B------:R-:W-:Y:S02]  /*17290*/  LEA.HI.X.SX32 R207, R217, R2, 0x2, P4 ;  /* 0x00000002d9cf7211 */ /* 0x000fe400020f16ff */
[----:B-1----:R-:W-:-:S03]  /*172a0*/  LEA R204, P0, R229, R0, 0x2 ;  /* 0x00000000e5cc7211 */ /* 0x002fc600078010ff */
[----:B------:R1:W-:Y:S01]  /*172b0*/  STL.64 [R1+0x6b0], R206 ;  /* 0x0006b0ce01007387 */ /* 0x0003e20000100a00 */
[----:B------:R-:W-:-:S05]  /*172c0*/  LEA.HI.X.SX32 R205, R229, R2, 0x2, P0 ;  /* 0x00000002e5cd7211 */ /* 0x000fca00000f16ff */
[----:B------:R3:W-:Y:S01]  /*172d0*/  STL.64 [R1+0x840], R204 ;  /* 0x000840cc01007387 */ /* 0x0007e20000100a00 */
[----:B-1----:R-:W-:-:S03]  /*172e0*/  LEA R206, P4, R226, R0, 0x2 ;  /* 0x00000000e2ce7211 */ /* 0x002fc600078810ff */
[----:B------:R-:W2:Y:S01]  /*172f0*/  LDL.LU R212, [R1+0x4c4] ;  /* 0x0004c40001d47983 */ /* 0x000ea20000300800 */
[----:B------:R-:W-:-:S03]  /*17300*/  LEA.HI.X.SX32 R207, R226, R2, 0x2, P4 ;  /* 0x00000002e2cf7211 */ /* 0x000fc600020f16ff */
[----:B------:R-:W2:Y:S01]  /*17310*/  LDL.LU R213, [R1+0x4c0] ;  /* 0x0004c00001d57983 */ /* 0x000ea20000300800 */
[----:B---3--:R-:W-:-:S03]  /*17320*/  LEA R204, P0, R218, R0, 0x2 ;  /* 0x00000000dacc7211 */ /* 0x008fc600078010ff */
[----:B------:R1:W-:Y:S01]  /*17330*/  STL.64 [R1+0x228], R206 ;  /* 0x000228ce01007387 */ /* 0x0003e20000100a00 */
[----:B------:R-:W-:-:S03]  /*17340*/  LEA.HI.X.SX32 R205, R218, R2, 0x2, P0 ;  /* 0x00000002dacd7211 */ /* 0x000fc600000f16ff */
[----:B------:R-:W3:Y:S04]  /*17350*/  LDL.LU R214, [R1+0x4c8] ;  /* 0x0004c80001d67983 */ /* 0x000ee80000300800 */
[----:B------:R-:W2:Y:S01]  /*17360*/  LDL.LU R226, [R1+0x4cc] ;  /* 0x0004cc0001e27983 */ /* 0x000ea20000300800 */
[----:B-1----:R-:W-:-:S03]  /*17370*/  LEA R206, P4, R219, R0, 0x2 ;  /* 0x00000000dbce7211 */ /* 0x002fc600078810ff */
[----:B------:R-:W2:Y:S01]  /*17380*/  LDL.LU R218, [R1+0x4b0] ;  /* 0x0004b00001da7983 */ /* 0x000ea20000300800 */
[----:B------:R-:W-:-:S03]  /*17390*/  LEA.HI.X.SX32 R207, R219, R2, 0x2, P4 ;  /* 0x00000002dbcf7211 */ /* 0x000fc600020f16ff */
[----:B------:R1:W-:Y:S04]  /*173a0*/  STL.64 [R1+0x220], R204 ;  /* 0x000220cc01007387 */ /* 0x0003e80000100a00 */
[----:B------:R-:W3:Y:S04]  /*173b0*/  LDL.LU R215, [R1+0x4d4] ;  /* 0x0004d40001d77983 */ /* 0x000ee80000300800 */
[----:B------:R-:W3:Y:S01]  /*173c0*/  LDL.LU R217, [R1+0x4d0] ;  /* 0x0004d00001d97983 */ /* 0x000ee20000300800 */
[----:B-1----:R-:W-:-:S03]  /*173d0*/  LEA R204, P0, R221, R0, 0x2 ;  /* 0x00000000ddcc7211 */ /* 0x002fc600078010ff */
[----:B------:R4:W-:Y:S01]  /*173e0*/  STL.64 [R1+0x218], R206 ;  /* 0x000218ce01007387 */ /* 0x0009e20000100a00 */
[----:B------:R-:W-:-:S03]  /*173f0*/  LEA.HI.X.SX32 R205, R221, R2, 0x2, P0 ;  /* 0x00000002ddcd7211 */ /* 0x000fc600000f16ff */
[----:B------:R-:W3:Y:S01]  /*17400*/  LDL.LU R221, [R1+0x4b4] ;  /* 0x0004b40001dd7983 */ /* 0x000ee20000300800 */
[----:B------:R-:W-:-:S04]  /*17410*/  LEA R208, P4, R222, R0, 0x2 ;  /* 0x00000000ded07211 */ /* 0x000fc800078810ff */
[----:B------:R-:W-:Y:S01]  /*17420*/  LEA.HI.X.SX32 R209, R222, R2, 0x2, P4 ;  /* 0x00000002ded17211 */ /* 0x000fe200020f16ff */
[----:B------:R3:W-:Y:S01]  /*17430*/  STL.64 [R1+0x210], R204 ;  /* 0x000210cc01007387 */ /* 0x0007e20000100a00 */
[----:B----4-:R-:W-:-:S04]  /*17440*/  LEA R206, P0, R231, R0, 0x2 ;  /* 0x00000000e7ce7211 */ /* 0x010fc800078010ff */
[----:B------:R-:W-:Y:S01]  /*17450*/  LEA.HI.X.SX32 R207, R231, R2, 0x2, P0 ;  /* 0x00000002e7cf7211 */ /* 0x000fe200000f16ff */
[----:B--2---:R-:W-:Y:S02]  /*17460*/  IMAD R203, R218, UR4, RZ ;  /* 0x00000004dacb7c24 */ /* 0x004fe4000f8e02ff */
[----:B------:R-:W2:Y:S04]  /*17470*/  LDL.LU R218, [R1+0x4d8] ;  /* 0x0004d80001da7983 */ /* 0x000ea80000300800 */
[----:B------:R-:W4:Y:S04]  /*17480*/  LDL.LU R219, [R1+0x4dc] ;  /* 0x0004dc0001db7983 */ /* 0x000f280000300800 */
[----:B------:R1:W-:Y:S04]  /*17490*/  STL.64 [R1+0x4b0], R208 ;  /* 0x0004b0d001007387 */ /* 0x0003e80000100a00 */
[----:B------:R-:W2:Y:S01]  /*174a0*/  LDL.LU R222, [R1+0x4e0] ;  /* 0x0004e00001de7983 */ /* 0x000ea20000300800 */
[----:B---3--:R-:W-:-:S03]  /*174b0*/  IMAD R204, R221, UR75, RZ ;  /* 0x0000004bddcc7c24 */ /* 0x008fc6000f8e02ff */
[----:B------:R-:W3:Y:S04]  /*174c0*/  LDL.LU R221, [R1+0x4e4] ;  /* 0x0004e40001dd7983 */ /* 0x000ee80000300800 */
[----:B------:R-:W2:Y:S01]  /*174d0*/  LDL.LU R231, [R1+0x504] ;  /* 0x0005040001e77983 */ /* 0x000ea20000300800 */
[----:B-1----:R-:W-:-:S03]  /*174e0*/  LEA R208, P4, R223, R0, 0x2 ;  /* 0x00000000dfd07211 */ /* 0x002fc600078810ff */
[----:B------:R1:W-:Y:S01]  /*174f0*/  STL.64 [R1+0x5b0], R206 ;  /* 0x0005b0ce01007387 */ /* 0x0003e20000100a00 */
[----:B------:R-:W-:Y:S02]  /*17500*/  LEA.HI.X.SX32 R209, R223, R2, 0x2, P4 ;  /* 0x00000002dfd17211 */ /* 0x000fe400020f16ff */
[-C--:B------:R-:W-:Y:S02]  /*17510*/  LEA R210, P4, R212, R0.reuse, 0x2 ;  /* 0x00000000d4d27211 */ /* 0x080fe400078810ff */
[----:B-1----:R-:W-:-:S04]  /*17520*/  LEA R206, P0, R225, R0, 0x2 ;  /* 0x00000000e1ce7211 */ /* 0x002fc800078010ff */
[-C--:B------:R-:W-:Y:S02]  /*17530*/  LEA.HI.X.SX32 R207, R225, R2.reuse, 0x2, P0 ;  /* 0x00000002e1cf7211 */ /* 0x080fe400000f16ff */
[----:B------:R-:W-:Y:S01]  /*17540*/  LEA.HI.X.SX32 R211, R212, R2, 0x2, P4 ;  /* 0x00000002d4d37211 */ /* 0x000fe200020f16ff */
[----:B--2---:R-:W-:Y:S02]  /*17550*/  IMAD R205, R231, UR74, RZ ;  /* 0x0000004ae7cd7c24 */ /* 0x004fe4000f8e02ff */
[----:B------:R-:W-:Y:S02]  /*17560*/  IMAD.MOV.U32 R231, RZ, RZ, R233 ;  /* 0x000000ffffe77224 */ /* 0x000fe400078e00e9 */
[----:B------:R-:W-:Y:S02]  /*17570*/  IMAD.MOV.U32 R233, RZ, RZ, R234 ;  /* 0x000000ffffe97224 */ /* 0x000fe400078e00ea */
[----:B------:R-:W2:Y:S04]  /*17580*/  LDL.LU R234, [R1+0x4ec] ;  /* 0x0004ec0001ea7983 */ /* 0x000ea80000300800 */
[----:B------:R1:W-:Y:S04]  /*17590*/  STL.64 [R1+0x6b8], R208 ;  /* 0x0006b8d001007387 */ /* 0x0003e80000100a00 */
[----:B------:R-:W2:Y:S04]  /*175a0*/  LDL.LU R223, [R1+0x4e8] ;  /* 0x0004e80001df7983 */ /* 0x000ea80000300800 */
[----:B------:R3:W-:Y:S01]  /*175b0*/  STL.64 [R1+0x848], R206 ;  /* 0x000848ce01007387 */ /* 0x0007e20000100a00 */
[----:B-1----:R-:W-:-:S04]  /*175c0*/  LEA R208, P0, R213, R0, 0x2 ;  /* 0x00000000d5d07211 */ /* 0x002fc800078010ff */
[----:B------:R-:W-:Y:S01]  /*175d0*/  LEA.HI.X.SX32 R209, R213, R2, 0x2, P0 ;  /* 0x00000002d5d17211 */ /* 0x000fe200000f16ff */
[----:B---3--:R-:W3:Y:S04]  /*175e0*/  LDL.LU R207, [R1+0x508] ;  /* 0x0005080001cf7983 */ /* 0x008ee80000300800 */
[----:B------:R-:W2:Y:S04]  /*175f0*/  LDL.LU R225, [R1+0x4f0] ;  /* 0x0004f00001e17983 */ /* 0x000ea80000300800 */
[----:B------:R1:W-:Y:S04]  /*17600*/  STL.64 [R1+0x208], R210 ;  /* 0x000208d201007387 */ /* 0x0003e80000100a00 */
[----:B------:R-:W2:Y:S04]  /*17610*/  LDL.LU R213, [R1+0x50c] ;  /* 0x00050c0001d57983 */ /* 0x000ea80000300800 */
[----:B------:R4:W-:Y:S01]  /*17620*/  STL.64 [R1+0x200], R208 ;  /* 0x000200d001007387 */ /* 0x0009e20000100a00 */
[----:B-1----:R-:W-:-:S04]  /*17630*/  LEA R210, P4, R214, R0, 0x2 ;  /* 0x00000000d6d27211 */ /* 0x002fc800078810ff */
[----:B------:R-:W-:Y:S02]  /*17640*/  LEA.HI.X.SX32 R211, R214, R2, 0x2, P4 ;  /* 0x00000002d6d37211 */ /* 0x000fe400020f16ff */
[----:B----4-:R-:W-:-:S03]  /*17650*/  LEA R208, P0, R226, R0, 0x2 ;  /* 0x00000000e2d07211 */ /* 0x010fc600078010ff */
[----:B------:R1:W-:Y:S01]  /*17660*/  STL.64 [R1+0x1f8], R210 ;  /* 0x0001f8d201007387 */ /* 0x0003e20000100a00 */
[----:B------:R-:W-:-:S03]  /*17670*/  LEA.HI.X.SX32 R209, R226, R2, 0x2, P0 ;  /* 0x00000002e2d17211 */ /* 0x000fc600000f16ff */
[----:B------:R-:W4:Y:S01]  /*17680*/  LDL.LU R226, [R1+0x510] ;  /* 0x0005100001e27983 */ /* 0x000f220000300800 */
[----:B------:R-:W-:-:S03]  /*17690*/  LEA R212, P4, R215, R0, 0x2 ;  /* 0x00000000d7d47211 */ /* 0x000fc600078810ff */
[----:B------:R4:W-:Y:S01]  /*176a0*/  STL.64 [R1+0x1f0], R208 ;  /* 0x0001f0d001007387 */ /* 0x0009e20000100a00 */
[----:B-1----:R-:W-:-:S04]  /*176b0*/  LEA R210, P0, R217, R0, 0x2 ;  /* 0x00000000d9d27211 */ /* 0x002fc800078010ff */
[-C--:B------:R-:W-:Y:S01]  /*176c0*/  LEA.HI.X.SX32 R211, R217, R2.reuse, 0x2, P0 ;  /* 0x00000002d9d37211 */ /* 0x080fe200000f16ff */
[----:B---3--:R-:W-:Y:S02]  /*176d0*/  IMAD R206, R207, UR73, RZ ;  /* 0x00000049cfce7c24 */ /* 0x008fe4000f8e02ff */
[----:B--2---:R-:W-:Y:S01]  /*176e0*/  IMAD R207, R213, UR72, RZ ;  /* 0x00000048d5cf7c24 */ /* 0x004fe2000f8e02ff */
[----:B------:R-:W-:Y:S01]  /*176f0*/  LEA.HI.X.SX32 R213, R215, R2, 0x2, P4 ;  /* 0x00000002d7d57211 */ /* 0x000fe200020f16ff */
[----:B----4-:R-:W-:Y:S02]  /*17700*/  IMAD R208, R226, UR71, RZ ;  /* 0x00000047e2d07c24 */ /* 0x010fe4000f8e02ff */
[----:B------:R-:W2:Y:S04]  /*17710*/  LDL.LU R226, [R1+0x4f4] ;  /* 0x0004f40001e27983 */ /* 0x000ea80000300800 */
[----:B------:R1:W-:Y:S04]  /*17720*/  STL.64 [R1+0x4b8], R212 ;  /* 0x0004b8d401007387 */ /* 0x0003e80000100a00 */
[----:B------:R-:W3:Y:S04]  /*17730*/  LDL.LU R217, [R1+0x514] ;  /* 0x0005140001d97983 */ /* 0x000ee80000300800 */
[----:B------:R4:W-:Y:S01]  /*17740*/  STL.64 [R1+0x5b8], R210 ;  /* 0x0005b8d201007387 */ /* 0x0009e20000100a00 */
[----:B-1----:R-:W-:-:S04]  /*17750*/  LEA R212, P4, R218, R0, 0x2 ;  /* 0x00000000dad47211 */ /* 0x002fc800078810ff */
[----:B------:R-:W-:Y:S02]  /*17760*/  LEA.HI.X.SX32 R213, R218, R2, 0x2, P4 ;  /* 0x00000002dad57211 */ /* 0x000fe400020f16ff */
[CC--:B------:R-:W-:Y:S02]  /*17770*/  LEA R214, P4, R222.reuse, R0.reuse, 0x2 ;  /* 0x00000000ded67211 */ /* 0x0c0fe400078810ff */
[C---:B----4-:R-:W-:Y:S01]  /*17780*/  LEA R210, P0, R219.reuse, R0, 0x2 ;  /* 0x00000000dbd27211 */ /* 0x050fe200078010ff */
[----:B------:R1:W-:Y:S01]  /*17790*/  STL.64 [R1+0x6c0], R212 ;  /* 0x0006c0d401007387 */ /* 0x0003e20000100a00 */
[-C--:B------:R-:W-:Y:S02]  /*177a0*/  LEA.HI.X.SX32 R215, R222, R2.reuse, 0x2, P4 ;  /* 0x00000002ded77211 */ /* 0x080fe400020f16ff */
[----:B------:R-:W-:Y:S02]  /*177b0*/  LEA.HI.X.SX32 R211, R219, R2, 0x2, P0 ;  /* 0x00000002dbd37211 */ /* 0x000fe400000f16ff */
[----:B------:R-:W4:Y:S04]  /*177c0*/  LDL.LU R219, [R1+0x518] ;  /* 0x0005180001db7983 */ /* 0x000f280000300800 */
[----:B------:R-:W-:Y:S01]  /*177d0*/  STL.64 [R1+0x850], R210 ;  /* 0x000850d201007387 */ /* 0x000fe20000100a00 */
[----:B-1----:R-:W-:-:S03]  /*177e0*/  LEA R212, P0, R221, R0, 0x2 ;  /* 0x00000000ddd47211 */ /* 0x002fc600078010ff */
[----:B------:R1:W-:Y:S01]  /*177f0*/  STL.64 [R1+0x1e8], R214 ;  /* 0x0001e8d601007387 */ /* 0x0003e20000100a00 */
[----:B------:R-:W-:-:S03]  /*17800*/  LEA.HI.X.SX32 R213, R221, R2, 0x2, P0 ;  /* 0x00000002ddd57211 */ /* 0x000fc600000f16ff */
[----:B------:R-:W2:Y:S04]  /*17810*/  LDL.LU R222, [R1+0x51c] ;  /* 0x00051c0001de7983 */ /* 0x000ea80000300800 */
[----:B------:R1:W-:Y:S02]  /*17820*/  STL.64 [R1+0x1e0], R212 ;  /* 0x0001e0d401007387 */ /* 0x0003e40000100a00 */
[----:B-1----:R-:W-:-:S04]  /*17830*/  LEA R214, P4, R234, R0, 0x2 ;  /* 0x00000000ead67211 */ /* 0x002fc800078810ff */
[----:B------:R-:W-:Y:S02]  /*17840*/  LEA.HI.X.SX32 R215, R234, R2, 0x2, P4 ;  /* 0x00000002ead77211 */ /* 0x000fe400020f16ff */
[----:B------:R-:W2:Y:S01]  /*17850*/  LDL.LU R234, [R1+0x520] ;  /* 0x0005200001ea7983 */ /* 0x000ea20000300800 */
[----:B------:R-:W-:-:S04]  /*17860*/  LEA R212, P0, R223, R0, 0x2 ;  /* 0x00000000dfd47211 */ /* 0x000fc800078010ff */
[----:B------:R-:W-:Y:S01]  /*17870*/  LEA.HI.X.SX32 R213, R223, R2, 0x2, P0 ;  /* 0x00000002dfd57211 */ /* 0x000fe200000f16ff */
[----:B------:R-:W-:Y:S04]  /*17880*/  STL.64 [R1+0x1d8], R214 ;  /* 0x0001d8d601007387 */ /* 0x000fe80000100a00 */
[----:B------:R2:W-:Y:S01]  /*17890*/  STL.64 [R1+0x1d0], R212 ;  /* 0x0001d0d401007387 */ /* 0x0005e20000100a00 */
[-C--:B------:R-:W-:Y:S01]  /*178a0*/  LEA R218, P4, R225, R0.reuse, 0x2 ;  /* 0x00000000e1da7211 */ /* 0x080fe200078810ff */
[----:B--2---:R-:W-:Y:S02]  /*178b0*/  IMAD R212, R234, UR67, RZ ;  /* 0x00000043ead47c24 */ /* 0x004fe4000f8e02ff */
[----:B------:R-:W2:Y:S01]  /*178c0*/  LDL.LU R234, [R1+0x524] ;  /* 0x0005240001ea7983 */ /* 0x000ea20000300800 */
[----:B------:R-:W-:Y:S01]  /*178d0*/  LEA R214, P0, R226, R0, 0x2 ;  /* 0x00000000e2d67211 */ /* 0x000fe200078010ff */
[----:B----4-:R-:W-:Y:S01]  /*178e0*/  IMAD R210, R219, UR69, RZ ;  /* 0x00000045dbd27c24 */ /* 0x010fe2000f8e02ff */
[----:B------:R-:W-:-:S02]  /*178f0*/  LEA.HI.X.SX32 R219, R225, R2, 0x2, P4 ;  /* 0x00000002e1db7211 */ /* 0x000fc400020f16ff */
[----:B------:R-:W-:-:S03]  /*17900*/  LEA.HI.X.SX32 R215, R226, R2, 0x2, P0 ;  /* 0x00000002e2d77211 */ /* 0x000fc600000f16ff */
[----:B------:R1:W-:Y:S04]  /*17910*/  STL.64 [R1+0x4c0], R218 ;  /* 0x0004c0da01007387 */ /* 0x0003e80000100a00 */
[----:B------:R4:W-:Y:S04]  /*17920*/  STL.64 [R1+0x5c0], R214 ;  /* 0x0005c0d601007387 */ /* 0x0009e80000100a00 */
[----:B------:R-:W3:Y:S01]  /*17930*/  LDL.LU R226, [R1+0x528] ;  /* 0x0005280001e27983 */ /* 0x000ee20000300800 */
[-C--:B-1----:R-:W-:Y:S02]  /*17940*/  LEA R218, P4, R3, R0.reuse, 0x2 ;  /* 0x0000000003da7211 */ /* 0x082fe400078810ff */
[----:B----4-:R-:W-:-:S02]  /*17950*/  LEA R214, P0, R7, R0, 0x2 ;  /* 0x0000000007d67211 */ /* 0x010fc400078010ff */
[-C--:B------:R-:W-:Y:S02]  /*17960*/  LEA.HI.X.SX32 R219, R3, R2.reuse, 0x2, P4 ;  /* 0x0000000203db7211 */ /* 0x080fe400020f16ff */
[----:B------:R-:W-:Y:S01]  /*17970*/  LEA.HI.X.SX32 R215, R7, R2, 0x2, P0 ;  /* 0x0000000207d77211 */ /* 0x000fe200000f16ff */
[----:B------:R-:W4:Y:S04]  /*17980*/  LDL.LU R3, [R1+0x1454] ;  /* 0x0014540001037983 */ /* 0x000f280000300800 */
[----:B------:R1:W-:Y:S04]  /*17990*/  STL.64 [R1+0x6c8], R218 ;  /* 0x0006c8da01007387 */ /* 0x0003e80000100a00 */
[----:B------:R-:W4:Y:S04]  /*179a0*/  LDL.LU R7, [R1+0x1450] ;  /* 0x0014500001077983 */ /* 0x000f280000300800 */
[----:B------:R3:W-:Y:S01]  /*179b0*/  STL.64 [R1+0x858], R214 ;  /* 0x000858d601007387 */ /* 0x0007e20000100a00 */
[----:B--2---:R-:W-:-:S03]  /*179c0*/  IMAD R213, R234, UR66, RZ ;  /* 0x00000042ead57c24 */ /* 0x004fc6000f8e02ff */
[----:B------:R-:W2:Y:S01]  /*179d0*/  LDL.LU R234, [R1+0x52c] ;  /* 0x00052c0001ea7983 */ /* 0x000ea20000300800 */
[----:B------:R-:W-:Y:S01]  /*179e0*/  IMAD R211, R222, UR68, RZ ;  /* 0x00000044ded37c24 */ /* 0x000fe2000f8e02ff */
[-C--:B------:R-:W-:Y:S02]  /*179f0*/  LEA R222, P4, R133, R0.reuse, 0x2 ;  /* 0x0000000085de7211 */ /* 0x080fe400078810ff */
[----:B-1----:R-:W-:Y:S02]  /*17a00*/  LEA R218, P0, R231, R0, 0x2 ;  /* 0x00000000e7da7211 */ /* 0x002fe400078010ff */
[-C--:B------:R-:W-:Y:S02]  /*17a10*/  LEA.HI.X.SX32 R223, R133, R2.reuse, 0x2, P4 ;  /* 0x0000000285df7211 */ /* 0x080fe400020f16ff */
[----:B------:R-:W-:-:S03]  /*17a20*/  LEA.HI.X.SX32 R219, R231, R2, 0x2, P0 ;  /* 0x00000002e7db7211 */ /* 0x000fc600000f16ff */
[----:B------:R1:W-:Y:S01]  /*17a30*/  STL.64 [R1+0x1c8], R222 ;  /* 0x0001c8de01007387 */ /* 0x0003e20000100a00 */
[----:B---3--:R-:W-:-:S03]  /*17a40*/  IMAD R214, R226, UR65, RZ ;  /* 0x00000041e2d67c24 */ /* 0x008fc6000f8e02ff */
[----:B------:R3:W-:Y:S01]  /*17a50*/  STL.64 [R1+0x1c0], R218 ;  /* 0x0001c0da01007387 */ /* 0x0007e20000100a00 */
[-C--:B-1----:R-:W-:Y:S02]  /*17a60*/  LEA R222, P4, R233, R0.reuse, 0x2 ;  /* 0x00000000e9de7211 */ /* 0x082fe400078810ff */
[----:B---3--:R-:W-:Y:S02]  /*17a70*/  LEA R218, P0, R237, R0, 0x2 ;  /* 0x00000000edda7211 */ /* 0x008fe400078010ff */
[-C--:B------:R-:W-:Y:S02]  /*17a80*/  LEA.HI.X.SX32 R223, R233, R2.reuse, 0x2, P4 ;  /* 0x00000002e9df7211 */ /* 0x080fe400020f16ff */
[----:B------:R-:W-:Y:S01]  /*17a90*/  LEA.HI.X.SX32 R219, R237, R2, 0x2, P0 ;  /* 0x00000002eddb7211 */ /* 0x000fe200000f16ff */
[----:B--2---:R-:W-:Y:S02]  /*17aa0*/  IMAD R226, R234, UR64, RZ ;  /* 0x00000040eae27c24 */ /* 0x004fe4000f8e02ff */
[----:B------:R-:W2:Y:S04]  /*17ab0*/  LDL.LU R234, [R1+0x5cc] ;  /* 0x0005cc0001ea7983 */ /* 0x000ea80000300800 */
[----:B------:R1:W-:Y:S04]  /*17ac0*/  STL.64 [R1+0x1b8], R222 ;  /* 0x0001b8de01007387 */ /* 0x0003e80000100a00 */
[----:B------:R3:W-:Y:S04]  /*17ad0*/  STL.64 [R1+0x1b0], R218 ;  /* 0x0001b0da01007387 */ /* 0x0007e80000100a00 */
[----:B------:R-:W4:Y:S01]  /*17ae0*/  LDL.LU R237, [R1+0x5d0] ;  /* 0x0005d00001ed7983 */ /* 0x000f220000300800 */
[----:B-1----:R-:W-:-:S02]  /*17af0*/  LEA R222, P4, R235, R0, 0x2 ;  /* 0x00000000ebde7211 */ /* 0x002fc400078810ff */
[C---:B---3--:R-:W-:Y:S02]  /*17b00*/  LEA R218, P0, R252.reuse, R0, 0x2 ;  /* 0x00000000fcda7211 */ /* 0x048fe400078010ff */
[-C--:B------:R-:W-:Y:S02]  /*17b10*/  LEA.HI.X.SX32 R223, R235, R2.reuse, 0x2, P4 ;  /* 0x00000002ebdf7211 */ /* 0x080fe400020f16ff */
[----:B------:R-:W-:-:S03]  /*17b20*/  LEA.HI.X.SX32 R219, R252, R2, 0x2, P0 ;  /* 0x00000002fcdb7211 */ /* 0x000fc600000f16ff */
[----:B------:R-:W-:Y:S04]  /*17b30*/  STL.64 [R1+0x4c8], R222 ;  /* 0x0004c8de01007387 */ /* 0x000fe80000100a00 */
[----:B------:R1:W-:Y:S04]  /*17b40*/  STL.64 [R1+0x5c8], R218 ;  /* 0x0005c8da01007387 */ /* 0x0003e80000100a00 */
[----:B------:R-:W3:Y:S01]  /*17b50*/  LDL.LU R233, [R1+0x5d4] ;  /* 0x0005d40001e97983 */ /* 0x000ee20000300800 */
[----:B-1----:R-:W-:-:S04]  /*17b60*/  LEA R218, P0, R236, R0, 0x2 ;  /* 0x00000000ecda7211 */ /* 0x002fc800078010ff */
[----:B------:R-:W-:Y:S01]  /*17b70*/  LEA.HI.X.SX32 R219, R236, R2, 0x2, P0 ;  /* 0x00000002ecdb7211 */ /* 0x000fe200000f16ff */
[----:B--2---:R-:W-:Y:S01]  /*17b80*/  IMAD R225, R234, UR63, RZ ;  /* 0x0000003feae17c24 */ /* 0x004fe2000f8e02ff */
[----:B------:R-:W-:-:S04]  /*17b90*/  LEA R234, P4, R239, R0, 0x2 ;  /* 0x00000000efea7211 */ /* 0x000fc800078810ff */
[----:B------:R-:W-:-:S05]  /*17ba0*/  LEA.HI.X.SX32 R235, R239, R2, 0x2, P4 ;  /* 0x00000002efeb7211 */ /* 0x000fca00020f16ff */
[----:B------:R1:W-:Y:S04]  /*17bb0*/  STL.64 [R1+0x6d0], R234 ;  /* 0x0006d0ea01007387 */ /* 0x0003e80000100a00 */
[----:B------:R2:W-:Y:S01]  /*17bc0*/  STL.64 [R1+0x860], R218 ;  /* 0x000860da01007387 */ /* 0x0005e20000100a00 */
[----:B----4-:R-:W-:-:S03]  /*17bd0*/  IMAD R223, R237, UR62, RZ ;  /* 0x0000003eeddf7c24 */ /* 0x010fc6000f8e02ff */
[----:B------:R-:W4:Y:S01]  /*17be0*/  LDL.LU R237, [R1+0x5d8] ;  /* 0x0005d80001ed7983 */ /* 0x000f220000300800 */
[-C--:B-1----:R-:W-:Y:S02]  /*17bf0*/  LEA R234, P4, R232, R0.reuse, 0x2 ;  /* 0x00000000e8ea7211 */ /* 0x082fe400078810ff */
[----:B--2---:R-:W-:Y:S02]  /*17c00*/  LEA R218, P0, R228, R0, 0x2 ;  /* 0x00000000e4da7211 */ /* 0x004fe400078010ff */
[-C--:B------:R-:W-:Y:S02]  /*17c10*/  LEA.HI.X.SX32 R235, R232, R2.reuse, 0x2, P4 ;  /* 0x00000002e8eb7211 */ /* 0x080fe400020f16ff */
[----:B------:R-:W-:-:S03]  /*17c20*/  LEA.HI.X.SX32 R219, R228, R2, 0x2, P0 ;  /* 0x00000002e4db7211 */ /* 0x000fc600000f16ff */
[----:B------:R1:W-:Y:S04]  /*17c30*/  STL.64 [R1+0x1a8], R234 ;  /* 0x0001a8ea01007387 */ /* 0x0003e80000100a00 */
[----:B------:R2:W-:Y:S04]  /*17c40*/  STL.64 [R1+0x1a0], R218 ;  /* 0x0001a0da01007387 */ /* 0x0005e80000100a00 */
[----:B-1----:R-:W4:Y:S01]  /*17c50*/  LDL.LU R235, [R1+0x5dc] ;  /* 0x0005dc0001eb7983 */ /* 0x002f220000300800 */
[-C--:B------:R-:W-:Y:S01]  /*17c60*/  LEA R232, P4, R224, R0.reuse, 0x2 ;  /* 0x00000000e0e87211 */ /* 0x080fe200078810ff */
[----:B---3--:R-:W-:Y:S01]  /*17c70*/  IMAD R222, R233, UR61, RZ ;  /* 0x0000003de9de7c24 */ /* 0x008fe2000f8e02ff */
[----:B--2---:R-:W-:-:S02]  /*17c80*/  LEA R218, P0, R220, R0, 0x2 ;  /* 0x00000000dcda7211 */ /* 0x004fc400078010ff */
[-C--:B------:R-:W-:Y:S02]  /*17c90*/  LEA.HI.X.SX32 R233, R224, R2.reuse, 0x2, P4 ;  /* 0x00000002e0e97211 */ /* 0x080fe400020f16ff */
[----:B------:R-:W-:-:S03]  /*17ca0*/  LEA.HI.X.SX32 R219, R220, R2, 0x2, P0 ;  /* 0x00000002dcdb7211 */ /* 0x000fc600000f16ff */
[----:B------:R1:W-:Y:S04]  /*17cb0*/  STL.64 [R1+0x198], R232 ;  /* 0x000198e801007387 */ /* 0x0003e80000100a00 */
[----:B------:R-:W-:Y:S01]  /*17cc0*/  STL.64 [R1+0x190], R218 ;  /* 0x000190da01007387 */ /* 0x000fe20000100a00 */
[----:B------:R-:W-:Y:S02]  /*17cd0*/  MOV R234, R241 ;  /* 0x000000f100ea7202 */ /* 0x000fe40000000f00 */
[C---:B-1----:R-:W-:Y:S01]  /*17ce0*/  LEA R232, P4, R216.reuse, R0, 0x2 ;  /* 0x00000000d8e87211 */ /* 0x042fe200078810ff */
[----:B------:R-:W2:Y:S03]  /*17cf0*/  LDL.LU R231, [R1+0x5e0] ;  /* 0x0005e00001e77983 */ /* 0x000ea60000300800 */
[----:B------:R-:W-:Y:S01]  /*17d00*/  LEA.HI.X.SX32 R233, R216, R2, 0x2, P4 ;  /* 0x00000002d8e97211 */ /* 0x000fe200020f16ff */
[----:B------:R-:W-:-:S04]  /*17d10*/  IMAD.MOV.U32 R241, RZ, RZ, R16 ;  /* 0x000000fffff17224 */ /* 0x000fc800078e0010 */
[----:B------:R1:W-:Y:S01]  /*17d20*/  STL.64 [R1+0x4d0], R232 ;  /* 0x0004d0e801007387 */ /* 0x0003e20000100a00 */
[----:B------:R-:W-:Y:S02]  /*17d30*/  IMAD R209, R217, UR70, RZ ;  /* 0x00000046d9d17c24 */ /* 0x000fe4000f8e02ff */
[----:B-1----:R-:W-:Y:S02]  /*17d40*/  IMAD.MOV.U32 R233, RZ, RZ, R240 ;  /* 0x000000ffffe97224 */ /* 0x002fe400078e00f0 */
[----:B------:R-:W-:Y:S02]  /*17d50*/  IMAD.MOV.U32 R240, RZ, RZ, R19 ;  /* 0x000000fffff07224 */ /* 0x000fe400078e0013 */
[----:B----4-:R-:W-:Y:S02]  /*17d60*/  IMAD R221, R237, UR60, RZ ;  /* 0x0000003ceddd7c24 */ /* 0x010fe4000f8e02ff */
[----:B------:R-:W-:Y:S01]  /*17d70*/  IMAD.MOV.U32 R237, RZ, RZ, R238 ;  /* 0x000000ffffed7224 */ /* 0x000fe200078e00ee */
[----:B------:R-:W-:-:S04]  /*17d80*/  LEA R238, P0, R197, R0, 0x2 ;  /* 0x00000000c5ee7211 */ /* 0x000fc800078010ff */
[----:B------:R-:W-:Y:S02]  /*17d90*/  LEA.HI.X.SX32 R239, R197, R2, 0x2, P0 ;  /* 0x00000002c5ef7211 */ /* 0x000fe400000f16ff */
[----:B------:R-:W-:-:S03]  /*17da0*/  LEA R16, P0, R139, R0, 0x2 ;  /* 0x000000008b107211 */ /* 0x000fc600078010ff */
[----:B------:R1:W-:Y:S04]  /*17db0*/  STL.64 [R1+0x5d0], R238 ;  /* 0x0005d0ee01007387 */ /* 0x0003e80000100a00 */
[----:B------:R-:W3:Y:S01]  /*17dc0*/  LDL.LU R217, [R1+0x5e4] ;  /* 0x0005e40001d97983 */ /* 0x000ee20000300800 */
[----:B------:R-:W-:Y:S02]  /*17dd0*/  IMAD R219, R235, UR59, RZ ;  /* 0x0000003bebdb7c24 */ /* 0x000fe4000f8e02ff */
[----:B------:R-:W-:Y:S02]  /*17de0*/  IMAD.MOV.U32 R235, RZ, RZ, R237 ;  /* 0x000000ffffeb7224 */ /* 0x000fe400078e00ed */
[----:B------:R-:W-:Y:S01]  /*17df0*/  IMAD.MOV.U32 R237, RZ, RZ, R18 ;  /* 0x000000ffffed7224 */ /* 0x000fe200078e0012 */
[----:B------:R-:W-:Y:S01]  /*17e00*/  LEA R18, P4, R142, R0, 0x2 ;  /* 0x000000008e127211 */ /* 0x000fe200078810ff */
[----:B-1----:R-:W-:Y:S01]  /*17e10*/  IMAD.MOV.U32 R238, RZ, RZ, R17 ;  /* 0x000000ffffee7224 */ /* 0x002fe200078e0011 */
[----:B------:R-:W-:-:S02]  /*17e20*/  LEA.HI.X.SX32 R17, R139, R2, 0x2, P0 ;  /* 0x000000028b117211 */ /* 0x000fc400000f16ff */
[----:B------:R-:W-:-:S05]  /*17e30*/  LEA.HI.X.SX32 R19, R142, R2, 0x2, P4 ;  /* 0x000000028e137211 */ /* 0x000fca00020f16ff */
[----:B------:R1:W-:Y:S04]  /*17e40*/  STL.64 [R1+0x6d8], R18 ;  /* 0x0006d81201007387 */ /* 0x0003e80000100a00 */
[----:B-1----:R1:W5:Y:S04]  /*17e50*/  LDL.LU.64 R18, [R1+0x1448] ;  /* 0x0014480001127983 */ /* 0x0023680000300a00 */
[----:B------:R4:W-:Y:S04]  /*17e60*/  STL.64 [R1+0x890], R16 ;  /* 0x0008901001007387 */ /* 0x0009e80000100a00 */
[----:B----4-:R1:W5:Y:S04]  /*17e70*/  LDL.LU.64 R16, [R1+0x1440] ;  /* 0x0014400001107983 */ /* 0x0103680000300a00 */
[----:B------:R-:W4:Y:S01]  /*17e80*/  LDL.LU R215, [R1+0x5e8] ;  /* 0x0005e80001d77983 */ /* 0x000f220000300800 */
[----:B------:R-:W-:Y:S01]  /*17e90*/  IMAD.MOV.U32 R236, RZ, RZ, R233 ;  /* 0x000000ffffec7224 */ /* 0x000fe200078e00e9 */
[----:B------:R-:W-:Y:S01]  /*17ea0*/  MOV R239, R234 ;  /* 0x000000ea00ef7202 */ /* 0x000fe20000000f00 */
[----:B------:R-:W-:-:S02]  /*17eb0*/  IMAD.MOV.U32 R252, RZ, RZ, R241 ;  /* 0x000000fffffc7224 */ /* 0x000fc400078e00f1 */
[----:B--2---:R-:W-:Y:S02]  /*17ec0*/  IMAD R218, R231, UR58, RZ ;  /* 0x0000003ae7da7c24 */ /* 0x004fe4000f8e02ff */
[----:B------:R-:W-:Y:S01]  /*17ed0*/  IMAD.MOV.U32 R233, RZ, RZ, R14 ;  /* 0x000000ffffe97224 */ /* 0x000fe200078e000e */
[-C--:B------:R-:W-:Y:S01]  /*17ee0*/  LEA R14, P4, R136, R0.reuse, 0x2 ;  /* 0x00000000880e7211 */ /* 0x080fe200078810ff */
[----:B------:R-:W-:Y:S02]  /*17ef0*/  IMAD.MOV.U32 R231, RZ, RZ, R238 ;  /* 0x000000ffffe77224 */ /* 0x000fe400078e00ee */
[----:B------:R-:W-:Y:S01]  /*17f00*/  IMAD.MOV.U32 R234, RZ, RZ, R12 ;  /* 0x000000ffffea7224 */ /* 0x000fe200078e000c */
[----:B------:R-:W-:Y:S01]  /*17f10*/  LEA R12, P0, R132, R0, 0x2 ;  /* 0x00000000840c7211 */ /* 0x000fe200078010ff */
[----:B------:R-:W-:Y:S01]  /*17f20*/  IMAD.MOV.U32 R232, RZ, RZ, R252 ;  /* 0x000000ffffe87224 */ /* 0x000fe200078e00fc */
[----:B------:R-:W-:Y:S01]  /*17f30*/  MOV R238, R13 ;  /* 0x0000000d00ee7202 */ /* 0x000fe20000000f00 */
[----:B------:R-:W-:Y:S01]  /*17f40*/  IMAD.MOV.U32 R241, RZ, RZ, R15 ;  /* 0x000000fffff17224 */ /* 0x000fe200078e000f */
[----:B------:R-:W-:Y:S01]  /*17f50*/  LEA.HI.X.SX32 R15, R136, R2, 0x2, P4 ;  /* 0x00000002880f7211 */ /* 0x000fe200020f16ff */
[----:B------:R-:W-:Y:S01]  /*17f60*/  IMAD.MOV.U32 R252, RZ, RZ, R233 ;  /* 0x000000fffffc7224 */ /* 0x000fe200078e00e9 */
[----:B------:R-:W-:Y:S01]  /*17f70*/  MOV R233, R10 ;  /* 0x0000000a00e97202 */ /* 0x000fe20000000f00 */
[----:B------:R-:W-:Y:S01]  /*17f80*/  IMAD.MOV.U32 R228, RZ, RZ, R231 ;  /* 0x000000ffffe47224 */ /* 0x000fe200078e00e7 */
[----:B------:R-:W-:Y:S01]  /*17f90*/  LEA R10, P4, R137, R0, 0x2 ;  /* 0x00000000890a7211 */ /* 0x000fe200078810ff */
[----:B------:R-:W-:Y:S01]  /*17fa0*/  IMAD.MOV.U32 R231, RZ, RZ, R8 ;  /* 0x000000ffffe77224 */ /* 0x000fe200078e0008 */
[----:B------:R-:W-:Y:S01]  /*17fb0*/  LEA.HI.X.SX32 R13, R132, R2, 0x2, P0 ;  /* 0x00000002840d7211 */ /* 0x000fe200000f16ff */
[----:B------:R-:W-:Y:S01]  /*17fc0*/  IMAD.MOV.U32 R220, RZ, RZ, R236 ;  /* 0x000000ffffdc7224 */ /* 0x000fe200078e00ec */
[----:B------:R-:W-:Y:S01]  /*17fd0*/  LEA R8, P0, R138, R0, 0x2 ;  /* 0x000000008a087211 */ /* 0x000fe200078010ff */
[----:B------:R-:W-:-:S02]  /*17fe0*/  IMAD.MOV.U32 R224, RZ, RZ, R239 ;  /* 0x000000ffffe07224 */ /* 0x000fc400078e00ef */
[----:B------:R-:W-:Y:S02]  /*17ff0*/  IMAD.MOV.U32 R236, RZ, RZ, R241 ;  /* 0x000000ffffec7224 */ /* 0x000fe400078e00f1 */
[----:B------:R-:W-:Y:S01]  /*18000*/  IMAD.MOV.U32 R239, RZ, RZ, R234 ;  /* 0x000000ffffef7224 */ /* 0x000fe200078e00ea */
[----:B------:R2:W-:Y:S01]  /*18010*/  STL.64 [R1+0x188], R14 ;  /* 0x0001880e01007387 */ /* 0x0005e20000100a00 */
[----:B------:R-:W-:Y:S01]  /*18020*/  IMAD.MOV.U32 R241, RZ, RZ, R11 ;  /* 0x000000fffff17224 */ /* 0x000fe200078e000b */
[----:B------:R-:W-:Y:S01]  /*18030*/  LEA.HI.X.SX32 R11, R137, R2, 0x2, P4 ;  /* 0x00000002890b7211 */ /* 0x000fe200020f16ff */
[----:B------:R-:W-:Y:S01]  /*18040*/  IMAD.MOV.U32 R234, RZ, RZ, R238 ;  /* 0x000000ffffea7224 */ /* 0x000fe200078e00ee */
[----:B------:R-:W-:Y:S02]  /*18050*/  MOV R238, R9 ;  /* 0x0000000900ee7202 */ /* 0x000fe40000000f00 */
[----:B------:R-:W-:Y:S02]  /*18060*/  LEA R136, P4, R140, R0, 0x2 ;  /* 0x000000008c887211 */ /* 0x000fe400078810ff */
[----:B------:R-:W-:-:S02]  /*18070*/  LEA.HI.X.SX32 R9, R138, R2, 0x2, P0 ;  /* 0x000000028a097211 */ /* 0x000fc400000f16ff */
[----:B------:R-:W-:Y:S01]  /*18080*/  LEA R138, P0, R141, R0, 0x2 ;  /* 0x000000008d8a7211 */ /* 0x000fe200078010ff */
[----:B--2---:R1:W5:Y:S01]  /*18090*/  LDL.LU.64 R14, [R1+0x1438] ;  /* 0x00143800010e7983 */ /* 0x0043620000300a00 */
[----:B------:R-:W-:-:S03]  /*180a0*/  LEA.HI.X.SX32 R137, R140, R2, 0x2, P4 ;  /* 0x000000028c897211 */ /* 0x000fc600020f16ff */
[----:B------:R2:W-:Y:S01]  /*180b0*/  STL.64 [R1+0x180], R12 ;  /* 0x0001800c01007387 */ /* 0x0005e20000100a00 */
[----:B------:R-:W-:Y:S02]  /*180c0*/  LEA.HI.X.SX32 R139, R141, R2, 0x2, P0 ;  /* 0x000000028d8b7211 */ /* 0x000fe400000f16ff */
[C---:B------:R-:W-:Y:S01]  /*180d0*/  LEA R140, P0, R192.reuse, R0, 0x2 ;  /* 0x00000000c08c7211 */ /* 0x040fe200078010ff */
[----:B--2---:R1:W5:Y:S03]  /*180e0*/  LDL.LU.64 R12, [R1+0x1430] ;  /* 0x00143000010c7983 */ /* 0x0043660000300a00 */
[----:B------:R-:W-:Y:S01]  /*180f0*/  LEA.HI.X.SX32 R141, R192, R2, 0x2, P0 ;  /* 0x00000002c08d7211 */ /* 0x000fe200000f16ff */
[----:B----4-:R-:W-:Y:S02]  /*18100*/  IMAD R216, R215, UR24, RZ ;  /* 0x00000018d7d87c24 */ /* 0x010fe4000f8e02ff */
[----:B------:R-:W2:Y:S04]  /*18110*/  LDL.LU R215, [R1+0x5ec] ;  /* 0x0005ec0001d77983 */ /* 0x000ea80000300800 */
[----:B------:R4:W-:Y:S04]  /*18120*/  STL.64 [R1+0x178], R10 ;  /* 0x0001780a01007387 */ /* 0x0009e80000100a00 */
[----:B----4-:R1:W5:Y:S04]  /*18130*/  LDL.LU.64 R10, [R1+0x1428] ;  /* 0x00142800010a7983 */ /* 0x0103680000300a00 */
[----:B------:R4:W-:Y:S04]  /*18140*/  STL.64 [R1+0x170], R8 ;  /* 0x0001700801007387 */ /* 0x0009e80000100a00 */
[----:B----4-:R1:W5:Y:S04]  /*18150*/  LDL.LU.64 R8, [R1+0x1420] ;  /* 0x0014200001087983 */ /* 0x0103680000300a00 */
[----:B------:R-:W4:Y:S04]  /*18160*/  LDL.LU R197, [R1+0x5f0] ;  /* 0x0005f00001c57983 */ /* 0x000f280000300800 */
[----:B------:R1:W-:Y:S04]  /*18170*/  STL.64 [R1+0x4d8], R136 ;  /* 0x0004d88801007387 */ /* 0x0003e80000100a00 */
[----:B------:R3:W-:Y:S01]  /*18180*/  STL.64 [R1+0x5d8], R138 ;  /* 0x0005d88a01007387 */ /* 0x0007e20000100a00 */
[----:B-1----:R-:W-:-:S03]  /*18190*/  LEA R136, P4, R143, R0, 0x2 ;  /* 0x000000008f887211 */ /* 0x002fc600078810ff */
[----:B---3--:R-:W3:Y:S01]  /*181a0*/  LDL.LU R139, [R1+0x5f4] ;  /* 0x0005f400018b7983 */ /* 0x008ee20000300800 */
[----:B------:R-:W-:-:S05]  /*181b0*/  LEA.HI.X.SX32 R137, R143, R2, 0x2, P4 ;  /* 0x000000028f897211 */ /* 0x000fca00020f16ff */
[----:B------:R1:W-:Y:S04]  /*181c0*/  STL.64 [R1+0x6e0], R136 ;  /* 0x0006e08801007387 */ /* 0x0003e80000100a00 */
[----:B------:R1:W-:Y:S04]  /*181d0*/  STL.64 [R1+0x8a0], R140 ;  /* 0x0008a08c01007387 */ /* 0x0003e80000100a00 */
[----:B------:R-:W2:Y:S01]  /*181e0*/  LDL.LU R142, [R1+0x5f8] ;  /* 0x0005f800018e7983 */ /* 0x000ea20000300800 */
[-C--:B-1----:R-:W-:Y:S02]  /*181f0*/  LEA R136, P4, R193, R0.reuse, 0x2 ;  /* 0x00000000c1887211 */ /* 0x082fe400078810ff */
[----:B------:R-:W-:-:S02]  /*18200*/  LEA R140, P0, R194, R0, 0x2 ;  /* 0x00000000c28c7211 */ /* 0x000fc400078010ff */
[-C--:B------:R-:W-:Y:S02]  /*18210*/  LEA.HI.X.SX32 R137, R193, R2.reuse, 0x2, P4 ;  /* 0x00000002c1897211 */ /* 0x080fe400020f16ff */
[----:B------:R-:W-:-:S03]  /*18220*/  LEA.HI.X.SX32 R141, R194, R2, 0x2, P0 ;  /* 0x00000002c28d7211 */ /* 0x000fc600000f16ff */
[----:B------:R1:W-:Y:S04]  /*18230*/  STL.64 [R1+0x168], R136 ;  /* 0x0001688801007387 */ /* 0x0003e80000100a00 */
[----:B------:R1:W-:Y:S02]  /*18240*/  STL.64 [R1+0x160], R140 ;  /* 0x0001608c01007387 */ /* 0x0003e40000100a00 */
[----:B-1----:R-:W-:Y:S02]  /*18250*/  IMAD.MOV.U32 R136, RZ, RZ, R220 ;  /* 0x000000ffff887224 */ /* 0x002fe400078e00dc */
[----:B------:R-:W-:Y:S02]  /*18260*/  IMAD.MOV.U32 R220, RZ, RZ, R224 ;  /* 0x000000ffffdc7224 */ /* 0x000fe400078e00e0 */
[----:B------:R-:W-:Y:S01]  /*18270*/  IMAD.MOV.U32 R224, RZ, RZ, R241 ;  /* 0x000000ffffe07224 */ /* 0x000fe200078e00f1 */
[----:B------:R-:W-:-:S02]  /*18280*/  LEA R140, P0, R196, R0, 0x2 ;  /* 0x00000000c48c7211 */ /* 0x000fc400078010ff */
[----:B------:R-:W-:Y:S02]  /*18290*/  MOV R241, R243 ;  /* 0x000000f300f17202 */ /* 0x000fe40000000f00 */
[----:B------:R-:W-:Y:S01]  /*182a0*/  LEA.HI.X.SX32 R141, R196, R2, 0x2, P0 ;  /* 0x00000002c48d7211 */ /* 0x000fe200000f16ff */
[----:B---3--:R-:W-:Y:S02]  /*182b0*/  IMAD R192, R139, UR25, RZ ;  /* 0x000000198bc07c24 */ /* 0x008fe4000f8e02ff */
[----:B------:R-:W-:Y:S02]  /*182c0*/  IMAD.MOV.U32 R139, RZ, RZ, R233 ;  /* 0x000000ffff8b7224 */ /* 0x000fe400078e00e9 */
[----:B------:R-:W-:Y:S01]  /*182d0*/  IMAD.MOV.U32 R233, RZ, RZ, R242 ;  /* 0x000000ffffe97224 */ /* 0x000fe200078e00f2 */
[----:B------:R-:W-:-:S04]  /*182e0*/  LEA R242, P4, R195, R0, 0x2 ;  /* 0x00000000c3f27211 */ /* 0x000fc800078810ff */
[----:B------:R-:W-:Y:S01]  /*182f0*/  LEA.HI.X.SX32 R243, R195, R2, 0x2, P4 ;  /* 0x00000002c3f37211 */ /* 0x000fe200020f16ff */
[----:B--2---:R-:W-:Y:S02]  /*18300*/  IMAD R143, R142, UR76, RZ ;  /* 0x0000004c8e8f7c24 */ /* 0x004fe4000f8e02ff */
[----:B------:R-:W2:Y:S04]  /*18310*/  LDL.LU R142, [R1+0x5fc] ;  /* 0x0005fc00018e7983 */ /* 0x000ea80000300800 */
[----:B------:R1:W-:Y:S04]  /*18320*/  STL.64 [R1+0x158], R242 ;  /* 0x000158f201007387 */ /* 0x0003e80000100a00 */
[----:B-1----:R1:W5:Y:S04]  /*18330*/  LDL.LU.64 R242, [R1+0x1418] ;  /* 0x0014180001f27983 */ /* 0x0023680000300a00 */
[----:B------:R3:W-:Y:S04]  /*18340*/  STL.64 [R1+0x150], R140 ;  /* 0x0001508c01007387 */ /* 0x0007e80000100a00 */
[----:B------:R-:W2:Y:S01]  /*18350*/  LDL.LU R138, [R1+0x600] ;  /* 0x00060000018a7983 */ /* 0x000ea20000300800 */
[----:B------:R-:W-:-:S04]  /*18360*/  LEA R194, P4, R198, R0, 0x2 ;  /* 0x00000000c6c27211 */ /* 0x000fc800078810ff */
[----:B------:R-:W-:Y:S01]  /*18370*/  LEA.HI.X.SX32 R195, R198, R2, 0x2, P4 ;  /* 0x00000002c6c37211 */ /* 0x000fe200020f16ff */
[----:B------:R-:W-:Y:S01]  /*18380*/  IMAD.MOV.U32 R137, RZ, RZ, R136 ;  /* 0x000000ffff897224 */ /* 0x000fe200078e0088 */
[C---:B---3--:R-:W-:Y:S01]  /*18390*/  LEA R140, P0, R199.reuse, R0, 0x2 ;  /* 0x00000000c78c7211 */ /* 0x048fe200078010ff */
[----:B------:R-:W-:Y:S02]  /*183a0*/  IMAD.MOV.U32 R136, RZ, RZ, R228 ;  /* 0x000000ffff887224 */ /* 0x000fe400078e00e4 */
[----:B------:R3:W-:Y:S01]  /*183b0*/  STL.64 [R1+0x4e0], R194 ;  /* 0x0004e0c201007387 */ /* 0x0007e20000100a00 */
[----:B------:R-:W-:Y:S01]  /*183c0*/  IMAD.MOV.U32 R132, RZ, RZ, R139 ;  /* 0x000000ffff847224 */ /* 0x000fe200078e008b */
[----:B------:R-:W-:Y:S01]  /*183d0*/  LEA.HI.X.SX32 R141, R199, R2, 0x2, P0 ;  /* 0x00000002c78d7211 */ /* 0x000fe200000f16ff */
[----:B------:R-:W-:Y:S01]  /*183e0*/  IMAD.MOV.U32 R228, RZ, RZ, R244 ;  /* 0x000000ffffe47224 */ /* 0x000fe200078e00f4 */
[----:B------:R-:W-:Y:S01]  /*183f0*/  LEA R244, P0, R201, R0, 0x2 ;  /* 0x00000000c9f47211 */ /* 0x000fe200078010ff */
[----:B------:R-:W-:-:S02]  /*18400*/  IMAD.MOV.U32 R139, RZ, RZ, R239 ;  /* 0x000000ffff8b7224 */ /* 0x000fc400078e00ef */
[----:B------:R-:W-:Y:S01]  /*18410*/  IMAD.MOV.U32 R239, RZ, RZ, R231 ;  /* 0x000000ffffef7224 */ /* 0x000fe200078e00e7 */
[----:B------:R-:W-:Y:S02]  /*18420*/  MOV R231, R238 ;  /* 0x000000ee00e77202 */ /* 0x000fe40000000f00 */
[C---:B---3--:R-:W-:Y:S01]  /*18430*/  LEA R194, P4, R200.reuse, R0, 0x2 ;  /* 0x00000000c8c27211 */ /* 0x048fe200078810ff */
[----:B------:R-:W-:Y:S01]  /*18440*/  IMAD.MOV.U32 R238, RZ, RZ, R245 ;  /* 0x000000ffffee7224 */ /* 0x000fe200078e00f5 */
[-C--:B------:R-:W-:Y:S02]  /*18450*/  LEA.HI.X.SX32 R245, R201, R2.reuse, 0x2, P0 ;  /* 0x00000002c9f57211 */ /* 0x080fe400000f16ff */
[----:B------:R-:W-:Y:S02]  /*18460*/  LEA.HI.X.SX32 R195, R200, R2, 0x2, P4 ;  /* 0x00000002c8c37211 */ /* 0x000fe400020f16ff */
[C---:B------:R-:W-:Y:S01]  /*18470*/  LEA R198, P4, R202.reuse, R0, 0x2 ;  /* 0x00000000cac67211 */ /* 0x040fe200078810ff */
[----:B------:R3:W-:Y:S03]  /*18480*/  STL.64 [R1+0x5e0], R140 ;  /* 0x0005e08c01007387 */ /* 0x0007e60000100a00 */
[----:B------:R-:W-:Y:S01]  /*18490*/  LEA.HI.X.SX32 R199, R202, R2, 0x2, P4 ;  /* 0x00000002cac77211 */ /* 0x000fe200020f16ff */
[----:B------:R-:W-:Y:S01]  /*184a0*/  IMAD.MOV.U32 R193, RZ, RZ, R132 ;  /* 0x000000ffffc17224 */ /* 0x000fe200078e0084 */
[----:B---3--:R-:W3:Y:S04]  /*184b0*/  LDL.LU R140, [R1+0x604] ;  /* 0x00060400018c7983 */ /* 0x008ee80000300800 */
[----:B------:R1:W-:Y:S04]  /*184c0*/  STL.64 [R1+0x6f0], R194 ;  /* 0x0006f0c201007387 */ /* 0x0003e80000100a00 */
[----:B------:R4:W-:Y:S01]  /*184d0*/  STL.64 [R1+0x8b0], R244 ;  /* 0x0008b0f401007387 */ /* 0x0009e20000100a00 */
[----:B-1----:R-:W-:Y:S01]  /*184e0*/  IMAD.MOV.U32 R194, RZ, RZ, R137 ;  /* 0x000000ffffc27224 */ /* 0x002fe200078e0089 */
[----:B------:R-:W-:Y:S01]  /*184f0*/  MOV R137, R228 ;  /* 0x000000e400897202 */ /* 0x000fe20000000f00 */
[----:B------:R-:W-:Y:S01]  /*18500*/  IMAD.MOV.U32 R228, RZ, RZ, R238 ;  /* 0x000000ffffe47224 */ /* 0x000fe200078e00ee */
[----:B----4-:R1:W5:Y:S01]  /*18510*/  LDL.LU.64 R244, [R1+0x1410] ;  /* 0x0014100001f47983 */ /* 0x0103620000300a00 */
[----:B------:R-:W-:Y:S01]  /*18520*/  IMAD.MOV.U32 R238, RZ, RZ, R246 ;  /* 0x000000ffffee7224 */ /* 0x000fe200078e00f6 */
[C---:B------:R-:W-:Y:S01]  /*18530*/  LEA R246, P0, R203.reuse, R0, 0x2 ;  /* 0x00000000cbf67211 */ /* 0x040fe200078010ff */
[----:B------:R-:W-:Y:S01]  /*18540*/  IMAD.MOV.U32 R132, RZ, RZ, R247 ;  /* 0x000000ffff847224 */ /* 0x000fe200078e00f7 */
[----:B------:R-:W-:Y:S01]  /*18550*/  MOV R195, R224 ;  /* 0x000000e000c37202 */ /* 0x000fe20000000f00 */
[----:B------:R-:W-:Y:S01]  /*18560*/  IMAD.MOV.U32 R196, RZ, RZ, R193 ;  /* 0x000000ffffc47224 */ /* 0x000fe200078e00c1 */
[----:B------:R-:W-:Y:S01]  /*18570*/  LEA.HI.X.SX32 R247, R203, R2, 0x2, P0 ;  /* 0x00000002cbf77211 */ /* 0x000fe200000f16ff */
[----:B------:R-:W-:Y:S01]  /*18580*/  IMAD.MOV.U32 R224, RZ, RZ, R249 ;  /* 0x000000ffffe07224 */ /* 0x000fe200078e00f9 */
[----:B------:R-:W-:-:S04]  /*18590*/  LEA R202, P0, R205, R0, 0x2 ;  /* 0x00000000cdca7211 */ /* 0x000fc800078010ff */
[----:B------:R-:W-:Y:S01]  /*185a0*/  LEA.HI.X.SX32 R203, R205, R2, 0x2, P0 ;  /* 0x00000002cdcb7211 */ /* 0x000fe200000f16ff */
[----:B--2---:R-:W-:Y:S02]  /*185b0*/  IMAD R141, R138, UR55, RZ ;  /* 0x000000378a8d7c24 */ /* 0x004fe4000f8e02ff */
[----:B------:R-:W-:Y:S02]  /*185c0*/  IMAD.MOV.U32 R138, RZ, RZ, R139 ;  /* 0x000000ffff8a7224 */ /* 0x000fe400078e008b */
[----:B------:R-:W2:Y:S04]  /*185d0*/  LDL.LU R139, [R1+0x608] ;  /* 0x00060800018b7983 */ /* 0x000ea80000300800 */
[----:B------:R4:W-:Y:S01]  /*185e0*/  STL.64 [R1+0x148], R198 ;  /* 0x000148c601007387 */ /* 0x0009e20000100a00 */
[----:B------:R-:W-:-:S02]  /*185f0*/  IMAD.MOV.U32 R193, RZ, RZ, R138 ;  /* 0x000000ffffc17224 */ /* 0x000fc400078e008a */
[----:B----4-:R-:W-:Y:S02]  /*18600*/  IMAD.MOV.U32 R198, RZ, RZ, R194 ;  /* 0x000000ffffc67224 */ /* 0x010fe400078e00c2 */
[----:B------:R-:W-:Y:S02]  /*18610*/  IMAD.MOV.U32 R194, RZ, RZ, R233 ;  /* 0x000000ffffc27224 */ /* 0x000fe400078e00e9 */
[----:B------:R-:W-:Y:S01]  /*18620*/  IMAD.MOV.U32 R233, RZ, RZ, R248 ;  /* 0x000000ffffe97224 */ /* 0x000fe200078e00f8 */
[----:B------:R-:W-:Y:S01]  /*18630*/  LEA R248, P4, R204, R0, 0x2 ;  /* 0x00000000ccf87211 */ /* 0x000fe200078810ff */
[----:B------:R-:W-:-:S03]  /*18640*/  IMAD.MOV.U32 R199, RZ, RZ, R198 ;  /* 0x000000ffffc77224 */ /* 0x000fc600078e00c6 */
[----:B------:R-:W-:Y:S01]  /*18650*/  LEA.HI.X.SX32 R249, R204, R2, 0x2, P4 ;  /* 0x00000002ccf97211 */ /* 0x000fe200020f16ff */
[----:B------:R4:W-:Y:S01]  /*18660*/  STL.64 [R1+0x140], R246 ;  /* 0x000140f601007387 */ /* 0x0009e20000100a00 */
[----:B------:R-:W-:Y:S01]  /*18670*/  MOV R198, R196 ;  /* 0x000000c400c67202 */ /* 0x000fe20000000f00 */
[----:B------:R-:W-:Y:S01]  /*18680*/  IMAD.MOV.U32 R196, RZ, RZ, R195 ;  /* 0x000000ffffc47224 */ /* 0x000fe200078e00c3 */
[----:B------:R-:W-:Y:S01]  /*18690*/  LEA R200, P4, R206, R0, 0x2 ;  /* 0x00000000cec87211 */ /* 0x000fe200078810ff */
[----:B------:R-:W-:Y:S02]  /*186a0*/  IMAD.MOV.U32 R195, RZ, RZ, R194 ;  /* 0x000000ffffc37224 */ /* 0x000fe400078e00c2 */
[----:B------:R-:W-:Y:S01]  /*186b0*/  IMAD.MOV.U32 R194, RZ, RZ, R193 ;  /* 0x000000ffffc27224 */ /* 0x000fe200078e00c1 */
[----:B------:R-:W-:Y:S01]  /*186c0*/  MOV R193, R137 ;  /* 0x0000008900c17202 */ /* 0x000fe20000000f00 */
[----:B------:R-:W-:Y:S01]  /*186d0*/  IMAD.MOV.U32 R137, RZ, RZ, R132 ;  /* 0x000000ffff897224 */ /* 0x000fe200078e0084 */
[----:B----4-:R1:W5:Y:S04]  /*186e0*/  LDL.LU.64 R246, [R1+0x1408] ;  /* 0x0014080001f67983 */ /* 0x0103680000300a00 */
[----:B------:R4:W-:Y:S01]  /*186f0*/  STL.64 [R1+0x138], R248 ;  /* 0x000138f801007387 */ /* 0x0009e20000100a00 */
[----:B------:R-:W-:-:S03]  /*18700*/  IMAD.MOV.U32 R132, RZ, RZ, R136 ;  /* 0x000000ffff847224 */ /* 0x000fc600078e0088 */
[----:B----4-:R1:W5:Y:S04]  /*18710*/  LDL.LU.64 R248, [R1+0x1400] ;  /* 0x0014000001f87983 */ /* 0x0103680000300a00 */
[----:B------:R-:W4:Y:S04]  /*18720*/  LDL.LU R138, [R1+0x60c] ;  /* 0x00060c00018a7983 */ /* 0x000f280000300800 */
[----:B------:R-:W-:Y:S04]  /*18730*/  STL [R1+0x4e8], R200 ;  /* 0x0004e8c801007387 */ /* 0x000fe80000100800 */
[----:B------:R1:W-:Y:S04]  /*18740*/  STL.64 [R1+0x130], R202 ;  /* 0x000130ca01007387 */ /* 0x0003e80000100a00 */
[----:B------:R-:W2:Y:S01]  /*18750*/  LDL.LU R136, [R1+0x610] ;  /* 0x0006100001887983 */ /* 0x000ea20000300800 */
[----:B------:R-:W-:Y:S01]  /*18760*/  IMAD.MOV.U32 R205, RZ, RZ, R201 ;  /* 0x000000ffffcd7224 */ /* 0x000fe200078e00c9 */
[----:B------:R-:W-:Y:S01]  /*18770*/  LEA.HI.X.SX32 R205, R206, R2, 0x2, P4 ;  /* 0x00000002cecd7211 */ /* 0x000fe200020f16ff */
[----:B------:R-:W-:Y:S01]  /*18780*/  IMAD.MOV.U32 R204, RZ, RZ, R200 ;  /* 0x000000ffffcc7224 */ /* 0x000fe200078e00c8 */
[-C--:B-1----:R-:W-:Y:S01]  /*18790*/  LEA R202, P0, R207, R0.reuse, 0x2 ;  /* 0x00000000cfca7211 */ /* 0x082fe200078010ff */
[----:B------:R-:W-:Y:S01]  /*187a0*/  IMAD.MOV.U32 R200, RZ, RZ, R199 ;  /* 0x000000ffffc87224 */ /* 0x000fe200078e00c7 */
[----:B------:R-:W-:-:S02]  /*187b0*/  LEA R204, P4, R208, R0, 0x2 ;  /* 0x00000000d0cc7211 */ /* 0x000fc400078810ff */
[-C--:B------:R-:W-:Y:S01]  /*187c0*/  LEA.HI.X.SX32 R203, R207, R2.reuse, 0x2, P0 ;  /* 0x00000002cfcb7211 */ /* 0x080fe200000f16ff */
[----:B------:R-:W-:Y:S01]  /*187d0*/  IMAD.MOV.U32 R199, RZ, RZ, R198 ;  /* 0x000000ffffc77224 */ /* 0x000fe200078e00c6 */
[----:B------:R1:W-:Y:S01]  /*187e0*/  STL [R1+0x4ec], R205 ;  /* 0x0004eccd01007387 */ /* 0x0003e20000100800 */
[----:B------:R-:W-:Y:S01]  /*187f0*/  IMAD.MOV.U32 R198, RZ, RZ, R196 ;  /* 0x000000ffffc67224 */ /* 0x000fe200078e00c4 */
[----:B------:R-:W-:Y:S01]  /*18800*/  MOV R196, R195 ;  /* 0x000000c300c47202 */ /* 0x000fe20000000f00 */
[----:B------:R-:W-:Y:S01]  /*18810*/  IMAD.MOV.U32 R195, RZ, RZ, R194 ;  /* 0x000000ffffc37224 */ /* 0x000fe200078e00c2 */
[----:B------:R3:W-:Y:S01]  /*18820*/  STL.64 [R1+0x5e8], R202 ;  /* 0x0005e8ca01007387 */ /* 0x0007e20000100a00 */
[----:B------:R-:W-:Y:S02]  /*18830*/  IMAD.MOV.U32 R194, RZ, RZ, R193 ;  /* 0x000000ffffc27224 */ /* 0x000fe400078e00c1 */
[----:B------:R-:W-:Y:S01]  /*18840*/  IMAD.MOV.U32 R193, RZ, RZ, R137 ;  /* 0x000000ffffc17224 */ /* 0x000fe200078e0089 */
[----:B-1----:R-:W-:Y:S01]  /*18850*/  LEA.HI.X.SX32 R205, R208, R2, 0x2, P4 ;  /* 0x00000002d0cd7211 */ /* 0x002fe200020f16ff */
[----:B------:R-:W-:Y:S01]  /*18860*/  IMAD.MOV.U32 R201, RZ, RZ, R200 ;  /* 0x000000ffffc97224 */ /* 0x000fe200078e00c8 */
[----:B------:R-:W-:-:S02]  /*18870*/  LEA R206, P4, R210, R0, 0x2 ;  /* 0x00000000d2ce7211 */ /* 0x000fc400078810ff */
[C---:B---3--:R-:W-:Y:S01]  /*18880*/  LEA R202, P0, R209.reuse, R0, 0x2 ;  /* 0x00000000d1ca7211 */ /* 0x048fe200078010ff */
[----:B------:R-:W-:Y:S01]  /*18890*/  IMAD.MOV.U32 R200, RZ, RZ, R199 ;  /* 0x000000ffffc87224 */ /* 0x000fe200078e00c7 */
[----:B------:R-:W-:Y:S02]  /*188a0*/  MOV R199, R198 ;  /* 0x000000c600c77202 */ /* 0x000fe40000000f00 */
[-C--:B------:R-:W-:Y:S01]  /*188b0*/  LEA.HI.X.SX32 R203, R209, R2.reuse, 0x2, P0 ;  /* 0x00000002d1cb7211 */ /* 0x080fe200000f16ff */
[----:B------:R-:W-:Y:S01]  /*188c0*/  IMAD.MOV.U32 R198, RZ, RZ, R196 ;  /* 0x000000ffffc67224 */ /* 0x000fe200078e00c4 */
[----:B------:R-:W-:Y:S01]  /*188d0*/  LEA.HI.X.SX32 R207, R210, R2, 0x2, P4 ;  /* 0x00000002d2cf7211 */ /* 0x000fe200020f16ff */
[----:B------:R-:W-:Y:S02]  /*188e0*/  IMAD.MOV.U32 R196, RZ, RZ, R195 ;  /* 0x000000ffffc47224 */ /* 0x000fe400078e00c3 */
[----:B------:R-:W-:Y:S02]  /*188f0*/  IMAD.MOV.U32 R195, RZ, RZ, R194 ;  /* 0x000000ffffc37224 */ /* 0x000fe400078e00c2 */
[----:B------:R-:W-:-:S02]  /*18900*/  IMAD.MOV.U32 R194, RZ, RZ, R193 ;  /* 0x000000ffffc27224 */ /* 0x000fc400078e00c1 */
[----:B------:R-:W-:Y:S02]  /*18910*/  IMAD.MOV.U32 R193, RZ, RZ, R132 ;  /* 0x000000ffffc17224 */ /* 0x000fe400078e0084 */
[----:B--2---:R-:W-:Y:S02]  /*18920*/  IMAD R137, R136, UR51, RZ ;  /* 0x0000003388897c24 */ /* 0x004fe4000f8e02ff */
[----:B------:R-:W2:Y:S04]  /*18930*/  LDL.LU R136, [R1+0x614] ;  /* 0x0006140001887983 */ /* 0x000ea80000300800 */
[----:B------:R1:W-:Y:S04]  /*18940*/  STL.64 [R1+0x700], R204 ;  /* 0x000700cc01007387 */ /* 0x0003e80000100a00 */
[----:B------:R3:W-:Y:S04]  /*18950*/  STL.64 [R1+0x8c0], R202 ;  /* 0x0008c0ca01007387 */ /* 0x0007e80000100a00 */
[----:B------:R-:W2:Y:S01]  /*18960*/  LDL.LU R132, [R1+0x618] ;  /* 0x0006180001847983 */ /* 0x000ea20000300800 */
[----:B-1----:R-:W-:-:S04]  /*18970*/  LEA R204, P0, R211, R0, 0x2 ;  /* 0x00000000d3cc7211 */ /* 0x002fc800078010ff */
[----:B------:R-:W-:Y:S01]  /*18980*/  LEA.HI.X.SX32 R205, R211, R2, 0x2, P0 ;  /* 0x00000002d3cd7211 */ /* 0x000fe200000f16ff */
[----:B------:R1:W-:Y:S01]  /*18990*/  STL.64 [R1+0x128], R206 ;  /* 0x000128ce01007387 */ /* 0x0003e20000100a00 */
[----:B---3--:R-:W-:-:S03]  /*189a0*/  MOV R202, R201 ;  /* 0x000000c900ca7202 */ /* 0x008fc60000000f00 */
[----:B------:R3:W-:Y:S01]  /*189b0*/  STL.64 [R1+0x120], R204 ;  /* 0x000120cc01007387 */ /* 0x0007e20000100a00 */
[----:B------:R-:W-:Y:S01]  /*189c0*/  IMAD.MOV.U32 R201, RZ, RZ, R200 ;  /* 0x000000ffffc97224 */ /* 0x000fe200078e00c8 */
[CC--:B-1----:R-:W-:Y:S01]  /*189d0*/  LEA R206, P4, R212.reuse, R0.reuse, 0x2 ;  /* 0x00000000d4ce7211 */ /* 0x0c2fe200078810ff */
[----:B------:R-:W-:Y:S01]  /*189e0*/  IMAD.MOV.U32 R203, RZ, RZ, R202 ;  /* 0x000000ffffcb7224 */ /* 0x000fe200078e00ca */
[----:B------:R-:W2:Y:S01]  /*189f0*/  LDL.LU R200, [R1+0x61c] ;  /* 0x00061c0001c87983 */ /* 0x000ea20000300800 */
[C---:B---3--:R-:W-:Y:S02]  /*18a00*/  LEA R204, P0, R213.reuse, R0, 0x2 ;  /* 0x00000000d5cc7211 */ /* 0x048fe400078010ff */
[-C--:B------:R-:W-:Y:S02]  /*18a10*/  LEA.HI.X.SX32 R207, R212, R2.reuse, 0x2, P4 ;  /* 0x00000002d4cf7211 */ /* 0x080fe400020f16ff */
[----:B------:R-:W-:Y:S01]  /*18a20*/  LEA.HI.X.SX32 R205, R213, R2, 0x2, P0 ;  /* 0x00000002d5cd7211 */ /* 0x000fe200000f16ff */
[----:B------:R-:W-:-:S02]  /*18a30*/  IMAD.MOV.U32 R202, RZ, RZ, R201 ;  /* 0x000000ffffca7224 */ /* 0x000fc400078e00c9 */
[----:B------:R-:W-:Y:S01]  /*18a40*/  IMAD.MOV.U32 R201, RZ, RZ, R199 ;  /* 0x000000ffffc97224 */ /* 0x000fe200078e00c7 */
[----:B------:R1:W-:Y:S01]  /*18a50*/  STL.64 [R1+0x118], R206 ;  /* 0x000118ce01007387 */ /* 0x0003e20000100a00 */
[----:B------:R-:W-:-:S03]  /*18a60*/  IMAD.MOV.U32 R199, RZ, RZ, R198 ;  /* 0x000000ffffc77224 */ /* 0x000fc600078e00c6 */
[----:B------:R3:W-:Y:S04]  /*18a70*/  STL.64 [R1+0x110], R204 ;  /* 0x000110cc01007387 */ /* 0x0007e80000100a00 */
[----:B------:R-:W2:Y:S01]  /*18a80*/  LDL.LU R198, [R1+0x620] ;  /* 0x0006200001c67983 */ /* 0x000ea20000300800 */
[-C--:B------:R-:W-:Y:S02]  /*18a90*/  LEA R208, P4, R214, R0.reuse, 0x2 ;  /* 0x00000000d6d07211 */ /* 0x080fe400078810ff */
[----:B-1----:R-:W-:Y:S02]  /*18aa0*/  LEA R206, P0, R226, R0, 0x2 ;  /* 0x00000000e2ce7211 */ /* 0x002fe400078010ff */
[-C--:B------:R-:W-:Y:S02]  /*18ab0*/  LEA.HI.X.SX32 R209, R214, R2.reuse, 0x2, P4 ;  /* 0x00000002d6d17211 */ /* 0x080fe400020f16ff */
[----:B------:R-:W-:-:S03]  /*18ac0*/  LEA.HI.X.SX32 R207, R226, R2, 0x2, P0 ;  /* 0x00000002e2cf7211 */ /* 0x000fc600000f16ff */
[----:B------:R1:W-:Y:S01]  /*18ad0*/  STL.64 [R1+0x4f0], R208 ;  /* 0x0004f0d001007387 */ /* 0x0003e20000100a00 */
[----:B---3--:R-:W-:-:S03]  /*18ae0*/  MOV R204, R202 ;  /* 0x000000ca00cc7202 */ /* 0x008fc60000000f00 */
[----:B------:R3:W-:Y:S01]  /*18af0*/  STL.64 [R1+0x5f0], R206 ;  /* 0x0005f0ce01007387 */ /* 0x0007e20000100a00 */
[----:B------:R-:W-:Y:S02]  /*18b00*/  IMAD.MOV.U32 R202, RZ, RZ, R201 ;  /* 0x000000ffffca7224 */ /* 0x000fe400078e00c9 */
[----:B------:R-:W-:Y:S01]  /*18b10*/  IMAD.MOV.U32 R201, RZ, RZ, R199 ;  /* 0x000000ffffc97224 */ /* 0x000fe200078e00c7 */
[-C--:B-1----:R-:W-:Y:S02]  /*18b20*/  LEA R208, P4, R225, R0.reuse, 0x2 ;  /* 0x00000000e1d07211 */ /* 0x082fe400078810ff */
[----:B---3--:R-:W-:Y:S02]  /*18b30*/  LEA R206, P0, R223, R0, 0x2 ;  /* 0x00000000dfce7211 */ /* 0x008fe400078010ff */
[-C--:B------:R-:W-:Y:S01]  /*18b40*/  LEA.HI.X.SX32 R209, R225, R2.reuse, 0x2, P4 ;  /* 0x00000002e1d17211 */ /* 0x080fe200020f16ff */
[----:B------:R-:W-:Y:S01]  /*18b50*/  IMAD.MOV.U32 R205, RZ, RZ, R204 ;  /* 0x000000ffffcd7224 */ /* 0x000fe200078e00cc */
[----:B------:R-:W-:Y:S01]  /*18b60*/  LEA.HI.X.SX32 R207, R223, R2, 0x2, P0 ;  /* 0x00000002dfcf7211 */ /* 0x000fe200000f16ff */
[----:B------:R-:W-:-:S02]  /*18b70*/  IMAD.MOV.U32 R204, RZ, RZ, R202 ;  /* 0x000000ffffcc7224 */ /* 0x000fc400078e00ca */
[----:B------:R-:W-:Y:S01]  /*18b80*/  IMAD.MOV.U32 R202, RZ, RZ, R201 ;  /* 0x000000ffffca7224 */ /* 0x000fe200078e00c9 */
[----:B------:R-:W-:Y:S01]  /*18b90*/  MOV R201, R196 ;  /* 0x000000c400c97202 */ /* 0x000fe20000000f00 */
[----:B------:R-:W-:Y:S02]  /*18ba0*/  IMAD.MOV.U32 R196, RZ, RZ, R195 ;  /* 0x000000ffffc47224 */ /* 0x000fe400078e00c3 */
[----:B--2---:R-:W-:Y:S02]  /*18bb0*/  IMAD R199, R198, UR47, RZ ;  /* 0x0000002fc6c77c24 */ /* 0x004fe4000f8e02ff */
[----:B------:R-:W2:Y:S04]  /*18bc0*/  LDL.LU R198, [R1+0x624] ;  /* 0x0006240001c67983 */ /* 0x000ea80000300800 */
[----:B------:R1:W-:Y:S04]  /*18bd0*/  STL.64 [R1+0x710], R208 ;  /* 0x000710d001007387 */ /* 0x0003e80000100a00 */
[----:B------:R3:W-:Y:S04]  /*18be0*/  STL.64 [R1+0x8d0], R206 ;  /* 0x0008d0ce01007387 */ /* 0x0007e80000100a00 */
[----:B------:R-:W2:Y:S01]  /*18bf0*/  LDL.LU R195, [R1+0x628] ;  /* 0x0006280001c37983 */ /* 0x000ea20000300800 */
[----:B------:R-:W-:-:S02]  /*18c00*/  LEA R210, P4, R222, R0, 0x2 ;  /* 0x00000000ded27211 */ /* 0x000fc400078810ff */
[C---:B-1----:R-:W-:Y:S02]  /*18c10*/  LEA R208, P0, R221.reuse, R0, 0x2 ;  /* 0x00000000ddd07211 */ /* 0x042fe400078010ff */
[-C--:B------:R-:W-:Y:S02]  /*18c20*/  LEA.HI.X.SX32 R211, R222, R2.reuse, 0x2, P4 ;  /* 0x00000002ded37211 */ /* 0x080fe400020f16ff */
[----:B------:R-:W-:Y:S01]  /*18c30*/  LEA.HI.X.SX32 R209, R221, R2, 0x2, P0 ;  /* 0x00000002ddd17211 */ /* 0x000fe200000f16ff */
[----:B---3--:R-:W-:Y:S02]  /*18c40*/  IMAD.MOV.U32 R206, RZ, RZ, R204 ;  /* 0x000000ffffce7224 */ /* 0x008fe400078e00cc */
[----:B------:R1:W-:Y:S01]  /*18c50*/  STL.64 [R1+0x108], R210 ;  /* 0x000108d201007387 */ /* 0x0003e20000100a00 */
[----:B------:R-:W-:-:S03]  /*18c60*/  IMAD.MOV.U32 R204, RZ, RZ, R201 ;  /* 0x000000ffffcc7224 */ /* 0x000fc600078e00c9 */
[----:B------:R3:W-:Y:S01]  /*18c70*/  STL.64 [R1+0x100], R208 ;  /* 0x000100d001007387 */ /* 0x0007e20000100a00 */
[----:B------:R-:W-:Y:S01]  /*18c80*/  IMAD.MOV.U32 R201, RZ, RZ, R196 ;  /* 0x000000ffffc97224 */ /* 0x000fe200078e00c4 */
[CC--:B-1----:R-:W-:Y:S02]  /*18c90*/  LEA R210, P4, R219.reuse, R0.reuse, 0x2 ;  /* 0x00000000dbd27211 */ /* 0x0c2fe400078810ff */
[C---:B---3--:R-:W-:Y:S02]  /*18ca0*/  LEA R208, P0, R218.reuse, R0, 0x2 ;  /* 0x00000000dad07211 */ /* 0x048fe400078010ff */
[-C--:B------:R-:W-:Y:S01]  /*18cb0*/  LEA.HI.X.SX32 R211, R219, R2.reuse, 0x2, P4 ;  /* 0x00000002dbd37211 */ /* 0x080fe200020f16ff */
[----:B------:R-:W-:Y:S01]  /*18cc0*/  IMAD.MOV.U32 R207, RZ, RZ, R206 ;  /* 0x000000ffffcf7224 */ /* 0x000fe200078e00ce */
[----:B------:R-:W-:Y:S02]  /*18cd0*/  LEA.HI.X.SX32 R209, R218, R2, 0x2, P0 ;  /* 0x00000002dad17211 */ /* 0x000fe400000f16ff */
[----:B------:R-:W-:Y:S01]  /*18ce0*/  MOV R206, R204 ;  /* 0x000000cc00ce7202 */ /* 0x000fe20000000f00 */
[----:B------:R-:W-:-:S02]  /*18cf0*/  IMAD.MOV.U32 R204, RZ, RZ, R201 ;  /* 0x000000ffffcc7224 */ /* 0x000fc400078e00c9 */
[----:B------:R-:W-:Y:S02]  /*18d00*/  IMAD.MOV.U32 R201, RZ, RZ, R194 ;  /* 0x000000ffffc97224 */ /* 0x000fe400078e00c2 */
[----:B------:R-:W-:Y:S02]  /*18d10*/  IMAD.MOV.U32 R194, RZ, RZ, R193 ;  /* 0x000000ffffc27224 */ /* 0x000fe400078e00c1 */
[----:B--2---:R-:W-:Y:S02]  /*18d20*/  IMAD R196, R195, UR45, RZ ;  /* 0x0000002dc3c47c24 */ /* 0x004fe4000f8e02ff */
[----:B------:R-:W2:Y:S04]  /*18d30*/  LDL.LU R195, [R1+0x62c] ;  /* 0x00062c0001c37983 */ /* 0x000ea80000300800 */
[----:B------:R1:W-:Y:S04]  /*18d40*/  STL.64 [R1+0xf8], R210 ;  /* 0x0000f8d201007387 */ /* 0x0003e80000100a00 */
[----:B------:R3:W-:Y:S04]  /*18d50*/  STL.64 [R1+0xf0], R208 ;  /* 0x0000f0d001007387 */ /* 0x0007e80000100a00 */
[----:B------:R-:W2:Y:S01]  /*18d60*/  LDL.LU R193, [R1+0x66c] ;  /* 0x00066c0001c17983 */ /* 0x000ea20000300800 */
[----:B------:R-:W-:Y:S01]  /*18d70*/  IMAD R217, R217, UR57, RZ ;  /* 0x00000039d9d97c24 */ /* 0x000fe2000f8e02ff */
[----:B------:R-:W-:-:S04]  /*18d80*/  LEA R212, P0, R216, R0, 0x2 ;  /* 0x00000000d8d47211 */ /* 0x000fc800078010ff */
[----:B-1----:R-:W-:Y:S01]  /*18d90*/  LEA R210, P4, R217, R0, 0x2 ;  /* 0x00000000d9d27211 */ /* 0x002fe200078810ff */
[----:B------:R-:W-:Y:S01]  /*18da0*/  IMAD R215, R215, UR27, RZ ;  /* 0x0000001bd7d77c24 */ /* 0x000fe2000f8e02ff */
[-C--:B------:R-:W-:Y:S02]  /*18db0*/  LEA.HI.X.SX32 R213, R216, R2.reuse, 0x2, P0 ;  /* 0x00000002d8d57211 */ /* 0x080fe400000f16ff */
[----:B------:R-:W-:Y:S01]  /*18dc0*/  LEA.HI.X.SX32 R211, R217, R2, 0x2, P4 ;  /* 0x00000002d9d37211 */ /* 0x000fe200020f16ff */
[----:B------:R-:W-:-:S04]  /*18dd0*/  IMAD R197, R197, UR26, RZ ;  /* 0x0000001ac5c57c24 */ /* 0x000fc8000f8e02ff */
[----:B------:R1:W-:Y:S04]  /*18de0*/  STL.64 [R1+0x4f8], R210 ;  /* 0x0004f8d201007387 */ /* 0x0003e80000100a00 */
[----:B------:R4:W-:Y:S01]  /*18df0*/  STL.64 [R1+0x5f8], R212 ;  /* 0x0005f8d401007387 */ /* 0x0009e20000100a00 */
[----:B---3--:R-:W-:Y:S02]  /*18e00*/  IMAD.MOV.U32 R208, RZ, RZ, R207 ;  /* 0x000000ffffd07224 */ /* 0x008fe400078e00cf */
[----:B------:R-:W-:Y:S01]  /*18e10*/  IMAD.MOV.U32 R207, RZ, RZ, R206 ;  /* 0x000000ffffcf7224 */ /* 0x000fe200078e00ce */
[-C--:B-1----:R-:W-:Y:S02]  /*18e20*/  LEA R210, P4, R215, R0.reuse, 0x2 ;  /* 0x00000000d7d27211 */ /* 0x082fe400078810ff */
[----:B----4-:R-:W-:-:S02]  /*18e30*/  LEA R212, P0, R197, R0, 0x2 ;  /* 0x00000000c5d47211 */ /* 0x010fc400078010ff */
[-C--:B------:R-:W-:Y:S02]  /*18e40*/  LEA.HI.X.SX32 R211, R215, R2.reuse, 0x2, P4 ;  /* 0x00000002d7d37211 */ /* 0x080fe400020f16ff */
[----:B------:R-:W-:Y:S02]  /*18e50*/  LEA.HI.X.SX32 R213, R197, R2, 0x2, P0 ;  /* 0x00000002c5d57211 */ /* 0x000fe400000f16ff */
[----:B------:R-:W-:Y:S01]  /*18e60*/  MOV R206, R194 ;  /* 0x000000c200ce7202 */ /* 0x000fe20000000f00 */
[----:B--2---:R-:W-:Y:S02]  /*18e70*/  IMAD R194, R193, UR43, RZ ;  /* 0x0000002bc1c27c24 */ /* 0x004fe4000f8e02ff */
[----:B------:R-:W2:Y:S04]  /*18e80*/  LDL.LU R193, [R1+0x6e8] ;  /* 0x0006e80001c17983 */ /* 0x000ea80000300800 */
[----:B------:R1:W-:Y:S04]  /*18e90*/  STL.64 [R1+0x720], R210 ;  /* 0x000720d201007387 */ /* 0x0003e80000100a00 */
[----:B------:R3:W-:Y:S04]  /*18ea0*/  STL.64 [R1+0x8d8], R212 ;  /* 0x0008d8d401007387 */ /* 0x0007e80000100a00 */
[----:B------:R-:W4:Y:S01]  /*18eb0*/  LDL.LU R209, [R1+0x6ec] ;  /* 0x0006ec0001d17983 */ /* 0x000f220000300800 */
[----:B-1----:R-:W-:Y:S01]  /*18ec0*/  LEA R210, P4, R192, R0, 0x2 ;  /* 0x00000000c0d27211 */ /* 0x002fe200078810ff */
[----:B------:R-:W-:-:S03]  /*18ed0*/  IMAD R142, R142, UR56, RZ ;  /* 0x000000388e8e7c24 */ /* 0x000fc6000f8e02ff */
[----:B------:R-:W-:Y:S02]  /*18ee0*/  LEA.HI.X.SX32 R211, R192, R2, 0x2, P4 ;  /* 0x00000002c0d37211 */ /* 0x000fe400020f16ff */
[----:B---3--:R-:W-:-:S03]  /*18ef0*/  LEA R212, P0, R143, R0, 0x2 ;  /* 0x000000008fd47211 */ /* 0x008fc600078010ff */
[----:B------:R1:W-:Y:S01]  /*18f00*/  STL.64 [R1+0xe8], R210 ;  /* 0x0000e8d201007387 */ /* 0x0003e20000100a00 */
[----:B------:R-:W-:Y:S01]  /*18f10*/  LEA.HI.X.SX32 R213, R143, R2, 0x2, P0 ;  /* 0x000000028fd57211 */ /* 0x000fe200000f16ff */
[----:B------:R-:W-:-:S04]  /*18f20*/  IMAD R140, R140, UR54, RZ ;  /* 0x000000368c8c7c24 */ /* 0x000fc8000f8e02ff */
[----:B------:R3:W-:Y:S01]  /*18f30*/  STL.64 [R1+0xe0], R212 ;  /* 0x0000e0d401007387 */ /* 0x0007e20000100a00 */
[----:B-1----:R-:W-:-:S04]  /*18f40*/  LEA R210, P4, R142, R0, 0x2 ;  /* 0x000000008ed27211 */ /* 0x002fc800078810ff */
[----:B------:R-:W-:Y:S02]  /*18f50*/  LEA.HI.X.SX32 R211, R142, R2, 0x2, P4 ;  /* 0x000000028ed37211 */ /* 0x000fe400020f16ff */
[----:B---3--:R-:W-:-:S03]  /*18f60*/  LEA R212, P0, R141, R0, 0x2 ;  /* 0x000000008dd47211 */ /* 0x008fc600078010ff */
[----:B------:R1:W-:Y:S01]  /*18f70*/  STL.64 [R1+0xd8], R210 ;  /* 0x0000d8d201007387 */ /* 0x0003e20000100a00 */
[----:B------:R-:W-:Y:S01]  /*18f80*/  LEA.HI.X.SX32 R213, R141, R2, 0x2, P0 ;  /* 0x000000028dd57211 */ /* 0x000fe200000f16ff */
[----:B------:R-:W-:Y:S02]  /*18f90*/  IMAD R139, R139, UR53, RZ ;  /* 0x000000358b8b7c24 */ /* 0x000fe4000f8e02ff */
[----:B------:R-:W-:Y:S02]  /*18fa0*/  IMAD R138, R138, UR52, RZ ;  /* 0x000000348a8a7c24 */ /* 0x000fe4000f8e02ff */
        /* <DEDUP_REMOVED lines=9> */
[----:B-1----:R-:W-:Y:S01]  /*19040*/  IMAD.MOV.U32 R210, RZ, RZ, R206 ;  /* 0x000000ffffd27224 */ /* 0x002fe200078e00ce */
[----:B------:R-:W-:Y:S01]  /*19050*/  LEA R206, P4, R138, R0, 0x2 ;  /* 0x000000008ace7211 */ /* 0x000fe200078810ff */
[----:B------:R-:W-:-:S03]  /*19060*/  IMAD R132, R132, UR49, RZ ;  /* 0x0000003184847c24 */ /* 0x000fc6000f8e02ff */
[----:B------:R-:W-:Y:S02]  /*19070*/  LEA.HI.X.SX32 R207, R138, R2, 0x2, P4 ;  /* 0x000000028acf7211 */ /* 0x000fe400020f16ff */
[C---:B---3--:R-:W-:Y:S01]  /*19080*/  LEA R212, P0, R137.reuse, R0, 0x2 ;  /* 0x0000000089d47211 */ /* 0x048fe200078010ff */
[----:B------:R-:W-:Y:S02]  /*19090*/  IMAD R139, R208, UR39, RZ ;  /* 0x00000027d08b7c24 */ /* 0x000fe4000f8e02ff */
[----:B------:R1:W-:Y:S01]  /*190a0*/  STL.64 [R1+0x730], R206 ;  /* 0x000730ce01007387 */ /* 0x0003e20000100a00 */
[----:B------:R-:W-:Y:S01]  /*190b0*/  LEA.HI.X.SX32 R213, R137, R2, 0x2, P0 ;  /* 0x0000000289d57211 */ /* 0x000fe200000f16ff */
[----:B------:R-:W-:Y:S01]  /*190c0*/  IMAD.MOV.U32 R208, RZ, RZ, R204 ;  /* 0x000000ffffd07224 */ /* 0x000fe200078e00cc */
[-C--:B------:R-:W-:Y:S01]  /*190d0*/  LEA R204, P0, R132, R0.reuse, 0x2 ;  /* 0x0000000084cc7211 */ /* 0x080fe200078010ff */
[----:B------:R-:W-:Y:S01]  /*190e0*/  IMAD R200, R200, UR48, RZ ;  /* 0x00000030c8c87c24 */ /* 0x000fe2000f8e02ff */
[----:B-1----:R-:W-:-:S04]  /*190f0*/  LEA R206, P4, R136, R0, 0x2 ;  /* 0x0000000088ce7211 */ /* 0x002fc800078810ff */
[----:B------:R-:W-:Y:S01]  /*19100*/  LEA.HI.X.SX32 R207, R136, R2, 0x2, P4 ;  /* 0x0000000288cf7211 */ /* 0x000fe200020f16ff */
[----:B------:R-:W-:Y:S04]  /*19110*/  STL.64 [R1+0x8e0], R212 ;  /* 0x0008e0d401007387 */ /* 0x000fe80000100a00 */
[----:B------:R1:W-:Y:S01]  /*19120*/  STL.64 [R1+0xc8], R206 ;  /* 0x0000c8ce01007387 */ /* 0x0003e20000100a00 */
[----:B------:R-:W-:Y:S01]  /*19130*/  IMAD R198, R198, UR46, RZ ;  /* 0x0000002ec6c67c24 */ /* 0x000fe2000f8e02ff */
[----:B-1----:R-:W-:-:S04]  /*19140*/  LEA R206, P4, R200, R0, 0x2 ;  /* 0x00000000c8ce7211 */ /* 0x002fc800078810ff */
[----:B------:R-:W-:Y:S01]  /*19150*/  LEA.HI.X.SX32 R207, R200, R2, 0x2, P4 ;  /* 0x00000002c8cf7211 */ /* 0x000fe200020f16ff */
[----:B------:R-:W-:Y:S02]  /*19160*/  IMAD R195, R195, UR44, RZ ;  /* 0x0000002cc3c37c24 */ /* 0x000fe4000f8e02ff */
[----:B------:R-:W-:Y:S02]  /*19170*/  IMAD R137, R210, UR38, RZ ;  /* 0x00000026d2897c24 */ /* 0x000fe4000f8e02ff */
[----:B------:R-:W-:Y:S02]  /*19180*/  IMAD R138, R201, UR33, RZ ;  /* 0x00000021c98a7c24 */ /* 0x000fe4000f8e02ff */
[----:B------:R-:W-:Y:S02]  /*19190*/  IMAD R197, R208, UR36, RZ ;  /* 0x00000024d0c57c24 */ /* 0x000fe4000f8e02ff */
[----:B------:R-:W-:Y:S02]  /*191a0*/  IMAD R142, R203, UR35, RZ ;  /* 0x00000023cb8e7c24 */ /* 0x000fe4000f8e02ff */
[----:B------:R-:W-:-:S02]  /*191b0*/  IMAD R140, R202, UR34, RZ ;  /* 0x00000022ca8c7c24 */ /* 0x000fc4000f8e02ff */
[----:B------:R-:W-:Y:S02]  /*191c0*/  IMAD R136, R220, UR32, RZ ;  /* 0x00000020dc887c24 */ /* 0x000fe4000f8e02ff */
[----:B------:R-:W-:Y:S02]  /*191d0*/  IMAD R227, R6, 0x1c4, RZ ;  /* 0x000001c406e37824 */ /* 0x000fe400078e02ff */
[----:B----4-:R-:W-:Y:S02]  /*191e0*/  IMAD R143, R209, UR41, RZ ;  /* 0x00000029d18f7c24 */ /* 0x010fe4000f8e02ff */
[----:B------:R-:W-:Y:S01]  /*191f0*/  IMAD.MOV.U32 R209, RZ, RZ, R205 ;  /* 0x000000ffffd17224 */ /* 0x000fe200078e00cd */
[----:B------:R-:W-:-:S05]  /*19200*/  LEA.HI.X.SX32 R205, R132, R2, 0x2, P0 ;  /* 0x0000000284cd7211 */ /* 0x000fca00000f16ff */
[----:B------:R1:W-:Y:S04]  /*19210*/  STL.64 [R1+0xc0], R204 ;  /* 0x0000c0cc01007387 */ /* 0x0003e80000100a00 */
[----:B------:R3:W-:Y:S01]  /*19220*/  STL.64 [R1+0xb8], R206 ;  /* 0x0000b8ce01007387 */ /* 0x0007e20000100a00 */
[----:B-1----:R-:W-:-:S04]  /*19230*/  LEA R204, P0, R199, R0, 0x2 ;  /* 0x00000000c7cc7211 */ /* 0x002fc800078010ff */
[----:B------:R-:W-:Y:S02]  /*19240*/  LEA.HI.X.SX32 R205, R199, R2, 0x2, P0 ;  /* 0x00000002c7cd7211 */ /* 0x000fe400000f16ff */
[----:B---3--:R-:W-:-:S03]  /*19250*/  LEA R206, P4, R198, R0, 0x2 ;  /* 0x00000000c6ce7211 */ /* 0x008fc600078810ff */
[----:B------:R1:W-:Y:S01]  /*19260*/  STL.64 [R1+0xb0], R204 ;  /* 0x0000b0cc01007387 */ /* 0x0003e20000100a00 */
[----:B------:R-:W-:Y:S02]  /*19270*/  LEA.HI.X.SX32 R207, R198, R2, 0x2, P4 ;  /* 0x00000002c6cf7211 */ /* 0x000fe400020f16ff */
[-C--:B------:R-:W-:Y:S02]  /*19280*/  LEA R198, P4, R195, R0.reuse, 0x2 ;  /* 0x00000000c3c67211 */ /* 0x080fe400078810ff */
[----:B-1----:R-:W-:-:S04]  /*19290*/  LEA R204, P0, R196, R0, 0x2 ;  /* 0x00000000c4cc7211 */ /* 0x002fc800078010ff */
[-C--:B------:R-:W-:Y:S01]  /*192a0*/  LEA.HI.X.SX32 R205, R196, R2.reuse, 0x2, P0 ;  /* 0x00000002c4cd7211 */ /* 0x080fe200000f16ff */
[----:B------:R-:W-:Y:S01]  /*192b0*/  STL.64 [R1+0x508], R206 ;  /* 0x000508ce01007387 */ /* 0x000fe20000100a00 */
[----:B------:R-:W-:Y:S01]  /*192c0*/  LEA.HI.X.SX32 R199, R195, R2, 0x2, P4 ;  /* 0x00000002c3c77211 */ /* 0x000fe200020f16ff */
[----:B--2---:R-:W-:Y:S02]  /*192d0*/  IMAD R193, R193, UR42, RZ ;  /* 0x0000002ac1c17c24 */ /* 0x004fe4000f8e02ff */
[----:B------:R1:W-:Y:S04]  /*192e0*/  STL.64 [R1+0x608], R204 ;  /* 0x000608cc01007387 */ /* 0x0003e80000100a00 */
[----:B------:R2:W-:Y:S01]  /*192f0*/  STL.64 [R1+0x740], R198 ;  /* 0x000740c601007387 */ /* 0x0005e20000100a00 */
[----:B-1----:R-:W-:-:S02]  /*19300*/  LEA R204, P0, R194, R0, 0x2 ;  /* 0x00000000c2cc7211 */ /* 0x002fc400078010ff */
[----:B--2---:R-:W-:Y:S02]  /*19310*/  LEA R198, P4, R193, R0, 0x2 ;  /* 0x00000000c1c67211 */ /* 0x004fe400078810ff */
[----:B------:R-:W-:Y:S02]  /*19320*/  LEA.HI.X.SX32 R205, R194, R2, 0x2, P0 ;  /* 0x00000002c2cd7211 */ /* 0x000fe400000f16ff */
[----:B------:R-:W-:Y:S02]  /*19330*/  LEA R194, P0, R143, R0, 0x2 ;  /* 0x000000008fc27211 */ /* 0x000fe400078010ff */
[-C--:B------:R-:W-:Y:S02]  /*19340*/  LEA.HI.X.SX32 R199, R193, R2.reuse, 0x2, P4 ;  /* 0x00000002c1c77211 */ /* 0x080fe400020f16ff */
[----:B------:R-:W-:Y:S01]  /*19350*/  LEA.HI.X.SX32 R195, R143, R2, 0x2, P0 ;  /* 0x000000028fc37211 */ /* 0x000fe200000f16ff */
[----:B------:R-:W-:Y:S01]  /*19360*/  STL.64 [R1+0x8e8], R204 ;  /* 0x0008e8cc01007387 */ /* 0x000fe20000100a00 */
[----:B------:R-:W-:Y:S01]  /*19370*/  LEA R192, P4, R141, R0, 0x2 ;  /* 0x000000008dc07211 */ /* 0x000fe200078810ff */
[----:B------:R-:W-:-:S02]  /*19380*/  IMAD R132, R209, UR37, RZ ;  /* 0x00000025d1847c24 */ /* 0x000fc4000f8e02ff */
[----:B------:R-:W-:Y:S04]  /*19390*/  STL.64 [R1+0xa8], R198 ;  /* 0x0000a8c601007387 */ /* 0x000fe80000100a00 */
[----:B------:R1:W-:Y:S01]  /*193a0*/  STL.64 [R1+0xa0], R194 ;  /* 0x0000a0c201007387 */ /* 0x0003e20000100a00 */
[----:B------:R-:W-:Y:S02]  /*193b0*/  LEA.HI.X.SX32 R193, R141, R2, 0x2, P4 ;  /* 0x000000028dc17211 */ /* 0x000fe400020f16ff */
[-C--:B------:R-:W-:Y:S02]  /*193c0*/  LEA R200, P4, R137, R0.reuse, 0x2 ;  /* 0x0000000089c87211 */ /* 0x080fe400078810ff */
[----:B-1----:R-:W-:-:S04]  /*193d0*/  LEA R194, P0, R139, R0, 0x2 ;  /* 0x000000008bc27211 */ /* 0x002fc800078010ff */
[----:B------:R-:W-:Y:S02]  /*193e0*/  LEA.HI.X.SX32 R195, R139, R2, 0x2, P0 ;  /* 0x000000028bc37211 */ /* 0x000fe400000f16ff */
[C---:B------:R-:W-:Y:S02]  /*193f0*/  LEA R198, P0, R132.reuse, R0, 0x2 ;  /* 0x0000000084c67211 */ /* 0x040fe400078010ff */
[-C--:B------:R-:W-:Y:S02]  /*19400*/  LEA.HI.X.SX32 R201, R137, R2.reuse, 0x2, P4 ;  /* 0x0000000289c97211 */ /* 0x080fe400020f16ff */
[----:B------:R-:W-:-:S03]  /*19410*/  LEA.HI.X.SX32 R199, R132, R2, 0x2, P0 ;  /* 0x0000000284c77211 */ /* 0x000fc600000f16ff */
[----:B------:R1:W-:Y:S04]  /*19420*/  STL.64 [R1+0x510], R200 ;  /* 0x000510c801007387 */ /* 0x0003e80000100a00 */
[----:B------:R2:W-:Y:S01]  /*19430*/  STL.64 [R1+0x610], R198 ;  /* 0x000610c601007387 */ /* 0x0005e20000100a00 */
[CC--:B-1----:R-:W-:Y:S02]  /*19440*/  LEA R200, P4, R197.reuse, R0.reuse, 0x2 ;  /* 0x00000000c5c87211 */ /* 0x0c2fe400078810ff */
[C---:B--2---:R-:W-:Y:S02]  /*19450*/  LEA R198, P0, R142.reuse, R0, 0x2 ;  /* 0x000000008ec67211 */ /* 0x044fe400078010ff */
[-C--:B------:R-:W-:Y:S02]  /*19460*/  LEA.HI.X.SX32 R201, R197, R2.reuse, 0x2, P4 ;  /* 0x00000002c5c97211 */ /* 0x080fe400020f16ff */
[----:B------:R-:W-:Y:S01]  /*19470*/  LEA.HI.X.SX32 R199, R142, R2, 0x2, P0 ;  /* 0x000000028ec77211 */ /* 0x000fe200000f16ff */
[----:B------:R-:W-:-:S02]  /*19480*/  IMAD R132, R224, UR31, RZ ;  /* 0x0000001fe0847c24 */ /* 0x000fc4000f8e02ff */
[----:B------:R-:W-:Y:S01]  /*19490*/  STL.64 [R1+0x748], R200 ;  /* 0x000748c801007387 */ /* 0x000fe20000100a00 */
[----:B------:R-:W-:-:S03]  /*194a0*/  LEA R196, P4, R140, R0, 0x2 ;  /* 0x000000008cc47211 */ /* 0x000fc600078810ff */
[----:B------:R1:W-:Y:S01]  /*194b0*/  STL.64 [R1+0x8f8], R198 ;  /* 0x0008f8c601007387 */ /* 0x0003e20000100a00 */
[----:B------:R-:W-:Y:S01]  /*194c0*/  LEA.HI.X.SX32 R197, R140, R2, 0x2, P4 ;  /* 0x000000028cc57211 */ /* 0x000fe200020f16ff */
[----:B------:R-:W-:Y:S01]  /*194d0*/  IMAD R137, R228, UR30, RZ ;  /* 0x0000001ee4897c24 */ /* 0x000fe2000f8e02ff */
[-C--:B-1----:R-:W-:Y:S02]  /*194e0*/  LEA R198, P0, R138, R0.reuse, 0x2 ;  /* 0x000000008ac67211 */ /* 0x082fe400078010ff */
[----:B------:R-:W-:Y:S02]  /*194f0*/  LEA R200, P4, R136, R0, 0x2 ;  /* 0x0000000088c87211 */ /* 0x000fe400078810ff */
[----:B------:R-:W-:Y:S02]  /*19500*/  LEA.HI.X.SX32 R199, R138, R2, 0x2, P0 ;  /* 0x000000028ac77211 */ /* 0x000fe400000f16ff */
[----:B------:R-:W-:Y:S02]  /*19510*/  LEA R202, P0, R132, R0, 0x2 ;  /* 0x0000000084ca7211 */ /* 0x000fe400078010ff */
[----:B------:R-:W-:-:S02]  /*19520*/  LEA.HI.X.SX32 R201, R136, R2, 0x2, P4 ;  /* 0x0000000288c97211 */ /* 0x000fc400020f16ff */
[----:B------:R-:W-:Y:S01]  /*19530*/  LEA.HI.X.SX32 R203, R132, R2, 0x2, P0 ;  /* 0x0000000284cb7211 */ /* 0x000fe200000f16ff */
[----:B------:R-:W-:Y:S01]  /*19540*/  IMAD R132, R232, UR29, RZ ;  /* 0x0000001de8847c24 */ /* 0x000fe2000f8e02ff */
[----:B------:R-:W-:-:S04]  /*19550*/  LEA R142, P4, R137, R0, 0x2 ;  /* 0x00000000898e7211 */ /* 0x000fc800078810ff */
[----:B------:R-:W-:Y:S02]  /*19560*/  LEA.HI.X.SX32 R143, R137, R2, 0x2, P4 ;  /* 0x00000002898f7211 */ /* 0x000fe400020f16ff */
[----:B------:R-:W-:Y:S01]  /*19570*/  LEA R140, P4, R132, R0, 0x2 ;  /* 0x00000000848c7211 */ /* 0x000fe200078810ff */
[----:B------:R-:W-:-:S03]  /*19580*/  IMAD R136, R236, UR7, RZ ;  /* 0x00000007ec887c24 */ /* 0x000fc6000f8e02ff */
[----:B------:R-:W-:Y:S01]  /*19590*/  LEA.HI.X.SX32 R141, R132, R2, 0x2, P4 ;  /* 0x00000002848d7211 */ /* 0x000fe200020f16ff */
[----:B------:R-:W-:Y:S04]  /*195a0*/  STL.64 [R1+0x518], R142 ;  /* 0x0005188e01007387 */ /* 0x000fe80000100a00 */
[----:B------:R1:W-:Y:S01]  /*195b0*/  STL.64 [R1+0x618], R140 ;  /* 0x0006188c01007387 */ /* 0x0003e20000100a00 */
[----:B------:R-:W-:Y:S01]  /*195c0*/  IMAD R137, R239, UR28, RZ ;  /* 0x0000001cef897c24 */ /* 0x000fe2000f8e02ff */
[----:B-1----:R-:W-:-:S04]  /*195d0*/  LEA R140, P4, R136, R0, 0x2 ;  /* 0x00000000888c7211 */ /* 0x002fc800078810ff */
[----:B------:R-:W-:Y:S01]  /*195e0*/  LEA.HI.X.SX32 R141, R136, R2, 0x2, P4 ;  /* 0x00000002888d7211 */ /* 0x000fe200020f16ff */
[----:B------:R-:W-:-:S04]  /*195f0*/  IMAD R132, R231, UR23, RZ ;  /* 0x00000017e7847c24 */ /* 0x000fc8000f8e02ff */
[----:B------:R1:W-:Y:S01]  /*19600*/  STL.64 [R1+0x750], R140 ;  /* 0x0007508c01007387 */ /* 0x0003e20000100a00 */
[----:B------:R-:W-:Y:S01]  /*19610*/  IMAD R136, R252, UR22, RZ ;  /* 0x00000016fc887c24 */ /* 0x000fe2000f8e02ff */
[----:B-1----:R-:W-:-:S04]  /*19620*/  LEA R140, P4, R137, R0, 0x2 ;  /* 0x00000000898c7211 */ /* 0x002fc800078810ff */
[----:B------:R-:W-:Y:S02]  /*19630*/  LEA.HI.X.SX32 R141, R137, R2, 0x2, P4 ;  /* 0x00000002898d7211 */ /* 0x000fe400020f16ff */
[----:B------:R-:W-:Y:S01]  /*19640*/  LEA R214, P4, R132, R0, 0x2 ;  /* 0x0000000084d67211 */ /* 0x000fe200078810ff */
[----:B------:R-:W-:-:S03]  /*19650*/  IMAD R137, R233, UR21, RZ ;  /* 0x00000015e9897c24 */ /* 0x000fc6000f8e02ff */
[----:B------:R-:W-:Y:S02]  /*19660*/  LEA.HI.X.SX32 R215, R132, R2, 0x2, P4 ;  /* 0x0000000284d77211 */ /* 0x000fe400020f16ff */
[----:B------:R-:W-:Y:S01]  /*19670*/  LEA R218, P4, R136, R0, 0x2 ;  /* 0x0000000088da7211 */ /* 0x000fe200078810ff */
[----:B------:R-:W-:-:S03]  /*19680*/  IMAD R132, R234, UR20, RZ ;  /* 0x00000014ea847c24 */ /* 0x000fc6000f8e02ff */
[----:B------:R-:W-:Y:S02]  /*19690*/  LEA.HI.X.SX32 R219, R136, R2, 0x2, P4 ;  /* 0x0000000288db7211 */ /* 0x000fe400020f16ff */
[----:B------:R-:W-:Y:S01]  /*196a0*/  LEA R222, P4, R137, R0, 0x2 ;  /* 0x0000000089de7211 */ /* 0x000fe200078810ff */
[----:B------:R-:W-:-:S03]  /*196b0*/  IMAD R136, R238, UR19, RZ ;  /* 0x00000013ee887c24 */ /* 0x000fc6000f8e02ff */
[----:B------:R-:W-:Y:S02]  /*196c0*/  LEA.HI.X.SX32 R223, R137, R2, 0x2, P4 ;  /* 0x0000000289df7211 */ /* 0x000fe400020f16ff */
[C---:B------:R-:W-:Y:S01]  /*196d0*/  LEA R226, P4, R132.reuse, R0, 0x2 ;  /* 0x0000000084e27211 */ /* 0x040fe200078810ff */
[----:B------:R1:W-:Y:S01]  /*196e0*/  STL.64 [R1+0x908], R140 ;  /* 0x0009088c01007387 */ /* 0x0003e20000100a00 */
[----:B------:R-:W-:Y:S02]  /*196f0*/  IADD3 R204, P0, PT, R227, R4, RZ ;  /* 0x00000004e3cc7210 */ /* 0x000fe40007f1e0ff */
[----:B------:R-:W-:Y:S01]  /*19700*/  LEA.HI.X.SX32 R227, R132, R2, 0x2, P4 ;  /* 0x0000000284e37211 */ /* 0x000fe200020f16ff */
[----:B------:R-:W-:Y:S01]  /*19710*/  IMAD R132, R241, UR17, RZ ;  /* 0x00000011f1847c24 */ /* 0x000fe2000f8e02ff */
[----:B-1----:R-:W-:-:S04]  /*19720*/  LEA R140, P4, R136, R0, 0x2 ;  /* 0x00000000888c7211 */ /* 0x002fc800078810ff */
[----:B------:R-:W-:Y:S01]  /*19730*/  LEA.HI.X.SX32 R141, R136, R2, 0x2, P4 ;  /* 0x00000002888d7211 */ /* 0x000fe200020f16ff */
[----:B------:R-:W-:-:S04]  /*19740*/  IMAD.MOV.U32 R241, RZ, RZ, R250 ;  /* 0x000000fffff17224 */ /* 0x000fc800078e00fa */
[----:B------:R1:W-:Y:S01]  /*19750*/  STL.64 [R1+0x520], R140 ;  /* 0x0005208c01007387 */ /* 0x0003e20000100a00 */
[----:B------:R-:W-:-:S03]  /*19760*/  IMAD R136, R251, UR16, RZ ;  /* 0x00000010fb887c24 */ /* 0x000fc6000f8e02ff */
[----:B------:R-:W2:Y:S04]  /*19770*/  LDL.LU R250, [R1+0x7b8] ;  /* 0x0007b80001fa7983 */ /* 0x000ea80000300800 */
[----:B------:R-:W3:Y:S01]  /*19780*/  LDL.LU R251, [R1+0x7ac] ;  /* 0x0007ac0001fb7983 */ /* 0x000ee20000300800 */
[C---:B------:R-:W-:Y:S02]  /*19790*/  IMAD R230, R6.reuse, 0x71, RZ ;  /* 0x0000007106e67824 */ /* 0x040fe400078e02ff */
[C---:B------:R-:W-:Y:S02]  /*197a0*/  IMAD R229, R6.reuse, 0x1c8, RZ ;  /* 0x000001c806e57824 */ /* 0x040fe400078e02ff */
[----:B------:R-:W-:Y:S01]  /*197b0*/  IMAD R138, R6, 0x72, RZ ;  /* 0x00000072068a7824 */ /* 0x000fe200078e02ff */
[----:B------:R-:W-:Y:S01]  /*197c0*/  LEA.HI.X.SX32 R205, R230, R5, 0x2, P0 ;  /* 0x00000005e6cd7211 */ /* 0x000fe200000f16ff */
[C---:B------:R-:W-:Y:S01]  /*197d0*/  IMAD R208, R6.reuse, 0x1cc, RZ ;  /* 0x000001cc06d07824 */ /* 0x040fe200078e02ff */
[----:B------:R-:W-:Y:S01]  /*197e0*/  IADD3 R206, P0, PT, R229, R4, RZ ;  /* 0x00000004e5ce7210 */ /* 0x000fe20007f1e0ff */
[----:B------:R-:W-:-:S03]  /*197f0*/  IMAD R210, R6, 0x1d0, RZ ;  /* 0x000001d006d27824 */ /* 0x000fc600078e02ff */
[-C--:B------:R-:W-:Y:S01]  /*19800*/  LEA.HI.X.SX32 R207, R138, R5.reuse, 0x2, P0 ;  /* 0x000000058acf7211 */ /* 0x080fe200000f16ff */
[----:B------:R-:W-:Y:S01]  /*19810*/  IMAD R138, R6, 0x73, RZ ;  /* 0x00000073068a7824 */ /* 0x000fe200078e02ff */
[-C--:B------:R-:W-:Y:S01]  /*19820*/  IADD3 R208, P0, PT, R208, R4.reuse, RZ ;  /* 0x00000004d0d07210 */ /* 0x080fe20007f1e0ff */
[C---:B------:R-:W-:Y:S02]  /*19830*/  IMAD R231, R6.reuse, 0x74, RZ ;  /* 0x0000007406e77824 */ /* 0x040fe400078e02ff */
[----:B------:R-:W-:Y:S01]  /*19840*/  IMAD R212, R6, 0x1d4, RZ ;  /* 0x000001d406d47824 */ /* 0x000fe200078e02ff */
[----:B------:R-:W-:Y:S02]  /*19850*/  LEA.HI.X.SX32 R209, R138, R5, 0x2, P0 ;  /* 0x000000058ad17211 */ /* 0x000fe400000f16ff */
[----:B------:R-:W-:Y:S01]  /*19860*/  IADD3 R210, P0, PT, R210, R4, RZ ;  /* 0x00000004d2d27210 */ /* 0x000fe20007f1e0ff */
[----:B------:R-:W-:-:S03]  /*19870*/  IMAD R138, R6, 0x75, RZ ;  /* 0x00000075068a7824 */ /* 0x000fc600078e02ff */
[----:B------:R-:W-:Y:S01]  /*19880*/  LEA.HI.X.SX32 R211, R231, R5, 0x2, P0 ;  /* 0x00000005e7d37211 */ /* 0x000fe200000f16ff */
[----:B------:R-:W-:Y:S01]  /*19890*/  IMAD R216, R6, 0x1d8, RZ ;  /* 0x000001d806d87824 */ /* 0x000fe200078e02ff */
[----:B------:R-:W-:Y:S01]  /*198a0*/  IADD3 R212, P0, PT, R212, R4, RZ ;  /* 0x00000004d4d47210 */ /* 0x000fe20007f1e0ff */
[----:B------:R-:W-:-:S03]  /*198b0*/  IMAD R220, R6, 0x1dc, RZ ;  /* 0x000001dc06dc7824 */ /* 0x000fc600078e02ff */
[----:B------:R-:W-:Y:S01]  /*198c0*/  LEA.HI.X.SX32 R213, R138, R5, 0x2, P0 ;  /* 0x000000058ad57211 */ /* 0x000fe200000f16ff */
[----:B------:R-:W-:Y:S01]  /*198d0*/  IMAD R138, R6, 0x76, RZ ;  /* 0x00000076068a7824 */ /* 0x000fe200078e02ff */
[----:B------:R-:W-:Y:S01]  /*198e0*/  IADD3 R216, P0, PT, R216, R4, RZ ;  /* 0x00000004d8d87210 */ /* 0x000fe20007f1e0ff */
[----:B------:R-:W-:-:S03]  /*198f0*/  IMAD R224, R6, 0x1e0, RZ ;  /* 0x000001e006e07824 */ /* 0x000fc600078e02ff */
[-C--:B------:R-:W-:Y:S01]  /*19900*/  LEA.HI.X.SX32 R217, R138, R5.reuse, 0x2, P0 ;  /* 0x000000058ad97211 */ /* 0x080fe200000f16ff */
[----:B------:R-:W-:Y:S01]  /*19910*/  IMAD R138, R6, 0x77, RZ ;  /* 0x00000077068a7824 */ /* 0x000fe200078e02ff */
[-C--:B------:R-:W-:Y:S01]  /*19920*/  IADD3 R220, P0, PT, R220, R4.reuse, RZ ;  /* 0x00000004dcdc7210 */ /* 0x080fe20007f1e0ff */
[----:B------:R-:W-:Y:S02]  /*19930*/  IMAD R137, R235, UR18, RZ ;  /* 0x00000012eb897c24 */ /* 0x000fe4000f8e02ff */
[----:B------:R-:W-:Y:S01]  /*19940*/  IMAD R238, R6, 0x78, RZ ;  /* 0x0000007806ee7824 */ /* 0x000fe200078e02ff */
[-C--:B------:R-:W-:Y:S01]  /*19950*/  LEA.HI.X.SX32 R221, R138, R5.reuse, 0x2, P0 ;  /* 0x000000058add7211 */ /* 0x080fe200000f16ff */
[----:B------:R-:W-:Y:S01]  /*19960*/  IMAD R228, R6, 0x1e4, RZ ;  /* 0x000001e406e47824 */ /* 0x000fe200078e02ff */
[----:B------:R-:W-:Y:S02]  /*19970*/  IADD3 R224, P0, PT, R224, R4, RZ ;  /* 0x00000004e0e07210 */ /* 0x000fe40007f1e0ff */
[----:B-1----:R-:W-:Y:S01]  /*19980*/  LEA R140, P4, R137, R0, 0x2 ;  /* 0x00000000898c7211 */ /* 0x002fe200078810ff */
[----:B------:R-:W-:Y:S01]  /*19990*/  IMAD R138, R6, 0x79, RZ ;  /* 0x00000079068a7824 */ /* 0x000fe200078e02ff */
[----:B------:R-:W-:Y:S01]  /*199a0*/  LEA.HI.X.SX32 R225, R238, R5, 0x2, P0 ;  /* 0x00000005eee17211 */ /* 0x000fe200000f16ff */
[----:B------:R-:W-:Y:S01]  /*199b0*/  IMAD R230, R6, 0x1e8, RZ ;  /* 0x000001e806e67824 */ /* 0x000fe200078e02ff */
[----:B------:R-:W-:-:S02]  /*199c0*/  IADD3 R228, P0, PT, R228, R4, RZ ;  /* 0x00000004e4e47210 */ /* 0x000fc40007f1e0ff */
[----:B------:R-:W-:Y:S02]  /*199d0*/  LEA.HI.X.SX32 R141, R137, R2, 0x2, P4 ;  /* 0x00000002898d7211 */ /* 0x000fe400020f16ff */
[-C--:B------:R-:W-:Y:S01]  /*199e0*/  LEA.HI.X.SX32 R229, R138, R5.reuse, 0x2, P0 ;  /* 0x000000058ae57211 */ /* 0x080fe200000f16ff */
[----:B------:R-:W-:Y:S01]  /*199f0*/  IMAD R138, R6, 0x7a, RZ ;  /* 0x0000007a068a7824 */ /* 0x000fe200078e02ff */
[-C--:B------:R-:W-:Y:S01]  /*19a00*/  IADD3 R230, P0, PT, R230, R4.reuse, RZ ;  /* 0x00000004e6e67210 */ /* 0x080fe20007f1e0ff */
[----:B------:R1:W-:Y:S01]  /*19a10*/  STL.64 [R1+0x620], R140 ;  /* 0x0006208c01007387 */ /* 0x0003e20000100a00 */
[----:B------:R-:W-:Y:S02]  /*19a20*/  IMAD R232, R6, 0x1ec, RZ ;  /* 0x000001ec06e87824 */ /* 0x000fe400078e02ff */
[----:B------:R-:W-:Y:S01]  /*19a30*/  LEA.HI.X.SX32 R231, R138, R5, 0x2, P0 ;  /* 0x000000058ae77211 */ /* 0x000fe200000f16ff */
[----:B------:R-:W-:Y:S02]  /*19a40*/  IMAD R138, R6, 0x7b, RZ ;  /* 0x0000007b068a7824 */ /* 0x000fe400078e02ff */
[----:B------:R-:W-:Y:S01]  /*19a50*/  IADD3 R232, P0, PT, R232, R4, RZ ;  /* 0x00000004e8e87210 */ /* 0x000fe20007f1e0ff */
[----:B------:R-:W-:Y:S01]  /*19a60*/  IMAD R137, R6, 0x1f0, RZ ;  /* 0x000001f006897824 */ /* 0x000fe200078e02ff */
[----:B-1----:R-:W-:-:S04]  /*19a70*/  LEA R140, P4, R132, R0, 0x2 ;  /* 0x00000000848c7211 */ /* 0x002fc800078810ff */
[----:B------:R-:W-:Y:S01]  /*19a80*/  LEA.HI.X.SX32 R141, R132, R2, 0x2, P4 ;  /* 0x00000002848d7211 */ /* 0x000fe200020f16ff */
[----:B------:R-:W-:Y:S01]  /*19a90*/  IMAD R238, R6, 0x7c, RZ ;  /* 0x0000007c06ee7824 */ /* 0x000fe200078e02ff */
[----:B------:R-:W-:-:S03]  /*19aa0*/  LEA.HI.X.SX32 R233, R138, R5, 0x2, P0 ;  /* 0x000000058ae97211 */ /* 0x000fc600000f16ff */
[----:B------:R1:W-:Y:S01]  /*19ab0*/  STL.64 [R1+0x760], R140 ;  /* 0x0007608c01007387 */ /* 0x0003e20000100a00 */
[----:B------:R-:W-:Y:S01]  /*19ac0*/  LEA R142, P4, R136, R0, 0x2 ;  /* 0x00000000888e7211 */ /* 0x000fe200078810ff */
[C---:B------:R-:W-:Y:S01]  /*19ad0*/  IMAD R138, R6.reuse, 0x7d, RZ ;  /* 0x0000007d068a7824 */ /* 0x040fe200078e02ff */
[----:B-1----:R-:W-:Y:S01]  /*19ae0*/  IADD3 R140, P0, PT, R137, R4, RZ ;  /* 0x00000004898c7210 */ /* 0x002fe20007f1e0ff */
[----:B------:R-:W-:-:S03]  /*19af0*/  IMAD R137, R6, 0x1f4, RZ ;  /* 0x000001f406897824 */ /* 0x000fc600078e02ff */
[----:B------:R-:W-:Y:S02]  /*19b00*/  LEA.HI.X.SX32 R141, R238, R5, 0x2, P0 ;  /* 0x00000005ee8d7211 */ /* 0x000fe400000f16ff */
[----:B------:R-:W-:-:S03]  /*19b10*/  LEA.HI.X.SX32 R143, R136, R2, 0x2, P4 ;  /* 0x00000002888f7211 */ /* 0x000fc600020f16ff */
[----:B------:R1:W-:Y:S01]  /*19b20*/  STL.64 [R1+0x928], R140 ;  /* 0x0009288c01007387 */ /* 0x0003e20000100a00 */
[----:B------:R-:W-:-:S03]  /*19b30*/  IMAD R132, R237, UR15, RZ ;  /* 0x0000000fed847c24 */ /* 0x000fc6000f8e02ff */
[----:B------:R4:W-:Y:S01]  /*19b40*/  STL.64 [R1+0x918], R142 ;  /* 0x0009188e01007387 */ /* 0x0009e20000100a00 */
[----:B------:R-:W-:Y:S01]  /*19b50*/  IMAD R136, R240, UR77, RZ ;  /* 0x0000004df0887c24 */ /* 0x000fe2000f8e02ff */
[----:B-1----:R-:W-:Y:S01]  /*19b60*/  IADD3 R140, P0, PT, R137, R4, RZ ;  /* 0x00000004898c7210 */ /* 0x002fe20007f1e0ff */
[----:B------:R-:W-:-:S03]  /*19b70*/  IMAD R137, R6, 0x1f8, RZ ;  /* 0x000001f806897824 */ /* 0x000fc600078e02ff */
[-C--:B------:R-:W-:Y:S01]  /*19b80*/  LEA.HI.X.SX32 R141, R138, R5.reuse, 0x2, P0 ;  /* 0x000000058a8d7211 */ /* 0x080fe200000f16ff */
[C---:B------:R-:W-:Y:S01]  /*19b90*/  IMAD R138, R6.reuse, 0x7e, RZ ;  /* 0x0000007e068a7824 */ /* 0x040fe200078e02ff */
[----:B----4-:R-:W-:Y:S01]  /*19ba0*/  IADD3 R142, P0, PT, R137, R4, RZ ;  /* 0x00000004898e7210 */ /* 0x010fe20007f1e0ff */
[----:B------:R-:W-:Y:S01]  /*19bb0*/  IMAD R137, R6, 0x1fc, RZ ;  /* 0x000001fc06897824 */ /* 0x000fe200078e02ff */
[----:B------:R-:W-:Y:S01]  /*19bc0*/  LEA R234, P4, R132, R0, 0x2 ;  /* 0x0000000084ea7211 */ /* 0x000fe200078810ff */
[----:B------:R1:W-:Y:S01]  /*19bd0*/  STL.64 [R1+0x938], R140 ;  /* 0x0009388c01007387 */ /* 0x0003e20000100a00 */
[----:B------:R-:W-:Y:S01]  /*19be0*/  LEA.HI.X.SX32 R143, R138, R5, 0x2, P0 ;  /* 0x000000058a8f7211 */ /* 0x000fe200000f16ff */
[----:B------:R-:W-:Y:S01]  /*19bf0*/  IMAD R138, R6, 0x7f, RZ ;  /* 0x0000007f068a7824 */ /* 0x000fe200078e02ff */
[----:B------:R-:W-:Y:S01]  /*19c00*/  LEA.HI.X.SX32 R235, R132, R2, 0x2, P4 ;  /* 0x0000000284eb7211 */ /* 0x000fe200020f16ff */
[----:B------:R-:W-:Y:S01]  /*19c10*/  IMAD R132, R241, UR14, RZ ;  /* 0x0000000ef1847c24 */ /* 0x000fe2000f8e02ff */
[----:B------:R-:W-:-:S02]  /*19c20*/  LEA R236, P4, R136, R0, 0x2 ;  /* 0x0000000088ec7211 */ /* 0x000fc400078810ff */
[----:B-1----:R-:W-:Y:S02]  /*19c30*/  IADD3 R140, P0, PT, R137, R4, RZ ;  /* 0x00000004898c7210 */ /* 0x002fe40007f1e0ff */
[----:B------:R-:W-:Y:S02]  /*19c40*/  LEA.HI.X.SX32 R237, R136, R2, 0x2, P4 ;  /* 0x0000000288ed7211 */ /* 0x000fe400020f16ff */
[----:B------:R-:W-:Y:S01]  /*19c50*/  LEA.HI.X.SX32 R141, R138, R5, 0x2, P0 ;  /* 0x000000058a8d7211 */ /* 0x000fe200000f16ff */
[----:B------:R-:W-:Y:S01]  /*19c60*/  IMAD.SHL.U32 R138, R6, 0x4, RZ ;  /* 0x00000004068a7824 */ /* 0x000fe200078e00ff */
[C---:B------:R-:W-:Y:S01]  /*19c70*/  LEA R238, P4, R132.reuse, R0, 0x2 ;  /* 0x0000000084ee7211 */ /* 0x040fe200078810ff */
[----:B------:R-:W-:Y:S03]  /*19c80*/  STL.64 [R1+0x948], R142 ;  /* 0x0009488e01007387 */ /* 0x000fe60000100a00 */
[----:B------:R-:W-:Y:S01]  /*19c90*/  LEA.HI.X.SX32 R239, R132, R2, 0x2, P4 ;  /* 0x0000000284ef7211 */ /* 0x000fe200020f16ff */
[----:B------:R-:W-:Y:S01]  /*19ca0*/  STL.64 [R1+0x958], R140 ;  /* 0x0009588c01007387 */ /* 0x000fe20000100a00 */
[----:B------:R-:W-:-:S03]  /*19cb0*/  IMAD R132, R7, UR11, RZ ;  /* 0x0000000b07847c24 */ /* 0x000fc6000f8e02ff */
[----:B------:R1:W5:Y:S01]  /*19cc0*/  LDL.LU R7, [R1+0x13fc] ;  /* 0x0013fc0001077983 */ /* 0x0003620000300800 */
[----:B------:R-:W4:Y:S01]  /*19cd0*/  S2R R133, SR_TID.X ;  /* 0x0000000000857919 */ /* 0x000f220000002100 */
[----:B------:R-:W-:-:S04]  /*19ce0*/  USHF.L.U32 UR24, UR5, 0x15, URZ ;  /* 0x0000001505187899 */ /* 0x000fc800080006ff */
[----:B------:R-:W-:Y:S02]  /*19cf0*/  ULOP3.LUT UR11, UR24, 0x600000, URZ, 0xc0, !UPT ;  /* 0x00600000180b7892 */ /* 0x000fe4000f8ec0ff */
[----:B------:R-:W-:Y:S02]  /*19d00*/  UIADD3 UR4, UPT, UPT, UR9, 0x80000, URZ ;  /* 0x0008000009047890 */ /* 0x000fe4000fffe0ff */
[----:B------:R-:W-:Y:S01]  /*19d10*/  UIADD3 UR11, UPT, UPT, UR10, UR11, URZ ;  /* 0x0000000b0a0b7290 */ /* 0x000fe2000fffe0ff */
[----:B----4-:R-:W-:Y:S01]  /*19d20*/  LOP3.LUT R133, R133, 0x7f, RZ, 0xc0, !PT ;  /* 0x0000007f85857812 */ /* 0x010fe200078ec0ff */
[----:B--2---:R-:W-:Y:S01]  /*19d30*/  IMAD R136, R250, UR13, RZ ;  /* 0x0000000dfa887c24 */ /* 0x004fe2000f8e02ff */
[----:B------:R-:W-:Y:S01]  /*19d40*/  LEA R250, P0, R6, R4, 0x4 ;  /* 0x0000000406fa7211 */ /* 0x000fe200078020ff */
[----:B---3--:R-:W-:-:S03]  /*19d50*/  IMAD R137, R251, UR12, RZ ;  /* 0x0000000cfb897c24 */ /* 0x008fc6000f8e02ff */
[----:B------:R-:W-:Y:S02]  /*19d60*/  LEA.HI.X.SX32 R251, R138, R5, 0x2, P0 ;  /* 0x000000058afb7211 */ /* 0x000fe400000f16ff */
[----:B------:R-:W-:-:S03]  /*19d70*/  LEA R240, P4, R136, R0, 0x2 ;  /* 0x0000000088f07211 */ /* 0x000fc600078810ff */
[----:B------:R2:W-:Y:S01]  /*19d80*/  STL.64 [R1+0x80], R250 ;  /* 0x000080fa01007387 */ /* 0x0005e20000100a00 */
[----:B------:R-:W-:Y:S02]  /*19d90*/  LEA.HI.X.SX32 R241, R136, R2, 0x2, P4 ;  /* 0x0000000288f17211 */ /* 0x000fe400020f16ff */
[----:B------:R-:W-:Y:S01]  /*19da0*/  IADD3 R138, P0, PT, R138, R4, RZ ;  /* 0x000000048a8a7210 */ /* 0x000fe20007f1e0ff */
[----:B------:R-:W-:Y:S02]  /*19db0*/  IMAD R136, R3, UR8, RZ ;  /* 0x0000000803887c24 */ /* 0x000fe4000f8e02ff */
[----:B------:R1:W5:Y:S01]  /*19dc0*/  LDL.LU R3, [R1+0x13f8] ;  /* 0x0013f80001037983 */ /* 0x0003620000300800 */
[C---:B--2---:R-:W-:Y:S02]  /*19dd0*/  LEA R250, P4, R137.reuse, R0, 0x2 ;  /* 0x0000000089fa7211 */ /* 0x044fe400078810ff */
[----:B------:R-:W-:Y:S02]  /*19de0*/  LEA.HI.X.SX32 R139, R6, R5, 0x2, P0 ;  /* 0x00000005068b7211 */ /* 0x000fe400000f16ff */
[----:B------:R-:W-:-:S05]  /*19df0*/  LEA.HI.X.SX32 R251, R137, R2, 0x2, P4 ;  /* 0x0000000289fb7211 */ /* 0x000fca00020f16ff */
[----:B------:R2:W-:Y:S04]  /*19e00*/  STL.64 [R1+0x528], R250 ;  /* 0x000528fa01007387 */ /* 0x0005e80000100a00 */
[----:B--2---:R1:W5:Y:S04]  /*19e10*/  LDL.LU.64 R250, [R1+0x13f0] ;  /* 0x0013f00001fa7983 */ /* 0x0043680000300a00 */
[----:B------:R2:W-:Y:S02]  /*19e20*/  STL.64 [R1+0x98], R138 ;  /* 0x0000988a01007387 */ /* 0x0005e40000100a00 */
[----:B--2---:R-:W-:-:S04]  /*19e30*/  LEA R138, P4, R132, R0, 0x2 ;  /* 0x00000000848a7211 */ /* 0x004fc800078810ff */
[----:B------:R-:W-:-:S05]  /*19e40*/  LEA.HI.X.SX32 R139, R132, R2, 0x2, P4 ;  /* 0x00000002848b7211 */ /* 0x000fca00020f16ff */
[----:B------:R2:W-:Y:S02]  /*19e50*/  STL.64 [R1+0x628], R138 ;  /* 0x0006288a01007387 */ /* 0x0005e40000100a00 */
[----:B--2---:R-:W-:-:S04]  /*19e60*/  LEA R138, P4, R136, R0, 0x2 ;  /* 0x00000000888a7211 */ /* 0x004fc800078810ff */
[----:B------:R-:W-:-:S05]  /*19e70*/  LEA.HI.X.SX32 R139, R136, R2, 0x2, P4 ;  /* 0x00000002888b7211 */ /* 0x000fca00020f16ff */
[----:B------:R1:W-:Y:S01]  /*19e80*/  STL.64 [R1+0x758], R138 ;  /* 0x0007588a01007387 */ /* 0x0003e20000100a00 */
[----:B------:R-:W-:Y:S01]  /*19e90*/  ISETP.NE.U32.AND P0, PT, R133, RZ, PT ;  /* 0x000000ff8500720c */ /* 0x000fe20003f05070 */
[----:B------:R-:W-:-:S12]  /*19ea0*/  BRA.U UP0, `(.L_x_5) ;  /* 0x0000000100187547 */ /* 0x000fd8000b800000 */
[----:B------:R-:W-:Y:S02]  /*19eb0*/  ELECT P4, URZ, PT ;  /* 0x0000000000ff782f */ /* 0x000fe40003880000 */
[----:B------:R-:W-:Y:S01]  /*19ec0*/  MOV R0, 0x1 ;  /* 0x0000000100007802 */ /* 0x000fe20000000f00 */
[----:B------:R-:W-:Y:S01]  /*19ed0*/  UMOV UR7, 0x40 ;  /* 0x0000004000077882 */ /* 0x000fe20000000000 */
[----:B------:R-:W-:Y:S01]  /*19ee0*/  UVIRTCOUNT.DEALLOC.SMPOOL 0x80 ;  /* 0x000000800000784c */ /* 0x000fe20000000000 */
[----:B------:R-:W-:-:S09]  /*19ef0*/  ULEA UR7, UR6, UR7, 0x18 ;  /* 0x0000000706077291 */ /* 0x000fd2000f8ec0ff */
[----:B------:R2:W-:Y:S03]  /*19f00*/  @P4 STS.U8 [UR7], R0 ;  /* 0x00000000ff004988 */ /* 0x0005e60008000007 */
.L_x_5:
[----:B------:R-:W3:Y:S01]  /*19f10*/  LDL.64 R136, [R1+0x98] ;  /* 0x0000980001887983 */ /* 0x000ee20000100a00 */
[----:B------:R-:W4:Y:S03]  /*19f20*/  LDC R2, c[0x0][0x3a0] ;  /* 0x0000e800ff027b82 */ /* 0x000f260000000800 */
[----:B-12---:R-:W2:Y:S04]  /*19f30*/  LDL.64 R138, [R1+0x60] ;  /* 0x00006000018a7983 */ /* 0x006ea80000100a00 */
[----:B------:R1:W-:Y:S01]  /*19f40*/  STL.64 [R1+0x15f8], R200 ;  /* 0x0015f8c801007387 */ /* 0x0003e20000100a00 */
[----:B------:R-:W-:Y:S01]  /*19f50*/  STTM.x64 tmem[UR11], RZ ;  /* 0x000000ff000079ed */ /* 0x000fe2000834000b */
[----:B------:R-:W-:Y:S01]  /*19f60*/  VOTEU.ALL UP1, P0 ;  /* 0x0000000000ff7886 */ /* 0x000fe20000020000 */
[----:B------:R-:W-:Y:S01]  /*19f70*/  UMOV UR6, 0x1 ;  /* 0x0000000100067882 */ /* 0x000fe20000000000 */
[----:B------:R-:W4:Y:S01]  /*19f80*/  LDCU.64 UR22, c[0x0][0x358] ;  /* 0x00006b00ff1677ac */ /* 0x000f220008000a00 */
[----:B------:R-:W-:Y:S01]  /*19f90*/  LEA R252, R133, UR9, 0x9 ;  /* 0x0000000985fc7c11 */ /* 0x000fe2000f8e48ff */
[----:B------:R-:W2:Y:S01]  /*19fa0*/  LDC R132, c[0x0][0x3a0] ;  /* 0x0000e800ff847b82 */ /* 0x000ea20000000800 */
[----:B-1----:R-:W2:Y:S04]  /*19fb0*/  LDL.64 R200, [R1+0x88] ;  /* 0x0000880001c87983 */ /* 0x002ea80000100a00 */
[----:B------:R1:W-:Y:S04]  /*19fc0*/  STL.64 [R1+0x15f0], R222 ;  /* 0x0015f0de01007387 */ /* 0x0003e80000100a00 */
[----:B-1----:R-:W2:Y:S04]  /*19fd0*/  LDL.64 R222, [R1+0x68] ;  /* 0x0000680001de7983 */ /* 0x002ea80000100a00 */
[----:B------:R1:W-:Y:S04]  /*19fe0*/  STL.64 [R1+0x15e8], R238 ;  /* 0x0015e8ee01007387 */ /* 0x0003e80000100a00 */
[----:B-1----:R-:W2:Y:S04]  /*19ff0*/  LDL.64 R238, [R1+0x70] ;  /* 0x0000700001ee7983 */ /* 0x002ea80000100a00 */
[----:B------:R1:W-:Y:S01]  /*1a000*/  STL.64 [R1+0x15e0], R194 ;  /* 0x0015e0c201007387 */ /* 0x0003e20000100a00 */
[----:B------:R-:W-:Y:S03]  /*1a010*/  STTM.x64 tmem[UR11+0x40], RZ ;  /* 0x000040ff000079ed */ /* 0x000fe6000834000b */
[----:B-1----:R-:W2:Y:S04]  /*1a020*/  LDL.64 R194, [R1+0x78] ;  /* 0x0000780001c27983 */ /* 0x002ea80000100a00 */
[----:B------:R1:W-:Y:S01]  /*1a030*/  STL.64 [R1+0x15d8], R202 ;  /* 0x0015d8ca01007387 */ /* 0x0003e20000100a00 */
[----:B------:R-:W-:Y:S03]  /*1a040*/  STTM.x64 tmem[UR11+0x80], RZ ;  /* 0x000080ff000079ed */ /* 0x000fe6000834000b */
[----:B-1----:R-:W2:Y:S04]  /*1a050*/  LDL.64 R202, [R1+0x80] ;  /* 0x0000800001ca7983 */ /* 0x002ea80000100a00 */
[----:B------:R1:W-:Y:S01]  /*1a060*/  STL.64 [R1+0x15d0], R226 ;  /* 0x0015d0e201007387 */ /* 0x0003e20000100a00 */
[----:B------:R-:W-:Y:S01]  /*1a070*/  STTM.x64 tmem[UR11+0xc0], RZ ;  /* 0x0000c0ff000079ed */ /* 0x000fe2000834000b */
[----:B------:R-:W4:Y:S02]  /*1a080*/  FENCE.VIEW.ASYNC.T ;  /* 0x00000000000073c6 */ /* 0x000f240000000200 */
[----:B-1----:R-:W2:Y:S01]  /*1a090*/  LDL.64 R226, [R1+0x90] ;  /* 0x0000900001e27983 */ /* 0x002ea20000100a00 */
[----:B------:R-:W-:-:S04]  /*1a0a0*/  @!UP1 UIADD3 UR12, UPT, UPT, -UR6, 0x100000, URZ ;  /* 0x00100000060c9890 */ /* 0x000fc8000fffe1ff */
[----:B------:R-:W-:Y:S02]  /*1a0b0*/  @!UP1 USHF.L.U32 UR13, UR12, 0xb, URZ ;  /* 0x0000000b0c0d9899 */ /* 0x000fe400080006ff */
[----:B------:R-:W-:Y:S01]  /*1a0c0*/  @!UP1 USHF.L.U32 UR12, UR12, 0x1, URZ ;  /* 0x000000010c0c9899 */ /* 0x000fe200080006ff */
[----:B----4-:R-:W-:Y:S01]  /*1a0d0*/  VOTEU.ALL UP2, P0 ;  /* 0x0000000000ff7886 */ /* 0x010fe20000040000 */
[----:B------:R-:W-:-:S04]  /*1a0e0*/  @!UP1 UIADD3 UR6, UPT, UPT, -UR6, 0x100000, URZ ;  /* 0x0010000006069890 */ /* 0x000fc8000fffe1ff */
[----:B------:R-:W-:Y:S02]  /*1a0f0*/  @!UP1 USHF.L.U32 UR7, UR6, 0xb, URZ ;  /* 0x0000000b06079899 */ /* 0x000fe400080006ff */
[----:B------:R-:W-:Y:S01]  /*1a100*/  @!UP1 USHF.L.U32 UR6, UR6, 0x1, URZ ;  /* 0x0000000106069899 */ /* 0x000fe200080006ff */
[----:B------:R-:W-:Y:S01]  /*1a110*/  BAR.SYNC.DEFER_BLOCKING 0x0 ;  /* 0x0000000000007b1d */ /* 0x000fe20000010000 */
[----:B------:R-:W-:-:S05]  /*1a120*/  VIADD R0, R2, 0xfffffffc ;  /* 0xfffffffc02007836 */ /* 0x000fca0000000000 */
[----:B------:R-:W-:Y:S01]  /*1a130*/  VOTEU.ALL UP1, P0 ;  /* 0x0000000000ff7886 */ /* 0x000fe20000020000 */
[----:B------:R-:W-:Y:S01]  /*1a140*/  ISETP.GE.U32.AND P4, PT, R0, 0x7fffff7d, PT ;  /* 0x7fffff7d0000780c */ /* 0x000fe20003f86070 */
[----:B------:R1:W-:Y:S01]  /*1a150*/  STL.64 [R1+0x15c8], R240 ;  /* 0x0015c8f001007387 */ /* 0x0003e20000100a00 */
[----:B------:R-:W-:-:S03]  /*1a160*/  VIADD R0, R2, 0xfffffffb ;  /* 0xfffffffb02007836 */ /* 0x000fc60000000000 */
[----:B-----5:R4:W-:Y:S04]  /*1a170*/  STL.64 [R1+0x1530], R6 ;  /* 0x0015300601007387 */ /* 0x0209e80000100a00 */
[----:B------:R4:W-:Y:S04]  /*1a180*/  STL.64 [R1+0x1538], R4 ;  /* 0x0015380401007387 */ /* 0x0009e80000100a00 */
[----:B-1----:R-:W2:Y:S04]  /*1a190*/  LDL.64 R240, [R1+0x38] ;  /* 0x0000380001f07983 */ /* 0x002ea80000100a00 */
[----:B------:R-:W1:Y:S02]  /*1a1a0*/  FENCE.VIEW.ASYNC.S ;  /* 0x00000000000073c6 */ /* 0x000e640000000000 */
[----:B-1----:R1:W1:Y:S02]  /*1a1b0*/  @!UP1 SYNCS.EXCH.64 URZ, [UR4], UR12 ;  /* 0x0000000c04ff95b2 */ /* 0x0022640008000100 */
[----:B-1----:R-:W-:Y:S06]  /*1a1c0*/  BAR.SYNC.DEFER_BLOCKING 0x0 ;  /* 0x0000000000007b1d */ /* 0x002fec0000010000 */
[----:B----4-:R-:W4:Y:S01]  /*1a1d0*/  LDL.64 R6, [R1+0x40] ;  /* 0x0000400001067983 */ /* 0x010f220000100a00 */
[----:B------:R1:W1:Y:S03]  /*1a1e0*/  @!UP2 SYNCS.EXCH.64 URZ, [UR9+0x80008], UR6 ;  /* 0x0800080609ffa5b2 */ /* 0x0002660008000100 */
[----:B------:R-:W-:Y:S01]  /*1a1f0*/  @!PT LDS RZ, [RZ] ;  /* 0x00000000fffff984 */ /* 0x000fe20000000800 */
[----:B------:R-:W-:Y:S01]  /*1a200*/  @!PT LDS RZ, [RZ] ;  /* 0x00000000fffff984 */ /* 0x000fe20000000800 */
[----:B------:R-:W-:Y:S01]  /*1a210*/  @!PT LDS RZ, [RZ] ;  /* 0x00000000fffff984 */ /* 0x000fe20000000800 */
[----:B-1----:R-:W-:Y:S01]  /*1a220*/  LDGSTS.E [R252+0x60000], desc[UR22][R4.64], !P5 ;  /* 0x6000000004fc7fae */ /* 0x002fe2000e9a1016 */
[----:B------:R-:W-:Y:S01]  /*1a230*/  ISETP.GE.U32.AND P5, PT, R0, 0x7fffff7c, PT ;  /* 0x7fffff7c0000780c */ /* 0x000fe20003fa6070 */
[----:B------:R-:W-:-:S02]  /*1a240*/  VIADD R0, R2, 0xfffffffa ;  /* 0xfffffffa02007836 */ /* 0x000fc40000000000 */
[----:B------:R-:W4:Y:S04]  /*1a250*/  LDL.64 R4, [R1+0x48] ;  /* 0x0000480001047983 */ /* 0x000f280000100a00 */
[----:B---3--:R-:W-:Y:S04]  /*1a260*/  LDGSTS.E [R252+0x60004], desc[UR22][R136.64], !P6 ;  /* 0x6000400088fc7fae */ /* 0x008fe8000f1a1016 */
[----:B------:R-:W3:Y:S01]  /*1a270*/  LDL.64 R136, [R1+0x58] ;  /* 0x0000580001887983 */ /* 0x000ee20000100a00 */
[----:B------:R-:W-:Y:S01]  /*1a280*/  ISETP.GE.U32.AND P6, PT, R0, 0x7fffff7b, PT ;  /* 0x7fffff7b0000780c */ /* 0x000fe20003fc6070 */
[----:B------:R-:W-:-:S02]  /*1a290*/  VIADD R0, R2, 0xfffffff9 ;  /* 0xfffffff902007836 */ /* 0x000fc40000000000 */
[----:B--2---:R-:W-:Y:S03]  /*1a2a0*/  LDGSTS.E [R252+0x60008], desc[UR22][R226.64], !P3 ;  /* 0x60008000e2fc7fae */ /* 0x004fe6000d9a1016 */
[----:B------:R-:W-:Y:S01]  /*1a2b0*/  ISETP.GE.U32.AND P3, PT, R0, 0x7fffff7a, PT ;  /* 0x7fffff7a0000780c */ /* 0x000fe20003f66070 */
[----:B------:R-:W-:Y:S01]  /*1a2c0*/  VIADD R0, R2, 0xfffffff8 ;  /* 0xfffffff802007836 */ /* 0x000fe20000000000 */
[----:B------:R-:W-:Y:S04]  /*1a2d0*/  LDGSTS.E [R252+0x6000c], desc[UR22][R200.64], !P4 ;  /* 0x6000c000c8fc7fae */ /* 0x000fe8000e1a1016 */
[----:B------:R-:W-:Y:S04]  /*1a2e0*/  LDGSTS.E [R252+0x60010], desc[UR22][R202.64], !P5 ;  /* 0x60010000cafc7fae */ /* 0x000fe8000e9a1016 */
[----:B------:R-:W2:Y:S04]  /*1a2f0*/  LDL.64 R226, [R1+0x30] ;  /* 0x0000300001e27983 */ /* 0x000ea80000100a00 */
[----:B------:R-:W2:Y:S01]  /*1a300*/  LDL.64 R200, [R1+0x50] ;  /* 0x0000500001c87983 */ /* 0x000ea20000100a00 */
[----:B------:R-:W-:-:S03]  /*1a310*/  ISETP.GE.U32.AND P4, PT, R0, 0x7fffff79, PT ;  /* 0x7fffff790000780c */ /* 0x000fc60003f86070 */
[----:B------:R-:W4:Y:S01]  /*1a320*/  LDL.64 R202, [R1+0x28] ;  /* 0x0000280001ca7983 */ /* 0x000f220000100a00 */
[----:B------:R-:W-:-:S03]  /*1a330*/  IADD3 R0, PT, PT, R2, -0x9, RZ ;  /* 0xfffffff702007810 */ /* 0x000fc60007ffe0ff */
[----:B------:R-:W-:Y:S01]  /*1a340*/  LDGSTS.E [R252+0x60014], desc[UR22][R194.64], !P6 ;  /* 0x60014000c2fc7fae */ /* 0x000fe2000f1a1016 */
[----:B------:R-:W-:Y:S01]  /*1a350*/  ISETP.GE.U32.AND P5, PT, R0, 0x7fffff78, PT ;  /* 0x7fffff780000780c */ /* 0x000fe20003fa6070 */
[----:B------:R-:W-:Y:S02]  /*1a360*/  VIADD R0, R2, 0xfffffff6 ;  /* 0xfffffff602007836 */ /* 0x000fe40000000000 */
[----:B------:R-:W-:Y:S04]  /*1a370*/  LDGSTS.E [R252+0x60018], desc[UR22][R238.64], !P3 ;  /* 0x60018000eefc7fae */ /* 0x000fe8000d9a1016 */
[----:B------:R-:W4:Y:S04]  /*1a380*/  LDL.64 R194, [R1+0x20] ;  /* 0x0000200001c27983 */ /* 0x000f280000100a00 */
[----:B------:R-:W4:Y:S01]  /*1a390*/  LDL.64 R238, [R1+0x18] ;  /* 0x0000180001ee7983 */ /* 0x000f220000100a00 */
[----:B------:R-:W-:-:S03]  /*1a3a0*/  ISETP.GE.U32.AND P6, PT, R0, 0x7fffff77, PT ;  /* 0x7fffff770000780c */ /* 0x000fc60003fc6070 */
[----:B------:R-:W-:Y:S04]  /*1a3b0*/  LDGSTS.E [R252+0x6001c], desc[UR22][R222.64], !P4 ;  /* 0x6001c000defc7fae */ /* 0x000fe8000e1a1016 */
[----:B------:R-:W-:Y:S04]  /*1a3c0*/  LDGSTS.E [R252+0x60020], desc[UR22][R138.64], !P5 ;  /* 0x600200008afc7fae */ /* 0x000fe8000e9a1016 */
[----:B------:R-:W4:Y:S04]  /*1a3d0*/  LDL.64 R222, [R1+0x10] ;  /* 0x0000100001de7983 */ /* 0x000f280000100a00 */
[----:B------:R-:W4:Y:S04]  /*1a3e0*/  LDL.64 R138, [R1+0x8] ;  /* 0x00000800018a7983 */ /* 0x000f280000100a00 */
[----:B---3--:R-:W-:Y:S04]  /*1a3f0*/  LDGSTS.E [R252+0x60024], desc[UR22][R136.64], !P6 ;  /* 0x6002400088fc7fae */ /* 0x008fe8000f1a1016 */
[----:B------:R-:W3:Y:S01]  /*1a400*/  LDL.64 R136, [R1] ;  /* 0x0000000001887983 */ /* 0x000ee20000100a00 */
[----:B------:R-:W-:-:S05]  /*1a410*/  VIADD R0, R2, 0xfffffff5 ;  /* 0xfffffff502007836 */ /* 0x000fca0000000000 */
[----:B------:R-:W-:Y:S01]  /*1a420*/  ISETP.GE.U32.AND P3, PT, R0, 0x7fffff76, PT ;  /* 0x7fffff760000780c */ /* 0x000fe20003f66070 */
[----:B------:R-:W-:-:S05]  /*1a430*/  VIADD R0, R2, 0xfffffff4 ;  /* 0xfffffff402007836 */ /* 0x000fca0000000000 */
[----:B------:R-:W-:Y:S01]  /*1a440*/  ISETP.GE.U32.AND P4, PT, R0, 0x7fffff75, PT ;  /* 0x7fffff750000780c */ /* 0x000fe20003f86070 */
[----:B------:R-:W-:-:S05]  /*1a450*/  VIADD R0, R2, 0xfffffff3 ;  /* 0xfffffff302007836 */ /* 0x000fca0000000000 */
[----:B------:R-:W-:Y:S01]  /*1a460*/  ISETP.GE.U32.AND P5, PT, R0, 0x7fffff74, PT ;  /* 0x7fffff740000780c */ /* 0x000fe20003fa6070 */
[----:B------:R-:W-:-:S05]  /*1a470*/  VIADD R0, R2, 0xfffffff2 ;  /* 0xfffffff202007836 */ /* 0x000fca0000000000 */
[----:B------:R-:W-:Y:S02]  /*1a480*/  ISETP.GE.U32.AND P6, PT, R0, 0x7fffff73, PT ;  /* 0x7fffff730000780c */ /* 0x000fe40003fc6070 */
[----:B------:R-:W-:Y:S01]  /*1a490*/  IADD3 R0, PT, PT, R2, -0xf, RZ ;  /* 0xfffffff102007810 */ /* 0x000fe20007ffe0ff */
[----:B--2---:R-:W-:Y:S03]  /*1a4a0*/  LDGSTS.E [R252+0x60028], desc[UR22][R200.64], !P3 ;  /* 0x60028000c8fc7fae */ /* 0x004fe6000d9a1016 */
[----:B------:R-:W-:Y:S01]  /*1a4b0*/  ISETP.GE.U32.AND P3, PT, R0, 0x7fffff72, PT ;  /* 0x7fffff720000780c */ /* 0x000fe20003f66070 */
[----:B------:R-:W-:Y:S01]  /*1a4c0*/  VIADD R0, R2, 0xfffffff0 ;  /* 0xfffffff002007836 */ /* 0x000fe20000000000 */
[----:B----4-:R-:W-:Y:S04]  /*1a4d0*/  LDGSTS.E [R252+0x6002c], desc[UR22][R4.64], !P4 ;  /* 0x6002c00004fc7fae */ /* 0x010fe8000e1a1016 */
[----:B------:R-:W-:Y:S01]  /*1a4e0*/  ISETP.GE.U32.AND P4, PT, R0, 0x7fffff71, PT ;  /* 0x7fffff710000780c */ /* 0x000fe20003f86070 */
[----:B------:R-:W-:Y:S01]  /*1a4f0*/  VIADD R0, R2, 0xffffffef ;  /* 0xffffffef02007836 */ /* 0x000fe20000000000 */
[----:B------:R-:W-:Y:S04]  /*1a500*/  LDGSTS.E [R252+0x60030], desc[UR22][R6.64], !P5 ;  /* 0x6003000006fc7fae */ /* 0x000fe8000e9a1016 */
        /* <DEDUP_REMOVED lines=10> */
[----:B------:R-:W-:Y:S01]  /*1a5b0*/  LDGSTS.E [R252+0x60040], desc[UR22][R194.64], !P5 ;  /* 0x60040000c2fc7fae */ /* 0x000fe2000e9a1016 */
[----:B------:R-:W-:-:S03]  /*1a5c0*/  IADD3 R0, PT, PT, R2, -0x15, RZ ;  /* 0xffffffeb02007810 */ /* 0x000fc60007ffe0ff */
[----:B------:R-:W-:Y:S01]  /*1a5d0*/  LDGSTS.E [R252+0x60044], desc[UR22][R238.64], !P6 ;  /* 0x60044000eefc7fae */ /* 0x000fe2000f1a1016 */
[----:B------:R-:W-:Y:S01]  /*1a5e0*/  ISETP.GE.U32.AND P5, PT, R0, 0x7fffff6c, PT ;  /* 0x7fffff6c0000780c */ /* 0x000fe20003fa6070 */
[----:B------:R-:W-:Y:S02]  /*1a5f0*/  VIADD R0, R2, 0xffffffea ;  /* 0xffffffea02007836 */ /* 0x000fe40000000000 */
[----:B------:R-:W-:Y:S03]  /*1a600*/  LDGSTS.E [R252+0x60048], desc[UR22][R222.64], !P3 ;  /* 0x60048000defc7fae */ /* 0x000fe6000d9a1016 */
[----:B------:R-:W-:Y:S01]  /*1a610*/  ISETP.GE.U32.AND P6, PT, R0, 0x7fffff6b, PT ;  /* 0x7fffff6b0000780c */ /* 0x000fe20003fc6070 */
[----:B------:R-:W-:Y:S01]  /*1a620*/  VIADD R0, R2, 0xffffffe9 ;  /* 0xffffffe902007836 */ /* 0x000fe20000000000 */
[----:B------:R-:W-:Y:S04]  /*1a630*/  LDGSTS.E [R252+0x6004c], desc[UR22][R138.64], !P4 ;  /* 0x6004c0008afc7fae */ /* 0x000fe8000e1a1016 */
[----:B------:R-:W-:Y:S01]  /*1a640*/  ISETP.GE.U32.AND P3, PT, R0, 0x7fffff6a, PT ;  /* 0x7fffff6a0000780c */ /* 0x000fe20003f66070 */
[----:B------:R-:W-:Y:S01]  /*1a650*/  VIADD R0, R2, 0xffffffe8 ;  /* 0xffffffe802007836 */ /* 0x000fe20000000000 */
[----:B------:R-:W2:Y:S04]  /*1a660*/  LDL.LU.64 R200, [R1+0x15f8] ;  /* 0x0015f80001c87983 */ /* 0x000ea80000300a00 */
[----:B------:R-:W-:Y:S01]  /*1a670*/  ISETP.GE.U32.AND P4, PT, R0, 0x7fffff69, PT ;  /* 0x7fffff690000780c */ /* 0x000fe20003f86070 */
[----:B------:R-:W-:Y:S01]  /*1a680*/  VIADD R0, R2, 0xffffffe7 ;  /* 0xffffffe702007836 */ /* 0x000fe20000000000 */
[----:B------:R-:W4:Y:S04]  /*1a690*/  LDL.64 R138, [R1+0x928] ;  /* 0x00092800018a7983 */ /* 0x000f280000100a00 */
[----:B------:R-:W2:Y:S04]  /*1a6a0*/  LDL.64 R222, [R1+0x938] ;  /* 0x0009380001de7983 */ /* 0x000ea80000100a00 */
[----:B---3--:R1:W-:Y:S01]  /*1a6b0*/  LDGSTS.E [R252+0x60050], desc[UR22][R136.64], !P5 ;  /* 0x6005000088fc7fae */ /* 0x0083e2000e9a1016 */
[----:B------:R-:W-:Y:S01]  /*1a6c0*/  ISETP.GE.U32.AND P5, PT, R0, 0x7fffff68, PT ;  /* 0x7fffff680000780c */ /* 0x000fe20003fa6070 */
[----:B------:R-:W-:-:S02]  /*1a6d0*/  VIADD R0, R2, 0xffffffe6 ;  /* 0xffffffe602007836 */ /* 0x000fc40000000000 */
[----:B------:R-:W-:Y:S03]  /*1a6e0*/  LDGSTS.E [R252+0x60054], desc[UR22][R250.64], !P6 ;  /* 0x60054000fafc7fae */ /* 0x000fe6000f1a1016 */
[----:B------:R-:W-:Y:S01]  /*1a6f0*/  ISETP.GE.U32.AND P6, PT, R0, 0x7fffff67, PT ;  /* 0x7fffff670000780c */ /* 0x000fe20003fc6070 */
[----:B------:R-:W-:Y:S01]  /*1a700*/  LDGSTS.E [R252+0x60058], desc[UR22][R248.64], !P3 ;  /* 0x60058000f8fc7fae */ /* 0x000fe2000d9a1016 */
[----:B------:R-:W-:-:S03]  /*1a710*/  IADD3 R0, PT, PT, R2, -0x1b, RZ ;  /* 0xffffffe502007810 */ /* 0x000fc60007ffe0ff */
[----:B------:R-:W-:Y:S01]  /*1a720*/  LDGSTS.E [R252+0x6005c], desc[UR22][R246.64], !P4 ;  /* 0x6005c000f6fc7fae */ /* 0x000fe2000e1a1016 */
[----:B------:R-:W-:Y:S01]  /*1a730*/  ISETP.GE.U32.AND P3, PT, R0, 0x7fffff66, PT ;  /* 0x7fffff660000780c */ /* 0x000fe20003f66070 */
[----:B------:R-:W-:Y:S01]  /*1a740*/  VIADD R0, R2, 0xffffffe4 ;  /* 0xffffffe402007836 */ /* 0x000fe20000000000 */
[----:B-1----:R-:W1:Y:S01]  /*1a750*/  LDC R136, c[0x0][0x3a0] ;  /* 0x0000e800ff887b82 */ /* 0x002e620000000800 */
[----:B------:R-:W-:Y:S03]  /*1a760*/  LDGSTS.E [R252+0x60060], desc[UR22][R244.64], !P5 ;  /* 0x60060000f4fc7fae */ /* 0x000fe6000e9a1016 */
[----:B------:R-:W-:Y:S01]  /*1a770*/  ISETP.GE.U32.AND P4, PT, R0, 0x7fffff65, PT ;  /* 0x7fffff650000780c */ /* 0x000fe20003f86070 */
[C---:B------:R-:W-:Y:S01]  /*1a780*/  VIADD R0, R2.reuse, 0xffffffe3 ;  /* 0xffffffe302007836 */ /* 0x040fe20000000000 */
[----:B------:R-:W-:Y:S01]  /*1a790*/  LDGSTS.E [R252+0x60064], desc[UR22][R242.64], !P6 ;  /* 0x60064000f2fc7fae */ /* 0x000fe2000f1a1016 */
[----:B------:R-:W-:Y:S01]  /*1a7a0*/  VIADD R4, R2, 0x7f ;  /* 0x0000007f02047836 */ /* 0x000fe20000000000 */
[----:B------:R-:W3:Y:S02]  /*1a7b0*/  LDC R137, c[0x0][0x3a0] ;  /* 0x0000e800ff897b82 */ /* 0x000ee40000000800 */
        /* <DEDUP_REMOVED lines=11> */
[----:B------:R-:W-:-:S04]  /*1a870*/  IADD3 R0, PT, PT, R2, -0x21, RZ ;  /* 0xffffffdf02007810 */ /* 0x000fc80007ffe0ff */
        /* <DEDUP_REMOVED lines=263> */
[----:B------:R-:W-:Y:S04]  /*1b8f0*/  STL.64 [R1+0x1510], R250 ;  /* 0x001510fa01007387 */ /* 0x000fe80000100a00 */
[----:B------:R-:W-:Y:S01]  /*1b900*/  ISETP.GE.U32.AND P5, PT, R0, 0x7fffff08, PT ;  /* 0x7fffff080000780c */ /* 0x000fe20003fa6070 */
[----:B------:R-:W-:Y:S01]  /*1b910*/  VIADD R0, R2, 0xffffff86 ;  /* 0xffffff8602007836 */ /* 0x000fe20000000000 */
[----:B------:R-:W-:Y:S04]  /*1b920*/  LDGSTS.E [R252+0x601d4], desc[UR22][R212.64], !P6 ;  /* 0x601d4000d4fc7fae */ /* 0x000fe8000f1a1016 */
[----:B------:R-:W-:Y:S01]  /*1b930*/  STL.64 [R1+0x1518], R248 ;  /* 0x001518f801007387 */ /* 0x000fe20000100a00 */
[----:B------:R-:W-:-:S02]  /*1b940*/  ISETP.GE.U32.AND P6, PT, R0, 0x7fffff07, PT ;  /* 0x7fffff070000780c */ /* 0x000fc40003fc6070 */
[----:B------:R-:W-:Y:S01]  /*1b950*/  IADD3 R0, PT, PT, R2, -0x7b, RZ ;  /* 0xffffff8502007810 */ /* 0x000fe20007ffe0ff */
[----:B------:R-:W-:Y:S04]  /*1b960*/  STL.64 [R1+0x1520], R246 ;  /* 0x001520f601007387 */ /* 0x000fe80000100a00 */
[----:B------:R-:W-:Y:S04]  /*1b970*/  STL.64 [R1+0x1528], R244 ;  /* 0x001528f401007387 */ /* 0x000fe80000100a00 */
[----:B------:R-:W-:Y:S04]  /*1b980*/  STL.64 [R1+0x1540], R242 ;  /* 0x001540f201007387 */ /* 0x000fe80000100a00 */
[----:B------:R-:W-:Y:S04]  /*1b990*/  STL.64 [R1+0x1548], R8 ;  /* 0x0015480801007387 */ /* 0x000fe80000100a00 */
[----:B------:R-:W-:Y:S01]  /*1b9a0*/  LDGSTS.E [R252+0x601d8], desc[UR22][R216.64], !P3 ;  /* 0x601d8000d8fc7fae */ /* 0x000fe2000d9a1016 */
[----:B------:R-:W-:Y:S01]  /*1b9b0*/  ISETP.GE.U32.AND P3, PT, R0, 0x7fffff06, PT ;  /* 0x7fffff060000780c */ /* 0x000fe20003f66070 */
[----:B------:R-:W-:-:S02]  /*1b9c0*/  VIADD R0, R2, 0xffffff84 ;  /* 0xffffff8402007836 */ /* 0x000fc40000000000 */
[----:B------:R-:W-:Y:S04]  /*1b9d0*/  STL.64 [R1+0x1550], R10 ;  /* 0x0015500a01007387 */ /* 0x000fe80000100a00 */
[----:B------:R-:W-:Y:S04]  /*1b9e0*/  STL.64 [R1+0x1558], R12 ;  /* 0x0015580c01007387 */ /* 0x000fe80000100a00 */
        /* <DEDUP_REMOVED lines=17> */
[----:B------:R1:W-:Y:S04]  /*1bb00*/  STL.64 [R1+0x15b8], R36 ;  /* 0x0015b82401007387 */ /* 0x0003e80000100a00 */
[----:B------:R2:W-:Y:S04]  /*1bb10*/  STL.64 [R1+0x15c0], R38 ;  /* 0x0015c02601007387 */ /* 0x0005e80000100a00 */
[----:B------:R-:W-:Y:S01]  /*1bb20*/  LDGSTS.E [R252+0x601e4], desc[UR22][R228.64], !P6 ;  /* 0x601e4000e4fc7fae */ /* 0x000fe2000f1a1016 */
[----:B------:R-:W-:-:S03]  /*1bb30*/  ISETP.GE.U32.AND P6, PT, R0, 0x7fffff03, PT ;  /* 0x7fffff030000780c */ /* 0x000fc60003fc6070 */
[----:B-1----:R-:W3:Y:S04]  /*1bb40*/  LDL.64 R36, [R1+0x430] ;  /* 0x0004300001247983 */ /* 0x002ee80000100a00 */
[----:B--2---:R-:W2:Y:S01]  /*1bb50*/  LDL.64 R38, [R1+0x458] ;  /* 0x0004580001267983 */ /* 0x004ea20000100a00 */
[----:B------:R-:W-:-:S03]  /*1bb60*/  VIADD R0, R2, 0xffffff81 ;  /* 0xffffff8102007836 */ /* 0x000fc60000000000 */
[----:B------:R-:W2:Y:S04]  /*1bb70*/  LDL.64 R34, [R1+0x408] ;  /* 0x0004080001227983 */ /* 0x000ea80000100a00 */
[----:B------:R-:W2:Y:S04]  /*1bb80*/  LDL.64 R32, [R1+0x3e0] ;  /* 0x0003e00001207983 */ /* 0x000ea80000100a00 */
[----:B------:R-:W2:Y:S04]  /*1bb90*/  LDL.64 R30, [R1+0x3b8] ;  /* 0x0003b800011e7983 */ /* 0x000ea80000100a00 */
[----:B------:R-:W2:Y:S04]  /*1bba0*/  LDL.64 R28, [R1+0x390] ;  /* 0x00039000011c7983 */ /* 0x000ea80000100a00 */
[----:B------:R-:W2:Y:S04]  /*1bbb0*/  LDL.64 R26, [R1+0x368] ;  /* 0x00036800011a7983 */ /* 0x000ea80000100a00 */
[----:B------:R-:W2:Y:S04]  /*1bbc0*/  LDL.64 R24, [R1+0x348] ;  /* 0x0003480001187983 */ /* 0x000ea80000100a00 */
[----:B------:R-:W-:Y:S01]  /*1bbd0*/  LDGSTS.E [R252+0x601e8], desc[UR22][R230.64], !P3 ;  /* 0x601e8000e6fc7fae */ /* 0x000fe2000d9a1016 */
[----:B------:R-:W-:-:S03]  /*1bbe0*/  ISETP.GE.U32.AND P3, PT, R0, 0x7fffff02, PT ;  /* 0x7fffff020000780c */ /* 0x000fc60003f66070 */
[----:B------:R-:W2:Y:S01]  /*1bbf0*/  LDL.64 R22, [R1+0x328] ;  /* 0x0003280001167983 */ /* 0x000ea20000100a00 */
[----:B------:R-:W-:-:S03]  /*1bc00*/  SEL R0, RZ, 0x4, P1 ;  /* 0x00000004ff007807 */ /* 0x000fc60000800000 */
[----:B------:R-:W2:Y:S01]  /*1bc10*/  LDL.64 R20, [R1+0x308] ;  /* 0x0003080001147983 */ /* 0x000ea20000100a00 */
[----:B------:R-:W-:-:S03]  /*1bc20*/  ISETP.GT.AND P1, PT, R4, 0x7f, PT ;  /* 0x0000007f0400780c */ /* 0x000fc60003f24270 */
[----:B------:R-:W2:Y:S04]  /*1bc30*/  LDL.64 R18, [R1+0x2e8] ;  /* 0x0002e80001127983 */ /* 0x000ea80000100a00 */
[----:B------:R-:W2:Y:S04]  /*1bc40*/  LDL.64 R16, [R1+0x2c8] ;  /* 0x0002c80001107983 */ /* 0x000ea80000100a00 */
[----:B------:R-:W2:Y:S04]  /*1bc50*/  LDL.64 R14, [R1+0x2a8] ;  /* 0x0002a800010e7983 */ /* 0x000ea80000100a00 */
[----:B------:R-:W-:Y:S01]  /*1bc60*/  LDGSTS.E [R252+0x601ec], desc[UR22][R232.64], !P4 ;  /* 0x601ec000e8fc7fae */ /* 0x000fe2000e1a1016 */
[----:B------:R-:W-:-:S03]  /*1bc70*/  ISETP.GE.AND P4, PT, R133, R2, PT ;  /* 0x000000028500720c */ /* 0x000fc60003f86270 */
[----:B------:R-:W2:Y:S01]  /*1bc80*/  LDL.64 R12, [R1+0x288] ;  /* 0x00028800010c7983 */ /* 0x000ea20000100a00 */
[----:B------:R-:W-:-:S03]  /*1bc90*/  SEL R2, RZ, 0x4, !P1 ;  /* 0x00000004ff027807 */ /* 0x000fc60004800000 */
[----:B------:R-:W2:Y:S04]  /*1bca0*/  LDL.64 R10, [R1+0x268] ;  /* 0x00026800010a7983 */ /* 0x000ea80000100a00 */
[----:B------:R-:W2:Y:S01]  /*1bcb0*/  LDL.64 R8, [R1+0x248] ;  /* 0x0002480001087983 */ /* 0x000ea20000100a00 */
[----:B------:R-:W-:-:S03]  /*1bcc0*/  SEL R2, R2, RZ, !P4 ;  /* 0x000000ff02027207 */ /* 0x000fc60006000000 */
[----:B------:R-:W2:Y:S01]  /*1bcd0*/  LDL.64 R242, [R1+0x228] ;  /* 0x0002280001f27983 */ /* 0x000ea20000100a00 */
[----:B------:R-:W-:-:S03]  /*1bce0*/  ISETP.GT.AND P4, PT, R4, 0xff, PT ;  /* 0x000000ff0400780c */ /* 0x000fc60003f84270 */
[----:B------:R-:W2:Y:S04]  /*1bcf0*/  LDL.64 R244, [R1+0x208] ;  /* 0x0002080001f47983 */ /* 0x000ea80000100a00 */
        /* <DEDUP_REMOVED lines=8> */
[----:B----4-:R1:W-:Y:S04]  /*1bd80*/  LDGSTS.E [R252+0x601f0], desc[UR22][R138.64], !P5 ;  /* 0x601f00008afc7fae */ /* 0x0103e8000e9a1016 */
[----:B------:R-:W4:Y:S04]  /*1bd90*/  LDL.64 R194, [R1+0xe8] ;  /* 0x0000e80001c27983 */ /* 0x000f280000100a00 */
[----:B------:R-:W-:Y:S04]  /*1bda0*/  LDGSTS.E [R252+0x601f4], desc[UR22][R222.64], !P6 ;  /* 0x601f4000defc7fae */ /* 0x000fe8000f1a1016 */
[----:B------:R-:W4:Y:S01]  /*1bdb0*/  LDL.64 R238, [R1+0xc8] ;  /* 0x0000c80001ee7983 */ /* 0x000f220000100a00 */
[----:B-1----:R-:W1:Y:S03]  /*1bdc0*/  S2R R138, SR_TID.X ;  /* 0x00000000008a7919 */ /* 0x002e660000002100 */
[----:B------:R-:W4:Y:S01]  /*1bdd0*/  LDL.64 R222, [R1+0xa8] ;  /* 0x0000a80001de7983 */ /* 0x000f220000100a00 */
[----:B------:R-:W-:-:S02]  /*1bde0*/  SEL R0, R0, RZ, P4 ;  /* 0x000000ff00007207 */ /* 0x000fc40002000000 */
[----:B------:R-:W-:Y:S01]  /*1bdf0*/  ISETP.NE.U32.AND P5, PT, R2, RZ, PT ;  /* 0x000000ff0200720c */ /* 0x000fe20003fa5070 */
[----:B------:R1:W-:Y:S01]  /*1be00*/  LDGSTS.E [R252+0x601f8], desc[UR22][R142.64], !P3 ;  /* 0x601f80008efc7fae */ /* 0x0003e2000d9a1016 */
[----:B------:R-:W-:Y:S01]  /*1be10*/  ISETP.NE.U32.AND P4, PT, R0, RZ, PT ;  /* 0x000000ff0000720c */ /* 0x000fe20003f85070 */
[----:B------:R-:W2:Y:S01]  /*1be20*/  LDC R2, c[0x0][0x3a0] ;  /* 0x0000e800ff027b82 */ /* 0x000ea20000000800 */
[----:B------:R-:W-:Y:S01]  /*1be30*/  IADD3 R0, PT, PT, R132, -0x81, RZ ;  /* 0xffffff7f84007810 */ /* 0x000fe20007ffe0ff */
[----:B------:R1:W-:Y:S04]  /*1be40*/  LDGSTS.E [R252+0x601fc], desc[UR22][R140.64], !P2 ;  /* 0x601fc0008cfc7fae */ /* 0x0003e8000d1a1016 */
[----:B------:R-:W0:Y:S01]  /*1be50*/  LDGDEPBAR ;  /* 0x00000000000079af */ /* 0x000e220000000000 */
[----:B-1----:R-:W-:-:S04]  /*1be60*/  IMAD R132, R138, 0x100, R138 ;  /* 0x000001008a847824 */ /* 0x002fc800078e028a */
[----:B------:R-:W-:-:S05]  /*1be70*/  IMAD.SHL.U32 R132, R132, 0x4, RZ ;  /* 0x0000000484847824 */ /* 0x000fca00078e00ff */
[----:B------:R-:W-:-:S05]  /*1be80*/  LOP3.LUT R132, R132, 0x1807c, RZ, 0xc0, !PT ;  /* 0x0001807c84847812 */ /* 0x000fca00078ec0ff */
[----:B------:R-:W-:Y:S01]  /*1be90*/  VIADD R143, R132, UR9 ;  /* 0x00000009848f7c36 */ /* 0x000fe20008000000 */
[----:B------:R-:W-:Y:S01]  /*1bea0*/  ISETP.GE.U32.AND P6, PT, R0, 0x7fffff00, PT ;  /* 0x7fffff000000780c */ /* 0x000fe20003fc6070 */
[----:B------:R-:W-:Y:S01]  /*1beb0*/  VIADD R0, R136, 0xffffff7e ;  /* 0xffffff7e88007836 */ /* 0x000fe20000000000 */
[C---:B------:R-:W-:Y:S01]  /*1bec0*/  LOP3.LUT R136, R132.reuse, 0x10, RZ, 0x3c, !PT ;  /* 0x0000001084887812 */ /* 0x040fe200078e3cff */
[----:B------:R1:W-:Y:S01]  /*1bed0*/  STL.64 [R1+0x13f0], R132 ;  /* 0x0013f08401007387 */ /* 0x0003e20000100a00 */
[----:B------:R-:W-:Y:S02]  /*1bee0*/  LOP3.LUT R138, R132, 0x30, RZ, 0x3c, !PT ;  /* 0x00000030848a7812 */ /* 0x000fe400078e3cff */
[----:B------:R-:W-:Y:S01]  /*1bef0*/  ISETP.GE.U32.AND P3, PT, R0, 0x7ffffeff, PT ;  /* 0x7ffffeff0000780c */ /* 0x000fe20003f66070 */
[----:B---3--:R-:W-:Y:S01]  /*1bf00*/  VIADD R0, R137, 0xffffff7d ;  /* 0xffffff7d89007836 */ /* 0x008fe20000000000 */
[C---:B------:R-:W-:Y:S02]  /*1bf10*/  LOP3.LUT R137, R132.reuse, 0x20, RZ, 0x3c, !PT ;  /* 0x0000002084897812 */ /* 0x040fe400078e3cff */
[----:B------:R-:W-:-:S02]  /*1bf20*/  LOP3.LUT R139, R132, 0x40, RZ, 0x3c, !PT ;  /* 0x00000040848b7812 */ /* 0x000fc400078e3cff */
[C---:B------:R-:W-:Y:S02]  /*1bf30*/  LOP3.LUT R140, R132.reuse, 0x50, RZ, 0x3c, !PT ;  /* 0x00000050848c7812 */ /* 0x040fe400078e3cff */
[C---:B------:R-:W-:Y:S02]  /*1bf40*/  LOP3.LUT R141, R132.reuse, 0x60, RZ, 0x3c, !PT ;  /* 0x00000060848d7812 */ /* 0x040fe400078e3cff */
[----:B------:R-:W-:Y:S02]  /*1bf50*/  LOP3.LUT R142, R132, 0x70, RZ, 0x3c, !PT ;  /* 0x00000070848e7812 */ /* 0x000fe400078e3cff */
[----:B-1----:R-:W3:Y:S04]  /*1bf60*/  LDL.LU.64 R132, [R1+0x4a0] ;  /* 0x0004a00001847983 */ /* 0x002ee80000300a00 */
[----:B--2---:R-:W-:Y:S04]  /*1bf70*/  LDGSTS.E [R143], desc[UR22][R38.64], P5 ;  /* 0x00000000268f7fae */ /* 0x004fe8000a9a1016 */
[----:B------:R-:W-:Y:S04]  /*1bf80*/  LDGSTS.E [R143+0x400], desc[UR22][R36.64], P5 ;  /* 0x00400000248f7fae */ /* 0x000fe8000a9a1016 */
        /* <DEDUP_REMOVED lines=11> */
[----:B------:R-:W2:Y:S04]  /*1c040*/  LDL.64 R38, [R1+0x428] ;  /* 0x0004280001267983 */ /* 0x000ea80000100a00 */
        /* <DEDUP_REMOVED lines=14> */
[----:B----4-:R-:W-:Y:S04]  /*1c130*/  LDGSTS.E [R143+0x6800], desc[UR22][R194.64], P5 ;  /* 0x06800000c28f7fae */ /* 0x010fe8000a9a1016 */
[----:B------:R-:W4:Y:S04]  /*1c140*/  LDL.64 R34, [R1+0x3d8] ;  /* 0x0003d80001227983 */ /* 0x000f280000100a00 */
[----:B------:R-:W-:Y:S04]  /*1c150*/  LDGSTS.E [R143+0x6c00], desc[UR22][R238.64], P5 ;  /* 0x06c00000ee8f7fae */ /* 0x000fe8000a9a1016 */
[----:B------:R-:W2:Y:S04]  /*1c160*/  LDL.64 R32, [R1+0x3b0] ;  /* 0x0003b00001207983 */ /* 0x000ea80000100a00 */
[----:B------:R-:W-:Y:S04]  /*1c170*/  LDGSTS.E [R143+0x7000], desc[UR22][R222.64], P5 ;  /* 0x07000000de8f7fae */ /* 0x000fe8000a9a1016 */
[----:B------:R-:W2:Y:S04]  /*1c180*/  LDL.64 R30, [R1+0x388] ;  /* 0x00038800011e7983 */ /* 0x000ea80000100a00 */
[----:B------:R-:W2:Y:S04]  /*1c190*/  LDL.64 R28, [R1+0x360] ;  /* 0x00036000011c7983 */ /* 0x000ea80000100a00 */
[----:B------:R-:W2:Y:S04]  /*1c1a0*/  LDL.64 R222, [R1+0x450] ;  /* 0x0004500001de7983 */ /* 0x000ea80000100a00 */
[----:B------:R-:W3:Y:S04]  /*1c1b0*/  LDL.64 R26, [R1+0x340] ;  /* 0x00034000011a7983 */ /* 0x000ee80000100a00 */
        /* <DEDUP_REMOVED lines=20> */
[----:B------:R-:W3:Y:S01]  /*1c300*/  LDL.64 R238, [R1+0xa0] ;  /* 0x0000a00001ee7983 */ /* 0x000ee20000100a00 */
[----:B------:R-:W-:-:S03]  /*1c310*/  IADD3 R136, PT, PT, R136, UR9, RZ ;  /* 0x0000000988887c10 */ /* 0x000fc6000fffe0ff */
[----:B------:R-:W-:Y:S04]  /*1c320*/  LDGSTS.E [R143+0x7400], desc[UR22][R196.64], P5 ;  /* 0x07400000c48f7fae */ /* 0x000fe8000a9a1016 */
[----:B------:R-:W-:Y:S04]  /*1c330*/  LDGSTS.E [R143+0x7800], desc[UR22][R214.64], P5 ;  /* 0x07800000d68f7fae */ /* 0x000fe8000a9a1016 */
[----:B------:R-:W-:Y:S04]  /*1c340*/  LDGSTS.E [R143+0x7c00], desc[UR22][R234.64], P5 ;  /* 0x07c00000ea8f7fae */ /* 0x000fe8000a9a1016 */
[----:B--2---:R-:W-:Y:S04]  /*1c350*/  LDGSTS.E [R136+0x80], desc[UR22][R222.64], P5 ;  /* 0x00080000de887fae */ /* 0x004fe8000a9a1016 */
[----:B------:R-:W-:Y:S04]  /*1c360*/  LDGSTS.E [R136+0x480], desc[UR22][R38.64], P5 ;  /* 0x0048000026887fae */ /* 0x000fe8000a9a1016 */
[----:B------:R-:W-:Y:S04]  /*1c370*/  LDGSTS.E [R136+0x880], desc[UR22][R36.64], P5 ;  /* 0x0088000024887fae */ /* 0x000fe8000a9a1016 */
[----:B----4-:R-:W-:Y:S04]  /*1c380*/  LDGSTS.E [R136+0xc80], desc[UR22][R34.64], P5 ;  /* 0x00c8000022887fae */ /* 0x010fe8000a9a1016 */
[----:B------:R-:W-:Y:S04]  /*1c390*/  LDGSTS.E [R136+0x1080], desc[UR22][R32.64], P5 ;  /* 0x0108000020887fae */ /* 0x000fe8000a9a1016 */
[----:B------:R-:W-:Y:S04]  /*1c3a0*/  LDGSTS.E [R136+0x1480], desc[UR22][R30.64], P5 ;  /* 0x014800001e887fae */ /* 0x000fe8000a9a1016 */
[----:B------:R-:W-:Y:S04]  /*1c3b0*/  LDGSTS.E [R136+0x1880], desc[UR22][R28.64], P5 ;  /* 0x018800001c887fae */ /* 0x000fe8000a9a1016 */
[----:B---3--:R-:W-:Y:S04]  /*1c3c0*/  LDGSTS.E [R136+0x1c80], desc[UR22][R26.64], P5 ;  /* 0x01c800001a887fae */ /* 0x008fe8000a9a1016 */
        /* <DEDUP_REMOVED lines=20> */
[----:B------:R-:W2:Y:S04]  /*1c510*/  LDL.LU.64 R222, [R1+0x15f0] ;  /* 0x0015f00001de7983 */ /* 0x000ea80000300a00 */
[----:B------:R-:W-:Y:S04]  /*1c520*/  LDGSTS.E [R136+0x7080], desc[UR22][R238.64], P5 ;  /* 0x07080000ee887fae */ /* 0x000fe8000a9a1016 */
[----:B------:R-:W3:Y:S04]  /*1c530*/  LDL.64 R194, [R1+0x420] ;  /* 0x0004200001c27983 */ /* 0x000ee80000100a00 */
[----:B------:R-:W4:Y:S04]  /*1c540*/  LDL.64 R202, [R1+0x3f8] ;  /* 0x0003f80001ca7983 */ /* 0x000f280000100a00 */
[----:B------:R-:W2:Y:S04]  /*1c550*/  LDL.64 R238, [R1+0x448] ;  /* 0x0004480001ee7983 */ /* 0x000ea80000100a00 */
[----:B------:R-:W3:Y:S04]  /*1c560*/  LDL.64 R226, [R1+0x3d0] ;  /* 0x0003d00001e27983 */ /* 0x000ee80000100a00 */
[----:B------:R-:W4:Y:S04]  /*1c570*/  LDL.64 R38, [R1+0x3a8] ;  /* 0x0003a80001267983 */ /* 0x000f280000100a00 */
        /* <DEDUP_REMOVED lines=16> */
[----:B------:R-:W4:Y:S01]  /*1c680*/  LDL.64 R242, [R1+0x178] ;  /* 0x0001780001f27983 */ /* 0x000f220000100a00 */
[----:B------:R-:W-:-:S03]  /*1c690*/  VIADD R137, R137, UR9 ;  /* 0x0000000989897c36 */ /* 0x000fc60008000000 */
[----:B------:R-:W4:Y:S04]  /*1c6a0*/  LDL.64 R244, [R1+0x158] ;  /* 0x0001580001f47983 */ /* 0x000f280000100a00 */
[----:B------:R-:W4:Y:S04]  /*1c6b0*/  LDL.64 R246, [R1+0x138] ;  /* 0x0001380001f67983 */ /* 0x000f280000100a00 */
[----:B------:R-:W4:Y:S04]  /*1c6c0*/  LDL.64 R248, [R1+0x118] ;  /* 0x0001180001f87983 */ /* 0x000f280000100a00 */
[----:B------:R-:W4:Y:S04]  /*1c6d0*/  LDL.64 R250, [R1+0xf8] ;  /* 0x0000f80001fa7983 */ /* 0x000f280000100a00 */
[----:B------:R-:W4:Y:S04]  /*1c6e0*/  LDL.64 R4, [R1+0xd8] ;  /* 0x0000d80001047983 */ /* 0x000f280000100a00 */
[----:B------:R-:W4:Y:S04]  /*1c6f0*/  LDL.64 R240, [R1+0xb8] ;  /* 0x0000b80001f07983 */ /* 0x000f280000100a00 */
[----:B------:R-:W-:Y:S04]  /*1c700*/  LDGSTS.E [R136+0x7480], desc[UR22][R198.64], P5 ;  /* 0x07480000c6887fae */ /* 0x000fe8000a9a1016 */
[----:B------:R-:W-:Y:S04]  /*1c710*/  LDGSTS.E [R136+0x7880], desc[UR22][R218.64], P5 ;  /* 0x07880000da887fae */ /* 0x000fe8000a9a1016 */
[----:B------:R-:W-:Y:S04]  /*1c720*/  LDGSTS.E [R136+0x7c80], desc[UR22][R236.64], P5 ;  /* 0x07c80000ec887fae */ /* 0x000fe8000a9a1016 */
[----:B--2---:R-:W-:Y:S04]  /*1c730*/  LDGSTS.E [R137+0x100], desc[UR22][R238.64], P5 ;  /* 0x00100000ee897fae */ /* 0x004fe8000a9a1016 */
[----:B---3--:R-:W-:Y:S04]  /*1c740*/  LDGSTS.E [R137+0x500], desc[UR22][R194.64], P5 ;  /* 0x00500000c2897fae */ /* 0x008fe8000a9a1016 */
[----:B----4-:R-:W-:Y:S04]  /*1c750*/  LDGSTS.E [R137+0x900], desc[UR22][R202.64], P5 ;  /* 0x00900000ca897fae */ /* 0x010fe8000a9a1016 */
[----:B------:R-:W2:Y:S04]  /*1c760*/  LDL.LU.64 R238, [R1+0x15e8] ;  /* 0x0015e80001ee7983 */ /* 0x000ea80000300a00 */
        /* <DEDUP_REMOVED lines=11> */
[----:B------:R-:W3:Y:S04]  /*1c820*/  LDL.LU.64 R194, [R1+0x15e0] ;  /* 0x0015e00001c27983 */ /* 0x000ee80000300a00 */
[----:B------:R-:W-:Y:S04]  /*1c830*/  LDGSTS.E [R137+0x3900], desc[UR22][R18.64], P5 ;  /* 0x0390000012897fae */ /* 0x000fe8000a9a1016 */
[----:B------:R-:W4:Y:S04]  /*1c840*/  LDL.LU.64 R202, [R1+0x15d8] ;  /* 0x0015d80001ca7983 */ /* 0x000f280000300a00 */
[----:B------:R-:W-:Y:S04]  /*1c850*/  LDGSTS.E [R137+0x3d00], desc[UR22][R16.64], P5 ;  /* 0x03d0000010897fae */ /* 0x000fe8000a9a1016 */
[----:B------:R-:W3:Y:S04]  /*1c860*/  LDL.LU.64 R226, [R1+0x15d0] ;  /* 0x0015d00001e27983 */ /* 0x000ee80000300a00 */
[----:B------:R-:W-:Y:S04]  /*1c870*/  LDGSTS.E [R137+0x4100], desc[UR22][R6.64], P5 ;  /* 0x0410000006897fae */ /* 0x000fe8000a9a1016 */
[----:B------:R-:W-:Y:S04]  /*1c880*/  LDGSTS.E [R137+0x4500], desc[UR22][R14.64], P5 ;  /* 0x045000000e897fae */ /* 0x000fe8000a9a1016 */
[----:B------:R-:W-:Y:S04]  /*1c890*/  LDGSTS.E [R137+0x4900], desc[UR22][R12.64], P5 ;  /* 0x049000000c897fae */ /* 0x000fe8000a9a1016 */
[----:B------:R-:W3:Y:S04]  /*1c8a0*/  LDL.64 R6, [R1+0x440] ;  /* 0x0004400001067983 */ /* 0x000ee80000100a00 */
        /* <DEDUP_REMOVED lines=10> */
[----:B------:R-:W4:Y:S04]  /*1c950*/  LDL.64 R246, [R1+0x418] ;  /* 0x0004180001f67983 */ /* 0x000f280000100a00 */
[----:B------:R-:W-:Y:S04]  /*1c960*/  LDGSTS.E [R137+0x7500], desc[UR22][R200.64], P5 ;  /* 0x07500000c8897fae */ /* 0x000fe8000a9a1016 */
        /* <DEDUP_REMOVED lines=12> */
[----:B------:R-:W-:Y:S04]  /*1ca30*/  LDGSTS.E [R137+0x7900], desc[UR22][R222.64], P5 ;  /* 0x07900000de897fae */ /* 0x000fe8000a9a1016 */
[----:B------:R1:W-:Y:S01]  /*1ca40*/  STL.64 [R1+0x1508], R136 ;  /* 0x0015088801007387 */ /* 0x0003e20000100a00 */
[----:B------:R-:W-:-:S03]  /*1ca50*/  VIADD R138, R138, UR9 ;  /* 0x000000098a8a7c36 */ /* 0x000fc60008000000 */
        /* <DEDUP_REMOVED lines=10> */
[----:B--2---:R-:W-:Y:S04]  /*1cb00*/  LDGSTS.E [R137+0x7d00], desc[UR22][R238.64], P5 ;  /* 0x07d00000ee897fae */ /* 0x004fe8000a9a1016 */
[----:B-1----:R-:W2:Y:S04]  /*1cb10*/  LDL.64 R136, [R1+0x3a0] ;  /* 0x0003a00001887983 */ /* 0x002ea80000100a00 */
[----:B---3--:R-:W-:Y:S04]  /*1cb20*/  LDGSTS.E [R138+0x180], desc[UR22][R6.64], P5 ;  /* 0x00180000068a7fae */ /* 0x008fe8000a9a1016 */
[----:B------:R-:W3:Y:S04]  /*1cb30*/  LDL.64 R6, [R1+0x130] ;  /* 0x0001300001067983 */ /* 0x000ee80000100a00 */
[----:B----4-:R-:W-:Y:S04]  /*1cb40*/  LDGSTS.E [R138+0x580], desc[UR22][R246.64], P5 ;  /* 0x00580000f68a7fae */ /* 0x010fe8000a9a1016 */
[----:B------:R-:W-:Y:S04]  /*1cb50*/  LDGSTS.E [R138+0x980], desc[UR22][R248.64], P5 ;  /* 0x00980000f88a7fae */ /* 0x000fe8000a9a1016 */
[----:B------:R-:W-:Y:S04]  /*1cb60*/  LDGSTS.E [R138+0xd80], desc[UR22][R240.64], P5 ;  /* 0x00d80000f08a7fae */ /* 0x000fe8000a9a1016 */
[----:B------:R-:W4:Y:S04]  /*1cb70*/  LDL.64 R246, [R1+0xd0] ;  /* 0x0000d00001f67983 */ /* 0x000f280000100a00 */
[----:B------:R-:W4:Y:S04]  /*1cb80*/  LDL.64 R248, [R1+0xb0] ;  /* 0x0000b00001f87983 */ /* 0x000f280000100a00 */
[----:B------:R-:W4:Y:S04]  /*1cb90*/  LDL.LU.64 R240, [R1+0x15c8] ;  /* 0x0015c80001f07983 */ /* 0x000f280000300a00 */
[----:B--2---:R-:W-:Y:S04]  /*1cba0*/  LDGSTS.E [R138+0x1180], desc[UR22][R136.64], P5 ;  /* 0x01180000888a7fae */ /* 0x004fe8000a9a1016 */
        /* <DEDUP_REMOVED lines=19> */
[----:B------:R-:W2:Y:S04]  /*1cce0*/  LDL.64 R4, [R1+0x3c0] ;  /* 0x0003c00001047983 */ /* 0x000ea80000100a00 */
[----:B------:R-:W-:Y:S04]  /*1ccf0*/  LDGSTS.E [R138+0x5580], desc[UR22][R14.64], P5 ;  /* 0x055800000e8a7fae */ /* 0x000fe8000a9a1016 */
[----:B------:R-:W-:Y:S04]  /*1cd00*/  LDGSTS.E [R138+0x5980], desc[UR22][R12.64], P5 ;  /* 0x059800000c8a7fae */ /* 0x000fe8000a9a1016 */
[----:B---3--:R-:W-:Y:S01]  /*1cd10*/  LDGSTS.E [R138+0x5d80], desc[UR22][R6.64], P5 ;  /* 0x05d80000068a7fae */ /* 0x008fe2000a9a1016 */
[----:B------:R-:W-:-:S03]  /*1cd20*/  VIADD R139, R139, UR9 ;  /* 0x000000098b8b7c36 */ /* 0x000fc60008000000 */
[----:B------:R-:W-:Y:S04]  /*1cd30*/  LDGSTS.E [R138+0x6180], desc[UR22][R244.64], P5 ;  /* 0x06180000f48a7fae */ /* 0x000fe8000a9a1016 */
[----:B------:R-:W-:Y:S04]  /*1cd40*/  LDGSTS.E [R138+0x6580], desc[UR22][R8.64], P5 ;  /* 0x06580000088a7fae */ /* 0x000fe8000a9a1016 */
[----:B------:R-:W3:Y:S04]  /*1cd50*/  LDL.64 R6, [R1+0x398] ;  /* 0x0003980001067983 */ /* 0x000ee80000100a00 */
[----:B------:R-:W3:Y:S04]  /*1cd60*/  LDL.64 R244, [R1+0x370] ;  /* 0x0003700001f47983 */ /* 0x000ee80000100a00 */
[----:B------:R-:W3:Y:S04]  /*1cd70*/  LDL.64 R136, [R1+0x468] ;  /* 0x0004680001887983 */ /* 0x000ee80000100a00 */
[----:B------:R-:W3:Y:S04]  /*1cd80*/  LDL.64 R8, [R1+0x470] ;  /* 0x0004700001087983 */ /* 0x000ee80000100a00 */
[----:B------:R-:W3:Y:S04]  /*1cd90*/  LDL.64 R38, [R1+0x488] ;  /* 0x0004880001267983 */ /* 0x000ee80000100a00 */
[----:B------:R-:W3:Y:S04]  /*1cda0*/  LDL.64 R36, [R1+0x490] ;  /* 0x0004900001247983 */ /* 0x000ee80000100a00 */
[----:B----4-:R-:W-:Y:S04]  /*1cdb0*/  LDGSTS.E [R138+0x6980], desc[UR22][R246.64], P5 ;  /* 0x06980000f68a7fae */ /* 0x010fe8000a9a1016 */
[----:B------:R-:W-:Y:S04]  /*1cdc0*/  LDGSTS.E [R138+0x6d80], desc[UR22][R248.64], P5 ;  /* 0x06d80000f88a7fae */ /* 0x000fe8000a9a1016 */
[----:B------:R-:W-:Y:S04]  /*1cdd0*/  LDGSTS.E [R138+0x7180], desc[UR22][R194.64], P5 ;  /* 0x07180000c28a7fae */ /* 0x000fe8000a9a1016 */
[----:B------:R-:W-:Y:S04]  /*1cde0*/  LDGSTS.E [R138+0x7580], desc[UR22][R202.64], P5 ;  /* 0x07580000ca8a7fae */ /* 0x000fe8000a9a1016 */
[----:B------:R-:W4:Y:S04]  /*1cdf0*/  LDL.64 R248, [R1+0x460] ;  /* 0x0004600001f87983 */ /* 0x000f280000100a00 */
[----:B------:R-:W-:Y:S04]  /*1ce00*/  LDGSTS.E [R138+0x7980], desc[UR22][R226.64], P5 ;  /* 0x07980000e28a7fae */ /* 0x000fe8000a9a1016 */
        /* <DEDUP_REMOVED lines=15> */
[----:B------:R-:W-:Y:S04]  /*1cf00*/  LDGSTS.E [R139+0x600], desc[UR22][R250.64], P5 ;  /* 0x00600000fa8b7fae */ /* 0x000fe8000a9a1016 */
[----:B------:R-:W2:Y:S04]  /*1cf10*/  LDL.64 R10, [R1+0x518] ;  /* 0x00051800010a7983 */ /* 0x000ea80000100a00 */
[----:B------:R-:W2:Y:S04]  /*1cf20*/  LDL.64 R250, [R1+0x480] ;  /* 0x0004800001fa7983 */ /* 0x000ea80000100a00 */
[----:B------:R-:W-:Y:S04]  /*1cf30*/  LDGSTS.E [R139+0xa00], desc[UR22][R242.64], P5 ;  /* 0x00a00000f28b7fae */ /* 0x000fe8000a9a1016 */
[----:B------:R-:W-:Y:S04]  /*1cf40*/  LDGSTS.E [R139+0xe00], desc[UR22][R4.64], P5 ;  /* 0x00e00000048b7fae */ /* 0x000fe8000a9a1016 */
[----:B------:R-:W2:Y:S04]  /*1cf50*/  LDL.64 R242, [R1+0x508] ;  /* 0x0005080001f27983 */ /* 0x000ea80000100a00 */
[----:B------:R-:W2:Y:S04]  /*1cf60*/  LDL.64 R4, [R1+0x4e8] ;  /* 0x0004e80001047983 */ /* 0x000ea80000100a00 */
[----:B---3--:R-:W-:Y:S04]  /*1cf70*/  LDGSTS.E [R139+0x1200], desc[UR22][R6.64], P5 ;  /* 0x01200000068b7fae */ /* 0x008fe8000a9a1016 */
[----:B------:R-:W-:Y:S04]  /*1cf80*/  LDGSTS.E [R139+0x1600], desc[UR22][R244.64], P5 ;  /* 0x01600000f48b7fae */ /* 0x000fe8000a9a1016 */
[----:B------:R-:W3:Y:S04]  /*1cf90*/  LDL.64 R6, [R1+0x4f0] ;  /* 0x0004f00001067983 */ /* 0x000ee80000100a00 */
[----:B------:R-:W3:Y:S04]  /*1cfa0*/  LDL.64 R244, [R1+0x520] ;  /* 0x0005200001f47983 */ /* 0x000ee80000100a00 */
[----:B----4-:R-:W-:Y:S04]  /*1cfb0*/  LDGSTS.E [R139+0x1a00], desc[UR22][R248.64], P5 ;  /* 0x01a00000f88b7fae */ /* 0x010fe8000a9a1016 */
[----:B------:R-:W-:Y:S04]  /*1cfc0*/  LDGSTS.E [R139+0x1e00], desc[UR22][R136.64], P5 ;  /* 0x01e00000888b7fae */ /* 0x000fe8000a9a1016 */
[----:B------:R-:W-:Y:S04]  /*1cfd0*/  LDGSTS.E [R139+0x2200], desc[UR22][R8.64], P5 ;  /* 0x02200000088b7fae */ /* 0x000fe8000a9a1016 */
[----:B------:R-:W4:Y:S04]  /*1cfe0*/  LDL.64 R248, [R1+0x528] ;  /* 0x0005280001f87983 */ /* 0x000f280000100a00 */
[----:B------:R-:W-:Y:S04]  /*1cff0*/  LDGSTS.E [R139+0x2600], desc[UR22][R246.64], P5 ;  /* 0x02600000f68b7fae */ /* 0x000fe8000a9a1016 */
[----:B------:R-:W4:Y:S04]  /*1d000*/  LDL.64 R8, [R1+0x530] ;  /* 0x0005300001087983 */ /* 0x000f280000100a00 */
[----:B------:R-:W4:Y:S04]  /*1d010*/  LDL.64 R246, [R1+0x538] ;  /* 0x0005380001f67983 */ /* 0x000f280000100a00 */
        /* <DEDUP_REMOVED lines=16> */
[----:B---3--:R-:W-:Y:S04]  /*1d120*/  LDGSTS.E [R139+0x6200], desc[UR22][R6.64], P5 ;  /* 0x06200000068b7fae */ /* 0x008fe8000a9a1016 */
[----:B------:R-:W-:Y:S01]  /*1d130*/  LDGSTS.E [R139+0x6600], desc[UR22][R16.64], P5 ;  /* 0x06600000108b7fae */ /* 0x000fe2000a9a1016 */
[----:B------:R-:W-:-:S03]  /*1d140*/  VIADD R140, R140, UR9 ;  /* 0x000000098c8c7c36 */ /* 0x000fc60008000000 */
[----:B------:R-:W-:Y:S04]  /*1d150*/  LDGSTS.E [R139+0x6a00], desc[UR22][R14.64], P5 ;  /* 0x06a000000e8b7fae */ /* 0x000fe8000a9a1016 */
[----:B------:R-:W3:Y:S04]  /*1d160*/  LDL.64 R6, [R1+0x550] ;  /* 0x0005500001067983 */ /* 0x000ee80000100a00 */
[----:B------:R-:W-:Y:S04]  /*1d170*/  LDGSTS.E [R139+0x6e00], desc[UR22][R242.64], P5 ;  /* 0x06e00000f28b7fae */ /* 0x000fe8000a9a1016 */
[----:B------:R-:W-:Y:S04]  /*1d180*/  LDGSTS.E [R139+0x7200], desc[UR22][R12.64], P5 ;  /* 0x072000000c8b7fae */ /* 0x000fe8000a9a1016 */
[----:B------:R-:W-:Y:S04]  /*1d190*/  LDGSTS.E [R139+0x7600], desc[UR22][R10.64], P5 ;  /* 0x076000000a8b7fae */ /* 0x000fe8000a9a1016 */
[----:B------:R-:W3:Y:S04]  /*1d1a0*/  LDL.64 R242, [R1+0x558] ;  /* 0x0005580001f27983 */ /* 0x000ee80000100a00 */
[----:B------:R-:W-:Y:S04]  /*1d1b0*/  LDGSTS.E [R139+0x7a00], desc[UR22][R244.64], P5 ;  /* 0x07a00000f48b7fae */ /* 0x000fe8000a9a1016 */
[----:B----4-:R-:W-:Y:S04]  /*1d1c0*/  LDGSTS.E [R139+0x7e00], desc[UR22][R248.64], P5 ;  /* 0x07e00000f88b7fae */ /* 0x010fe8000a9a1016 */
[----:B------:R-:W4:Y:S04]  /*1d1d0*/  LDL.64 R244, [R1+0x560] ;  /* 0x0005600001f47983 */ /* 0x000f280000100a00 */
[----:B------:R-:W4:Y:S04]  /*1d1e0*/  LDL.64 R248, [R1+0x568] ;  /* 0x0005680001f87983 */ /* 0x000f280000100a00 */
[----:B------:R-:W-:Y:S04]  /*1d1f0*/  LDGSTS.E [R140+0x280], desc[UR22][R8.64], P5 ;  /* 0x00280000088c7fae */ /* 0x000fe8000a9a1016 */
[----:B------:R1:W-:Y:S04]  /*1d200*/  STL.64 [R1+0x1500], R138 ;  /* 0x0015008a01007387 */ /* 0x0003e80000100a00 */
[----:B------:R-:W-:Y:S04]  /*1d210*/  LDGSTS.E [R140+0x680], desc[UR22][R246.64], P5 ;  /* 0x00680000f68c7fae */ /* 0x000fe8000a9a1016 */
[----:B------:R-:W4:Y:S04]  /*1d220*/  LDL.64 R136, [R1+0x580] ;  /* 0x0005800001887983 */ /* 0x000f280000100a00 */
[----:B-1----:R-:W4:Y:S04]  /*1d230*/  LDL.64 R138, [R1+0x578] ;  /* 0x00057800018a7983 */ /* 0x002f280000100a00 */
        /* <DEDUP_REMOVED lines=18> */
[----:B------:R-:W2:Y:S04]  /*1d360*/  LDL.64 R250, [R1+0x5d8] ;  /* 0x0005d80001fa7983 */ /* 0x000ea80000100a00 */
[----:B------:R-:W-:Y:S04]  /*1d370*/  LDGSTS.E [R140+0xe80], desc[UR22][R4.64], P5 ;  /* 0x00e80000048c7fae */ /* 0x000fe8000a9a1016 */
[----:B------:R-:W2:Y:S04]  /*1d380*/  LDL.64 R4, [R1+0x5e0] ;  /* 0x0005e00001047983 */ /* 0x000ea80000100a00 */
[----:B---3--:R-:W-:Y:S04]  /*1d390*/  LDGSTS.E [R140+0x1280], desc[UR22][R6.64], P5 ;  /* 0x01280000068c7fae */ /* 0x008fe8000a9a1016 */
[----:B------:R-:W3:Y:S04]  /*1d3a0*/  LDL.64 R6, [R1+0x5f8] ;  /* 0x0005f80001067983 */ /* 0x000ee80000100a00 */
[----:B------:R-:W-:Y:S04]  /*1d3b0*/  LDGSTS.E [R140+0x1680], desc[UR22][R242.64], P5 ;  /* 0x01680000f28c7fae */ /* 0x000fe8000a9a1016 */
[----:B------:R-:W3:Y:S04]  /*1d3c0*/  LDL.64 R242, [R1+0x618] ;  /* 0x0006180001f27983 */ /* 0x000ee80000100a00 */
[----:B----4-:R-:W-:Y:S04]  /*1d3d0*/  LDGSTS.E [R140+0x1a80], desc[UR22][R244.64], P5 ;  /* 0x01a80000f48c7fae */ /* 0x010fe8000a9a1016 */
[----:B------:R-:W-:Y:S04]  /*1d3e0*/  LDGSTS.E [R140+0x1e80], desc[UR22][R248.64], P5 ;  /* 0x01e80000f88c7fae */ /* 0x000fe8000a9a1016 */
[----:B------:R-:W4:Y:S04]  /*1d3f0*/  LDL.64 R244, [R1+0x628] ;  /* 0x0006280001f47983 */ /* 0x000f280000100a00 */
[----:B------:R-:W4:Y:S04]  /*1d400*/  LDL.64 R248, [R1+0x630] ;  /* 0x0006300001f87983 */ /* 0x000f280000100a00 */
        /* <DEDUP_REMOVED lines=13> */
[----:B------:R-:W-:Y:S01]  /*1d4e0*/  LDGSTS.E [R140+0x5280], desc[UR22][R20.64], P5 ;  /* 0x05280000148c7fae */ /* 0x000fe2000a9a1016 */
        /* <DEDUP_REMOVED lines=16> */
[----:B------:R-:W-:Y:S04]  /*1d5f0*/  LDGSTS.E [R140+0x5e80], desc[UR22][R18.64], P5 ;  /* 0x05e80000128c7fae */ /* 0x000fe8000a9a1016 */
[----:B------:R-:W-:Y:S04]  /*1d600*/  LDGSTS.E [R140+0x6280], desc[UR22][R16.64], P5 ;  /* 0x06280000108c7fae */ /* 0x000fe8000a9a1016 */
[----:B------:R-:W2:Y:S04]  /*1d610*/  LDL.64 R4, [R1+0x648] ;  /* 0x0006480001047983 */ /* 0x000ea80000100a00 */
[----:B---3--:R-:W-:Y:S04]  /*1d620*/  LDGSTS.E [R140+0x6680], desc[UR22][R6.64], P5 ;  /* 0x06680000068c7fae */ /* 0x008fe8000a9a1016 */
[----:B------:R-:W-:Y:S04]  /*1d630*/  LDGSTS.E [R140+0x6a80], desc[UR22][R14.64], P5 ;  /* 0x06a800000e8c7fae */ /* 0x000fe8000a9a1016 */
[----:B------:R-:W-:Y:S04]  /*1d640*/  LDGSTS.E [R140+0x6e80], desc[UR22][R12.64], P5 ;  /* 0x06e800000c8c7fae */ /* 0x000fe8000a9a1016 */
[----:B------:R-:W3:Y:S04]  /*1d650*/  LDL.64 R6, [R1+0x650] ;  /* 0x0006500001067983 */ /* 0x000ee80000100a00 */
[----:B------:R-:W-:Y:S04]  /*1d660*/  LDGSTS.E [R140+0x7280], desc[UR22][R8.64], P5 ;  /* 0x07280000088c7fae */ /* 0x000fe8000a9a1016 */
[----:B------:R-:W-:Y:S04]  /*1d670*/  LDGSTS.E [R140+0x7680], desc[UR22][R242.64], P5 ;  /* 0x07680000f28c7fae */ /* 0x000fe8000a9a1016 */
[----:B------:R-:W-:Y:S04]  /*1d680*/  LDGSTS.E [R140+0x7a80], desc[UR22][R10.64], P5 ;  /* 0x07a800000a8c7fae */ /* 0x000fe8000a9a1016 */
[----:B------:R-:W3:Y:S04]  /*1d690*/  LDL.64 R8, [R1+0x658] ;  /* 0x0006580001087983 */ /* 0x000ee80000100a00 */
[----:B----4-:R-:W-:Y:S04]  /*1d6a0*/  LDGSTS.E [R140+0x7e80], desc[UR22][R244.64], P5 ;  /* 0x07e80000f48c7fae */ /* 0x010fe8000a9a1016 */
        /* <DEDUP_REMOVED lines=18> */
[----:B----4-:R-:W-:Y:S04]  /*1d7d0*/  LDGSTS.E [R141+0x1b00], desc[UR22][R242.64], P5 ;  /* 0x01b00000f28d7fae */ /* 0x010fe8000a9a1016 */
        /* <DEDUP_REMOVED lines=15> */
[----:B------:R-:W-:Y:S04]  /*1d8d0*/  LDGSTS.E [R141+0x4f00], desc[UR22][R20.64], P5 ;  /* 0x04f00000148d7fae */ /* 0x000fe8000a9a1016 */
[----:B------:R-:W-:Y:S04]  /*1d8e0*/  LDGSTS.E [R141+0x5300], desc[UR22][R244.64], P5 ;  /* 0x05300000f48d7fae */ /* 0x000fe8000a9a1016 */
[----:B------:R-:W-:Y:S04]  /*1d8f0*/  LDGSTS.E [R141+0x5700], desc[UR22][R246.64], P5 ;  /* 0x05700000f68d7fae */ /* 0x000fe8000a9a1016 */
[----:B------:R-:W-:Y:S04]  /*1d900*/  LDGSTS.E [R141+0x5b00], desc[UR22][R18.64], P5 ;  /* 0x05b00000128d7fae */ /* 0x000fe8000a9a1016 */
[----:B------:R-:W-:Y:S04]  /*1d910*/  LDGSTS.E [R141+0x5f00], desc[UR22][R16.64], P5 ;  /* 0x05f00000108d7fae */ /* 0x000fe8000a9a1016 */
[----:B------:R-:W4:Y:S04]  /*1d920*/  LDL.64 R244, [R1+0x780] ;  /* 0x0007800001f47983 */ /* 0x000f280000100a00 */
[----:B------:R-:W4:Y:S04]  /*1d930*/  LDL.64 R246, [R1+0x790] ;  /* 0x0007900001f67983 */ /* 0x000f280000100a00 */
[----:B--2---:R-:W-:Y:S04]  /*1d940*/  LDGSTS.E [R141+0x6300], desc[UR22][R250.64], P5 ;  /* 0x06300000fa8d7fae */ /* 0x004fe8000a9a1016 */
[----:B------:R-:W-:Y:S04]  /*1d950*/  LDGSTS.E [R141+0x6700], desc[UR22][R14.64], P5 ;  /* 0x067000000e8d7fae */ /* 0x000fe8000a9a1016 */
[----:B------:R-:W-:Y:S04]  /*1d960*/  LDGSTS.E [R141+0x6b00], desc[UR22][R12.64], P5 ;  /* 0x06b000000c8d7fae */ /* 0x000fe8000a9a1016 */
[----:B------:R-:W2:Y:S04]  /*1d970*/  LDL.64 R250, [R1+0x7a0] ;  /* 0x0007a00001fa7983 */ /* 0x000ea80000100a00 */
[----:B------:R-:W-:Y:S04]  /*1d980*/  LDGSTS.E [R141+0x6f00], desc[UR22][R4.64], P5 ;  /* 0x06f00000048d7fae */ /* 0x000fe8000a9a1016 */
[----:B------:R-:W2:Y:S04]  /*1d990*/  LDL.64 R4, [R1+0x7b0] ;  /* 0x0007b00001047983 */ /* 0x000ea80000100a00 */
[----:B---3--:R-:W-:Y:S01]  /*1d9a0*/  LDGSTS.E [R141+0x7300], desc[UR22][R6.64], P5 ;  /* 0x07300000068d7fae */ /* 0x008fe2000a9a1016 */
[----:B------:R-:W-:-:S03]  /*1d9b0*/  IADD3 R142, PT, PT, R142, UR9, RZ ;  /* 0x000000098e8e7c10 */ /* 0x000fc6000fffe0ff */
[----:B------:R-:W-:Y:S04]  /*1d9c0*/  LDGSTS.E [R141+0x7700], desc[UR22][R10.64], P5 ;  /* 0x077000000a8d7fae */ /* 0x000fe8000a9a1016 */
[----:B------:R-:W3:Y:S04]  /*1d9d0*/  LDL.64 R6, [R1+0x7c0] ;  /* 0x0007c00001067983 */ /* 0x000ee80000100a00 */
[----:B------:R1:W-:Y:S04]  /*1d9e0*/  STL.64 [R1+0x13f8], R140 ;  /* 0x0013f88c01007387 */ /* 0x0003e80000100a00 */
        /* <DEDUP_REMOVED lines=9> */
[----:B----4-:R-:W-:Y:S04]  /*1da80*/  LDGSTS.E [R141+0x7b00], desc[UR22][R8.64], P5 ;  /* 0x07b00000088d7fae */ /* 0x010fe8000a9a1016 */
[----:B------:R-:W4:Y:S04]  /*1da90*/  LDL.64 R20, [R1+0x840] ;  /* 0x0008400001147983 */ /* 0x000f280000100a00 */
        /* <DEDUP_REMOVED lines=12> */
[----:B------:R-:W-:Y:S04]  /*1db60*/  LDGSTS.E [R142+0xb80], desc[UR22][R246.64], P5 ;  /* 0x00b80000f68e7fae */ /* 0x000fe8000a9a1016 */
[----:B------:R-:W4:Y:S04]  /*1db70*/  LDL.64 R244, [R1+0x8d8] ;  /* 0x0008d80001f47983 */ /* 0x000f280000100a00 */
[----:B------:R-:W4:Y:S04]  /*1db80*/  LDL.64 R242, [R1+0x8e8] ;  /* 0x0008e80001f27983 */ /* 0x000f280000100a00 */
[----:B------:R-:W4:Y:S04]  /*1db90*/  LDL.64 R246, [R1+0x8e0] ;  /* 0x0008e00001f67983 */ /* 0x000f280000100a00 */
[----:B-1----:R-:W4:Y:S04]  /*1dba0*/  LDL.64 R140, [R1+0x918] ;  /* 0x00091800018c7983 */ /* 0x002f280000100a00 */
[----:B--2---:R-:W-:Y:S04]  /*1dbb0*/  LDGSTS.E [R142+0xf80], desc[UR22][R250.64], P5 ;  /* 0x00f80000fa8e7fae */ /* 0x004fe8000a9a1016 */
[----:B------:R-:W2:Y:S04]  /*1dbc0*/  LDL.64 R250, [R1+0x968] ;  /* 0x0009680001fa7983 */ /* 0x000ea80000100a00 */
[----:B------:R-:W-:Y:S04]  /*1dbd0*/  LDGSTS.E [R142+0x1380], desc[UR22][R4.64], P5 ;  /* 0x01380000048e7fae */ /* 0x000fe8000a9a1016 */
[----:B------:R-:W2:Y:S04]  /*1dbe0*/  LDL.64 R4, [R1+0x8f8] ;  /* 0x0008f80001047983 */ /* 0x000ea80000100a00 */
[----:B---3--:R-:W-:Y:S04]  /*1dbf0*/  LDGSTS.E [R142+0x1780], desc[UR22][R6.64], P5 ;  /* 0x01780000068e7fae */ /* 0x008fe8000a9a1016 */
[----:B------:R-:W-:Y:S04]  /*1dc00*/  LDGSTS.E [R142+0x1b80], desc[UR22][R38.64], P5 ;  /* 0x01b80000268e7fae */ /* 0x000fe8000a9a1016 */
[----:B------:R-:W3:Y:S04]  /*1dc10*/  LDL.64 R6, [R1+0x908] ;  /* 0x0009080001067983 */ /* 0x000ee80000100a00 */
[----:B------:R-:W-:Y:S04]  /*1dc20*/  LDGSTS.E [R142+0x1f80], desc[UR22][R36.64], P5 ;  /* 0x01f80000248e7fae */ /* 0x000fe8000a9a1016 */
[----:B------:R-:W-:Y:S04]  /*1dc30*/  LDGSTS.E [R142+0x2380], desc[UR22][R34.64], P5 ;  /* 0x02380000228e7fae */ /* 0x000fe8000a9a1016 */
[----:B------:R-:W3:Y:S04]  /*1dc40*/  LDL.LU.64 R38, [R1+0x15c0] ;  /* 0x0015c00001267983 */ /* 0x000ee80000300a00 */
        /* <DEDUP_REMOVED lines=12> */
[----:B----4-:R-:W-:Y:S04]  /*1dd10*/  LDGSTS.E [R142+0x3f80], desc[UR22][R20.64], P5 ;  /* 0x03f80000148e7fae */ /* 0x010fe8000a9a1016 */
[----:B------:R-:W4:Y:S04]  /*1dd20*/  LDL.LU.64 R24, [R1+0x1588] ;  /* 0x0015880001187983 */ /* 0x000f280000300a00 */
[----:B------:R-:W-:Y:S04]  /*1dd30*/  LDGSTS.E [R142+0x4380], desc[UR22][R18.64], P5 ;  /* 0x04380000128e7fae */ /* 0x000fe8000a9a1016 */
[----:B------:R-:W4:Y:S04]  /*1dd40*/  LDL.LU.64 R22, [R1+0x1580] ;  /* 0x0015800001167983 */ /* 0x000f280000300a00 */
[----:B------:R-:W-:Y:S04]  /*1dd50*/  LDGSTS.E [R142+0x4780], desc[UR22][R16.64], P5 ;  /* 0x04780000108e7fae */ /* 0x000fe8000a9a1016 */
[----:B------:R-:W4:Y:S04]  /*1dd60*/  LDL.LU.64 R20, [R1+0x1578] ;  /* 0x0015780001147983 */ /* 0x000f280000300a00 */
[----:B------:R-:W-:Y:S04]  /*1dd70*/  LDGSTS.E [R142+0x4b80], desc[UR22][R248.64], P5 ;  /* 0x04b80000f88e7fae */ /* 0x000fe8000a9a1016 */
[----:B------:R-:W4:Y:S04]  /*1dd80*/  LDL.LU.64 R18, [R1+0x1570] ;  /* 0x0015700001127983 */ /* 0x000f280000300a00 */
[----:B------:R1:W-:Y:S04]  /*1dd90*/  LDGSTS.E [R142+0x4f80], desc[UR22][R136.64], P5 ;  /* 0x04f80000888e7fae */ /* 0x0003e8000a9a1016 */
[----:B------:R-:W4:Y:S04]  /*1dda0*/  LDL.LU.64 R16, [R1+0x1568] ;  /* 0x0015680001107983 */ /* 0x000f280000300a00 */
[----:B------:R-:W-:Y:S04]  /*1ddb0*/  LDGSTS.E [R142+0x5380], desc[UR22][R14.64], P5 ;  /* 0x053800000e8e7fae */ /* 0x000fe8000a9a1016 */
[----:B------:R-:W4:Y:S01]  /*1ddc0*/  LDL.LU.64 R248, [R1+0x98] ;  /* 0x0000980001f87983 */ /* 0x000f220000300a00 */
[----:B-1----:R-:W1:Y:S03]  /*1ddd0*/  LDC R136, c[0x0][0x3a0] ;  /* 0x0000e800ff887b82 */ /* 0x002e660000000800 */
[----:B------:R-:W-:Y:S04]  /*1dde0*/  LDGSTS.E [R142+0x5780], desc[UR22][R12.64], P5 ;  /* 0x057800000c8e7fae */ /* 0x000fe8000a9a1016 */
        /* <DEDUP_REMOVED lines=10> */
[----:B------:R-:W-:Y:S01]  /*1de90*/  LDGSTS.E [R142+0x6f80], desc[UR22][R242.64], P5 ;  /* 0x06f80000f28e7fae */ /* 0x000fe2000a9a1016 */
[----:B-1----:R-:W1:Y:S03]  /*1dea0*/  LDC R245, c[0x0][0x3a0] ;  /* 0x0000e800fff57b82 */ /* 0x002e660000000800 */
[----:B------:R-:W4:Y:S01]  /*1deb0*/  LDL.LU.64 R246, [R1+0x88] ;  /* 0x0000880001f67983 */ /* 0x000f220000300a00 */
[----:B------:R-:W-:-:S04]  /*1dec0*/  ISETP.GE.U32.AND P2, PT, R0, 0x7ffffefe, PT ;  /* 0x7ffffefe0000780c */ /* 0x000fc80003f46070 */
[----:B------:R-:W1:Y:S01]  /*1ded0*/  LDC R244, c[0x0][0x3a0] ;  /* 0x0000e800fff47b82 */ /* 0x000e620000000800 */
[----:B------:R-:W4:Y:S04]  /*1dee0*/  LDL.LU.64 R242, [R1+0x1540] ;  /* 0x0015400001f27983 */ /* 0x000f280000300a00 */
[----:B--2---:R-:W-:Y:S04]  /*1def0*/  LDGSTS.E [R142+0x7380], desc[UR22][R4.64], P5 ;  /* 0x07380000048e7fae */ /* 0x004fe8000a9a1016 */
[----:B------:R-:W2:Y:S04]  /*1df00*/  LDL.LU.64 R4, [R1+0x1538] ;  /* 0x0015380001047983 */ /* 0x000ea80000300a00 */
[----:B---3--:R3:W-:Y:S04]  /*1df10*/  LDGSTS.E [R142+0x7780], desc[UR22][R6.64], P5 ;  /* 0x07780000068e7fae */ /* 0x0087e8000a9a1016 */
[----:B------:R-:W-:Y:S04]  /*1df20*/  LDGSTS.E [R142+0x7b80], desc[UR22][R140.64], P5 ;  /* 0x07b800008c8e7fae */ /* 0x000fe8000a9a1016 */
[----:B------:R-:W-:Y:S04]  /*1df30*/  LDGSTS.E [R142+0x7f80], desc[UR22][R250.64], P5 ;  /* 0x07f80000fa8e7fae */ /* 0x000fe8000a9a1016 */
[----:B------:R-:W2:Y:S04]  /*1df40*/  LDL.LU.64 R6, [R1+0x1530] ;  /* 0x0015300001067983 */ /* 0x000ea80000300a00 */
[----:B------:R-:W4:Y:S04]  /*1df50*/  LDL.LU.64 R140, [R1+0x80] ;  /* 0x00008000018c7983 */ /* 0x000f280000300a00 */
[----:B------:R-:W4:Y:S04]  /*1df60*/  LDL.LU.64 R250, [R1+0x78] ;  /* 0x0000780001fa7983 */ /* 0x000f280000300a00 */
[----:B------:R-:W0:Y:S01]  /*1df70*/  LDGDEPBAR ;  /* 0x00000000000079af */ /* 0x000e220000000000 */
[----:B------:R-:W-:Y:S01]  /*1df80*/  VIADD R0, R2, 0xffffff7c ;  /* 0xffffff7c02007836 */ /* 0x000fe20000000000 */
[----:B------:R-:W-:Y:S04]  /*1df90*/  BAR.SYNC.DEFER_BLOCKING 0x0 ;  /* 0x0000000000007b1d */ /* 0x000fe80000010000 */
[----:B------:R-:W-:Y:S01]  /*1dfa0*/  ISETP.GE.U32.AND P5, PT, R0, 0x7ffffefd, PT ;  /* 0x7ffffefd0000780c */ /* 0x000fe20003fa6070 */
[----:B------:R-:W-:-:S02]  /*1dfb0*/  VIADD R0, R136, 0xffffff7b ;  /* 0xffffff7b88007836 */ /* 0x000fc40000000000 */
[----:B--2---:R-:W-:Y:S02]  /*1dfc0*/  IMAD.SHL.U32 R2, R6, 0x80, RZ ;  /* 0x0000008006027824 */ /* 0x004fe400078e00ff */
[----:B---3--:R-:W2:Y:S02]  /*1dfd0*/  LDC R6, c[0x0][0x3a0] ;  /* 0x0000e800ff067b82 */ /* 0x008ea40000000800 */
[----:B------:R-:W-:-:S05]  /*1dfe0*/  IMAD.WIDE R4, R2, 0x4, R4 ;  /* 0x0000000402047825 */ /* 0x000fca00078e0204 */
[----:B------:R4:W-:Y:S04]  /*1dff0*/  STL.64 [R1+0xf48], R4 ;  /* 0x000f480401007387 */ /* 0x0009e80000100a00 */
[----:B------:R-:W-:Y:S01]  /*1e000*/  @!PT LDS RZ, [RZ] ;  /* 0x00000000fffff984 */ /* 0x000fe20000000800 */
[----:B------:R-:W-:Y:S01]  /*1e010*/  @!PT LDS RZ, [RZ] ;  /* 0x00000000fffff984 */ /* 0x000fe20000000800 */
[----:B------:R-:W-:Y:S01]  /*1e020*/  @!PT LDS RZ, [RZ] ;  /* 0x00000000fffff984 */ /* 0x000fe20000000800 */
[----:B------:R4:W-:Y:S04]  /*1e030*/  LDGSTS.E [R252+0x70000], desc[UR22][R4.64], !P6 ;  /* 0x7000000004fc7fae */ /* 0x0009e8000f1a1016 */
[----:B------:R-:W3:Y:S01]  /*1e040*/  LDL.LU.64 R136, [R1+0x70] ;  /* 0x0000700001887983 */ /* 0x000ee20000300a00 */
[----:B----4-:R-:W-:Y:S01]  /*1e050*/  IMAD.WIDE R4, R2, 0x4, R248 ;  /* 0x0000000402047825 */ /* 0x010fe200078e02f8 */
[----:B------:R-:W-:-:S04]  /*1e060*/  ISETP.GE.U32.AND P6, PT, R0, 0x7ffffefc, PT ;  /* 0x7ffffefc0000780c */ /* 0x000fc80003fc6070 */
[----:B------:R4:W-:Y:S01]  /*1e070*/  STL.64 [R1+0xf40], R4 ;  /* 0x000f400401007387 */ /* 0x0009e20000100a00 */
[----:B------:R-:W-:-:S03]  /*1e080*/  IMAD.WIDE R138, R2, 0x4, R138 ;  /* 0x00000004028a7825 */ /* 0x000fc600078e028a */
[----:B------:R-:W3:Y:S01]  /*1e090*/  LDL.LU.64 R248, [R1+0x68] ;  /* 0x0000680001f87983 */ /* 0x000ee20000300a00 */
[----:B-1----:R-:W-:-:S03]  /*1e0a0*/  VIADD R0, R245, 0xffffff7a ;  /* 0xffffff7af5007836 */ /* 0x002fc60000000000 */
[----:B------:R4:W-:Y:S02]  /*1e0b0*/  LDGSTS.E [R252+0x70004], desc[UR22][R4.64], !P3 ;  /* 0x7000400004fc7fae */ /* 0x0009e4000d9a1016 */
[----:B------:R-:W-:Y:S02]  /*1e0c0*/  ISETP.GE.U32.AND P3, PT, R0, 0x7ffffefb, PT ;  /* 0x7ffffefb0000780c */ /* 0x000fe40003f66070 */
[----:B------:R1:W-:Y:S01]  /*1e0d0*/  STL.64 [R1+0xf38], R138 ;  /* 0x000f388a01007387 */ /* 0x0003e20000100a00 */
[----:B------:R-:W-:-:S03]  /*1e0e0*/  IMAD.WIDE R140, R2, 0x4, R140 ;  /* 0x00000004028c7825 */ /* 0x000fc600078e028c */
[----:B------:R1:W-:Y:S01]  /*1e0f0*/  LDGSTS.E [R252+0x70008], desc[UR22][R138.64], !P2 ;  /* 0x700080008afc7fae */ /* 0x0003e2000d1a1016 */
[----:B------:R-:W-:-:S03]  /*1e100*/  VIADD R0, R244, 0xffffff79 ;  /* 0xffffff79f4007836 */ /* 0x000fc60000000000 */
[----:B------:R-:W3:Y:S01]  /*1e110*/  LDL.LU.64 R244, [R1+0x60] ;  /* 0x0000600001f47983 */ /* 0x000ee20000300a00 */
[C---:B------:R-:W-:Y:S01]  /*1e120*/  IMAD.WIDE R250, R2.reuse, 0x4, R250 ;  /* 0x0000000402fa7825 */ /* 0x040fe200078e02fa */
[----:B----4-:R-:W4:Y:S03]  /*1e130*/  LDC R5, c[0x0][0x3a0] ;  /* 0x0000e800ff057b82 */ /* 0x010f260000000800 */
[----:B-1----:R-:W-:-:S05]  /*1e140*/  IMAD.WIDE R138, R2, 0x4, R246 ;  /* 0x00000004028a7825 */ /* 0x002fca00078e02f6 */
[----:B------:R-:W1:Y:S01]  /*1e150*/  LDC R4, c[0x0][0x3a0] ;  /* 0x0000e800ff047b82 */ /* 0x000e620000000800 */
[----:B------:R2:W-:Y:S04]  /*1e160*/  STL.64 [R1+0xf30], R138 ;  /* 0x000f308a01007387 */ /* 0x0005e80000100a00 */
[----:B------:R2:W-:Y:S04]  /*1e170*/  LDGSTS.E [R252+0x7000c], desc[UR22][R138.64], !P5 ;  /* 0x7000c0008afc7fae */ /* 0x0005e8000e9a1016 */
[----:B------:R-:W3:Y:S04]  /*1e180*/  LDL.LU.64 R246, [R1+0x58] ;  /* 0x0000580001f67983 */ /* 0x000ee80000300a00 */
[----:B------:R2:W-:Y:S04]  /*1e190*/  STL.64 [R1+0xf28], R140 ;  /* 0x000f288c01007387 */ /* 0x0005e80000100a00 */
[----:B------:R-:W-:Y:S01]  /*1e1a0*/  LDGSTS.E [R252+0x70010], desc[UR22][R140.64], !P6 ;  /* 0x700100008cfc7fae */ /* 0x000fe2000f1a1016 */
[----:B--2---:R-:W2:Y:S03]  /*1e1b0*/  LDC R138, c[0x0][0x3a0] ;  /* 0x0000e800ff8a7b82 */ /* 0x004ea60000000800 */
[----:B------:R-:W-:Y:S04]  /*1e1c0*/  LDGSTS.E [R252+0x70014], desc[UR22][R250.64], !P3 ;  /* 0x70014000fafc7fae */ /* 0x000fe8000d9a1016 */
[----:B------:R-:W3:Y:S04]  /*1e1d0*/  LDL.LU.64 R140, [R1+0x50] ;  /* 0x00005000018c7983 */ /* 0x000ee80000300a00 */
[----:B------:R4:W-:Y:S04]  /*1e1e0*/  STL.64 [R1+0xf20], R250 ;  /* 0x000f20fa01007387 */ /* 0x0009e80000100a00 */
[----:B----4-:R-:W4:Y:S01]  /*1e1f0*/  LDL.LU.64 R250, [R1+0x48] ;  /* 0x0000480001fa7983 */ /* 0x010f220000300a00 */
[----:B------:R-:W-:-:S02]  /*1e200*/  ISETP.GE.U32.AND P2, PT, R0, 0x7ffffefa, PT ;  /* 0x7ffffefa0000780c */ /* 0x000fc40003f46070 */
[----:B------:R-:W-:Y:S02]  /*1e210*/  IADD3 R0, PT, PT, R6, -0x88, RZ ;  /* 0xffffff7806007810 */ /* 0x000fe40007ffe0ff */
[----:B------:R-:W3:Y:S02]  /*1e220*/  LDC R6, c[0x0][0x3a0] ;  /* 0x0000e800ff067b82 */ /* 0x000ee40000000800 */
[----:B------:R-:W-:Y:S01]  /*1e230*/  ISETP.GE.U32.AND P5, PT, R0, 0x7ffffef9, PT ;  /* 0x7ffffef90000780c */ /* 0x000fe20003fa6070 */
[----:B------:R-:W-:-:S05]  /*1e240*/  VIADD R0, R5, 0xffffff77 ;  /* 0xffffff7705007836 */ /* 0x000fca0000000000 */
[----:B------:R-:W3:Y:S01]  /*1e250*/  LDC R5, c[0x0][0x3a0] ;  /* 0x0000e800ff057b82 */ /* 0x000ee20000000800 */
[----:B------:R-:W-:Y:S01]  /*1e260*/  ISETP.GE.U32.AND P6, PT, R0, 0x7ffffef8, PT ;  /* 0x7ffffef80000780c */ /* 0x000fe20003fc6070 */
[----:B-1----:R-:W-:-:S06]  /*1e270*/  VIADD R0, R4, 0xffffff76 ;  /* 0xffffff7604007836 */ /* 0x002fcc0000000000 */
[----:B------:R-:W1:Y:S01]  /*1e280*/  LDC R4, c[0x0][0x3a0] ;  /* 0x0000e800ff047b82 */ /* 0x000e620000000800 */
[----:B------:R-:W-:Y:S01]  /*1e290*/  ISETP.GE.U32.AND P3, PT, R0, 0x7ffffef7, PT ;  /* 0x7ffffef70000780c */ /* 0x000fe20003f66070 */
[----:B--2---:R-:W-:Y:S02]  /*1e2a0*/  VIADD R0, R138, 0xffffff75 ;  /* 0xffffff758a007836 */ /* 0x004fe40000000000 */
[----:B---3--:R-:W-:-:S05]  /*1e2b0*/  IMAD.WIDE R136, R2, 0x4, R136 ;  /* 0x0000000402887825 */ /* 0x008fca00078e0288 */
[----:B------:R2:W-:Y:S04]  /*1e2c0*/  STL.64 [R1+0xf18], R136 ;  /* 0x000f188801007387 */ /* 0x0005e80000100a00 */
[----:B------:R2:W-:Y:S01]  /*1e2d0*/  LDGSTS.E [R252+0x70018], desc[UR22][R136.64], !P2 ;  /* 0x7001800088fc7fae */ /* 0x0005e2000d1a1016 */
[----:B------:R-:W-:Y:S01]  /*1e2e0*/  ISETP.GE.U32.AND P2, PT, R0, 0x7ffffef6, PT ;  /* 0x7ffffef60000780c */ /* 0x000fe20003f46070 */
[----:B------:R-:W-:Y:S02]  /*1e2f0*/  VIADD R0, R6, 0xffffff74 ;  /* 0xffffff7406007836 */ /* 0x000fe40000000000 */
[----:B------:R-:W3:Y:S01]  /*1e300*/  LDL.LU.64 R138, [R1+0x40] ;  /* 0x00004000018a7983 */ /* 0x000ee20000300a00 */
[----:B------:R-:W4:Y:S01]  /*1e310*/  LDC R6, c[0x0][0x3a0] ;  /* 0x0000e800ff067b82 */ /* 0x000f220000000800 */
[----:B--2---:R-:W-:-:S07]  /*1e320*/  IMAD.WIDE R136, R2, 0x4, R248 ;  /* 0x0000000402887825 */ /* 0x004fce00078e02f8 */
[----:B------:R-:W2:Y:S01]  /*1e330*/  LDC R248, c[0x0][0x3a0] ;  /* 0x0000e800fff87b82 */ /* 0x000ea20000000800 */
[----:B------:R-:W-:Y:S01]  /*1e340*/  LDGSTS.E [R252+0x7001c], desc[UR22][R136.64], !P5 ;  /* 0x7001c00088fc7fae */ /* 0x000fe2000e9a1016 */
[----:B------:R-:W-:Y:S01]  /*1e350*/  ISETP.GE.U32.AND P5, PT, R0, 0x7ffffef5, PT ;  /* 0x7ffffef50000780c */ /* 0x000fe20003fa6070 */
[----:B------:R-:W-:Y:S02]  /*1e360*/  VIADD R0, R5, 0xffffff73 ;  /* 0xffffff7305007836 */ /* 0x000fe40000000000 */
[----:B------:R1:W-:Y:S03]  /*1e370*/  STL.64 [R1+0xf10], R136 ;  /* 0x000f108801007387 */ /* 0x0003e60000100a00 */
[----:B------:R-:W2:Y:S01]  /*1e380*/  LDC R5, c[0x0][0x3a0] ;  /* 0x0000e800ff057b82 */ /* 0x000ea20000000800 */
[----:B------:R-:W-:-:S05]  /*1e390*/  IMAD.WIDE R244, R2, 0x4, R244 ;  /* 0x0000000402f47825 */ /* 0x000fca00078e02f4 */
[----:B------:R-:W-:Y:S04]  /*1e3a0*/  LDGSTS.E [R252+0x70020], desc[UR22][R244.64], !P6 ;  /* 0x70020000f4fc7fae */ /* 0x000fe8000f1a1016 */
[----:B-1----:R-:W3:Y:S01]  /*1e3b0*/  LDL.LU.64 R136, [R1+0x38] ;  /* 0x0000380001887983 */ /* 0x002ee20000300a00 */
[----:B------:R-:W-:-:S03]  /*1e3c0*/  ISETP.GE.U32.AND P6, PT, R0, 0x7ffffef4, PT ;  /* 0x7ffffef40000780c */ /* 0x000fc60003fc6070 */
[----:B------:R1:W-:Y:S01]  /*1e3d0*/  STL.64 [R1+0xf08], R244 ;  /* 0x000f08f401007387 */ /* 0x0003e20000100a00 */
[----:B------:R-:W-:Y:S02]  /*1e3e0*/  IADD3 R0, PT, PT, R4, -0x8e, RZ ;  /* 0xffffff7204007810 */ /* 0x000fe40007ffe0ff */
[----:B------:R-:W3:Y:S01]  /*1e3f0*/  LDC R4, c[0x0][0x3a0] ;  /* 0x0000e800ff047b82 */ /* 0x000ee20000000800 */
[C---:B------:R-:W-:Y:S01]  /*1e400*/  IMAD.WIDE R246, R2.reuse, 0x4, R246 ;  /* 0x0000000402f67825 */ /* 0x040fe200078e02f6 */
[----:B-1----:R-:W3:Y:S04]  /*1e410*/  LDL.LU.64 R244, [R1+0x30] ;  /* 0x0000300001f47983 */ /* 0x002ee80000300a00 */
[----:B------:R1:W-:Y:S04]  /*1e420*/  STL.64 [R1+0xf00], R246 ;  /* 0x000f00f601007387 */ /* 0x0003e80000100a00 */
[----:B------:R-:W-:Y:S01]  /*1e430*/  LDGSTS.E [R252+0x70024], desc[UR22][R246.64], !P3 ;  /* 0x70024000f6fc7fae */ /* 0x000fe2000d9a1016 */
[----:B------:R-:W-:-:S03]  /*1e440*/  IMAD.WIDE R140, R2, 0x4, R140 ;  /* 0x00000004028c7825 */ /* 0x000fc600078e028c */
[----:B-1----:R-:W3:Y:S01]  /*1e450*/  LDL.LU.64 R246, [R1+0x28] ;  /* 0x0000280001f67983 */ /* 0x002ee20000300a00 */
[----:B------:R-:W-:-:S03]  /*1e460*/  ISETP.GE.U32.AND P3, PT, R0, 0x7ffffef3, PT ;  /* 0x7ffffef30000780c */ /* 0x000fc60003f66070 */
[----:B------:R4:W-:Y:S04]  /*1e470*/  STL.64 [R1+0xef8], R140 ;  /* 0x000ef88c01007387 */ /* 0x0009e80000100a00 */
[----:B------:R4:W-:Y:S01]  /*1e480*/  LDGSTS.E [R252+0x70028], desc[UR22][R140.64], !P2 ;  /* 0x700280008cfc7fae */ /* 0x0009e2000d1a1016 */
[----:B--2---:R-:W-:-:S03]  /*1e490*/  VIADD R0, R248, 0xffffff71 ;  /* 0xffffff71f8007836 */ /* 0x004fc60000000000 */
[----:B------:R-:W2:Y:S01]  /*1e4a0*/  LDL.LU.64 R248, [R1+0x20] ;  /* 0x0000200001f87983 */ /* 0x000ea20000300a00 */
[----:B----4-:R-:W-:-:S05]  /*1e4b0*/  IMAD.WIDE R140, R2, 0x4, R250 ;  /* 0x00000004028c7825 */ /* 0x010fca00078e02fa */
[----:B------:R1:W-:Y:S04]  /*1e4c0*/  STL.64 [R1+0xef0], R140 ;  /* 0x000ef08c01007387 */ /* 0x0003e80000100a00 */
[----:B------:R-:W4:Y:S01]  /*1e4d0*/  LDL.LU.64 R250, [R1+0x18] ;  /* 0x0000180001fa7983 */ /* 0x000f220000300a00 */
[----:B------:R-:W-:Y:S01]  /*1e4e0*/  ISETP.GE.U32.AND P2, PT, R0, 0x7ffffef2, PT ;  /* 0x7ffffef20000780c */ /* 0x000fe20003f46070 */
[----:B------:R-:W-:Y:S02]  /*1e4f0*/  VIADD R0, R6, 0xffffff70 ;  /* 0xffffff7006007836 */ /* 0x000fe40000000000 */
[----:B------:R1:W-:Y:S01]  /*1e500*/  LDGSTS.E [R252+0x7002c], desc[UR22][R140.64], !P5 ;  /* 0x7002c0008cfc7fae */ /* 0x0003e2000e9a1016 */
[----:B------:R-:W1:Y:S02]  /*1e510*/  LDC R6, c[0x0][0x3a0] ;  /* 0x0000e800ff067b82 */ /* 0x000e640000000800 */
[----:B------:R-:W-:Y:S01]  /*1e520*/  ISETP.GE.U32.AND P5, PT, R0, 0x7ffffef1, PT ;  /* 0x7ffffef10000780c */ /* 0x000fe20003fa6070 */
[----:B------:R-:W-:-:S05]  /*1e530*/  VIADD R0, R5, 0xffffff6f ;  /* 0xffffff6f05007836 */ /* 0x000fca0000000000 */
[----:B------:R-:W1:Y:S01]  /*1e540*/  LDC R5, c[0x0][0x3a0] ;  /* 0x0000e800ff057b82 */ /* 0x000e620000000800 */
[----:B---3--:R-:W-:-:S05]  /*1e550*/  IMAD.WIDE R138, R2, 0x4, R138 ;  /* 0x00000004028a7825 */ /* 0x008fca00078e028a */
[----:B------:R3:W-:Y:S01]  /*1e560*/  LDGSTS.E [R252+0x70030], desc[UR22][R138.64], !P6 ;  /* 0x700300008afc7fae */ /* 0x0007e2000f1a1016 */
[----:B------:R-:W-:Y:S01]  /*1e570*/  ISETP.GE.U32.AND P6, PT, R0, 0x7ffffef0, PT ;  /* 0x7ffffef00000780c */ /* 0x000fe20003fc6070 */
[----:B------:R-:W-:Y:S02]  /*1e580*/  VIADD R0, R4, 0xffffff6e ;  /* 0xffffff6e04007836 */ /* 0x000fe40000000000 */
[----:B------:R1:W-:Y:S01]  /*1e590*/  STL.64 [R1+0xee8], R138 ;  /* 0x000ee88a01007387 */ /* 0x0003e20000100a00 */
[----:B------:R-:W2:Y:S03]  /*1e5a0*/  LDC R4, c[0x0][0x3a0] ;  /* 0x0000e800ff047b82 */ /* 0x000ea60000000800 */
[----:B-1----:R-:W3:Y:S04]  /*1e5b0*/  LDL.LU.64 R140, [R1+0x10] ;  /* 0x00001000018c7983 */ /* 0x002ee80000300a00 */
[----:B------:R-:W3:Y:S01]  /*1e5c0*/  LDL.LU.64 R138, [R1+0x8] ;  /* 0x00000800018a7983 */ /* 0x000ee20000300a00 */
[----:B------:R-:W-:-:S05]  /*1e5d0*/  IMAD.WIDE R136, R2, 0x4, R136 ;  /* 0x0000000402887825 */ /* 0x000fca00078e0288 */
[----:B------:R-:W-:Y:S01]  /*1e5e0*/  LDGSTS.E [R252+0x70034], desc[UR22][R136.64], !P3 ;  /* 0x7003400088fc7fae */ /* 0x000fe2000d9a1016 */
[----:B------:R-:W-:-:S03]  /*1e5f0*/  ISETP.GE.U32.AND P3, PT, R0, 0x7ffffeef, PT ;  /* 0x7ffffeef0000780c */ /* 0x000fc60003f66070 */
[----:B------:R1:W-:Y:S01]  /*1e600*/  STL.64 [R1+0xee0], R136 ;  /* 0x000ee08801007387 */ /* 0x0003e20000100a00 */
[----:B------:R-:W-:-:S03]  /*1e610*/  IMAD.WIDE R244, R2, 0x4, R244 ;  /* 0x0000000402f47825 */ /* 0x000fc600078e02f4 */
[----:B-1----:R-:W3:Y:S04]  /*1e620*/  LDL.LU.64 R136, [R1] ;  /* 0x0000000001887983 */ /* 0x002ee80000300a00 */
[----:B------:R1:W-:Y:S04]  /*1e630*/  STL.64 [R1+0xed8], R244 ;  /* 0x000ed8f401007387 */ /* 0x0003e80000100a00 */
[----:B------:R-:W-:Y:S01]  /*1e640*/  LDGSTS.E [R252+0x70038], desc[UR22][R244.64], !P2 ;  /* 0x70038000f4fc7fae */ /* 0x000fe2000d1a1016 */
[----:B------:R-:W-:-:S03]  /*1e650*/  IMAD.WIDE R246, R2, 0x4, R246 ;  /* 0x0000000402f67825 */ /* 0x000fc600078e02f6 */
[----:B-1----:R-:W3:Y:S04]  /*1e660*/  LDL.LU.64 R244, [R1+0x1528] ;  /* 0x0015280001f47983 */ /* 0x002ee80000300a00 */
[----:B------:R1:W-:Y:S01]  /*1e670*/  STL.64 [R1+0xed0], R246 ;  /* 0x000ed0f601007387 */ /* 0x0003e20000100a00 */
[----:B--2---:R-:W-:-:S03]  /*1e680*/  IMAD.WIDE R248, R2, 0x4, R248 ;  /* 0x0000000402f87825 */ /* 0x004fc600078e02f8 */
[----:B------:R-:W-:Y:S04]  /*1e690*/  LDGSTS.E [R252+0x7003c], desc[UR22][R246.64], !P5 ;  /* 0x7003c000f6fc7fae */ /* 0x000fe8000e9a1016 */
[----:B------:R-:W-:Y:S04]  /*1e6a0*/  LDGSTS.E [R252+0x70040], desc[UR22][R248.64], !P6 ;  /* 0x70040000f8fc7fae */ /* 0x000fe8000f1a1016 */
[----:B-1----:R-:W2:Y:S01]  /*1e6b0*/  LDL.LU.64 R246, [R1+0x1520] ;  /* 0x0015200001f67983 */ /* 0x002ea20000300a00 */
[----:B----4-:R-:W-:-:S03]  /*1e6c0*/  IMAD.WIDE R250, R2, 0x4, R250 ;  /* 0x0000000402fa7825 */ /* 0x010fc600078e02fa */
[----:B------:R1:W-:Y:S04]  /*1e6d0*/  STL.64 [R1+0xec8], R248 ;  /* 0x000ec8f801007387 */ /* 0x0003e80000100a00 */
[----:B------:R-:W-:Y:S04]  /*1e6e0*/  LDGSTS.E [R252+0x70044], desc[UR22][R250.64], !P3 ;  /* 0x70044000fafc7fae */ /* 0x000fe8000d9a1016 */
[----:B-1----:R-:W4:Y:S04]  /*1e6f0*/  LDL.LU.64 R248, [R1+0x1518] ;  /* 0x0015180001f87983 */ /* 0x002f280000300a00 */
[----:B------:R1:W-:Y:S04]  /*1e700*/  STL.64 [R1+0xec0], R250 ;  /* 0x000ec0fa01007387 */ /* 0x0003e80000100a00 */
[----:B-1----:R-:W2:Y:S01]  /*1e710*/  LDL.LU.64 R250, [R1+0x1510] ;  /* 0x0015100001fa7983 */ /* 0x002ea20000300a00 */
[----:B------:R-:W-:-:S02]  /*1e720*/  VIADD R0, R4, 0xffffff6d ;  /* 0xffffff6d04007836 */ /* 0x000fc40000000000 */
[----:B------:R-:W1:Y:S03]  /*1e730*/  LDC R4, c[0x0][0x3a0] ;  /* 0x0000e800ff047b82 */ /* 0x000e660000000800 */
[----:B------:R-:W-:Y:S02]  /*1e740*/  ISETP.GE.U32.AND P2, PT, R0, 0x7ffffeee, PT ;  /* 0x7ffffeee0000780c */ /* 0x000fe40003f46070 */
[----:B------:R-:W-:-:S03]  /*1e750*/  IADD3 R0, PT, PT, R6, -0x94, RZ ;  /* 0xffffff6c06007810 */ /* 0x000fc60007ffe0ff */
[----:B------:R-:W3:Y:S01]  /*1e760*/  LDC R6, c[0x0][0x3a0] ;  /* 0x0000e800ff067b82 */ /* 0x000ee20000000800 */
[----:B------:R-:W-:Y:S01]  /*1e770*/  ISETP.GE.U32.AND P5, PT, R0, 0x7ffffeed, PT ;  /* 0x7ffffeed0000780c */ /* 0x000fe20003fa6070 */
[----:B------:R-:W-:-:S05]  /*1e780*/  VIADD R0, R5, 0xffffff6b ;  /* 0xffffff6b05007836 */ /* 0x000fca0000000000 */
[----:B------:R-:W-:Y:S01]  /*1e790*/  ISETP.GE.U32.AND P6, PT, R0, 0x7ffffeec, PT ;  /* 0x7ffffeec0000780c */ /* 0x000fe20003fc6070 */
[----:B------:R-:W3:Y:S01]  /*1e7a0*/  LDC R5, c[0x0][0x3a0] ;  /* 0x0000e800ff057b82 */ /* 0x000ee20000000800 */
[----:B-1----:R-:W-:-:S07]  /*1e7b0*/  VIADD R0, R4, 0xffffff6a ;  /* 0xffffff6a04007836 */ /* 0x002fce0000000000 */
[----:B------:R-:W1:Y:S01]  /*1e7c0*/  LDC R4, c[0x0][0x3a0] ;  /* 0x0000e800ff047b82 */ /* 0x000e620000000800 */
[----:B------:R-:W-:Y:S01]  /*1e7d0*/  ISETP.GE.U32.AND P3, PT, R0, 0x7ffffeeb, PT ;  /* 0x7ffffeeb0000780c */ /* 0x000fe20003f66070 */
[----:B-1----:R-:W-:-:S06]  /*1e7e0*/  VIADD R0, R4, 0xffffff69 ;  /* 0xffffff6904007836 */ /* 0x002fcc0000000000 */
[----:B------:R-:W1:Y:S01]  /*1e7f0*/  LDC R4, c[0x0][0x3a0] ;  /* 0x0000e800ff047b82 */ /* 0x000e620000000800 */
[----:B------:R-:W-:-:S04]  /*1e800*/  IMAD.WIDE R8, R2, 0x4, R8 ;  /* 0x0000000402087825 */ /* 0x000fc800078e0208 */
[----:B---3--:R-:W-:-:S04]  /*1e810*/  IMAD.WIDE R140, R2, 0x4, R140 ;  /* 0x00000004028c7825 */ /* 0x008fc800078e028c */
[----:B------:R-:W-:Y:S01]  /*1e820*/  IMAD.WIDE R138, R2, 0x4, R138 ;  /* 0x00000004028a7825 */ /* 0x000fe200078e028a */
[----:B------:R-:W-:Y:S04]  /*1e830*/  STL.64 [R1+0xeb8], R140 ;  /* 0x000eb88c01007387 */ /* 0x000fe80000100a00 */
[----:B------:R-:W-:Y:S04]  /*1e840*/  LDGSTS.E [R252+0x70048], desc[UR22][R140.64], !P2 ;  /* 0x700480008cfc7fae */ /* 0x000fe8000d1a1016 */
[----:B------:R3:W-:Y:S04]  /*1e850*/  STL.64 [R1+0xeb0], R138 ;  /* 0x000eb08a01007387 */ /* 0x0007e80000100a00 */
[----:B------:R3:W-:Y:S01]  /*1e860*/  LDGSTS.E [R252+0x7004c], desc[UR22][R138.64], !P5 ;  /* 0x7004c0008afc7fae */ /* 0x0007e2000e9a1016 */
[----:B------:R-:W-:Y:S01]  /*1e870*/  ISETP.GE.U32.AND P2, PT, R0, 0x7ffffeea, PT ;  /* 0x7ffffeea0000780c */ /* 0x000fe20003f46070 */
[----:B------:R-:W-:-:S02]  /*1e880*/  VIADD R0, R6, 0xffffff68 ;  /* 0xffffff6806007836 */ /* 0x000fc40000000000 */
[----:B------:R-:W2:Y:S08]  /*1e890*/  LDC R6, c[0x0][0x3a0] ;  /* 0x0000e800ff067b82 */ /* 0x000eb00000000800 */
[----:B---3--:R-:W3:Y:S01]  /*1e8a0*/  LDC R138, c[0x0][0x3a0] ;  /* 0x0000e800ff8a7b82 */ /* 0x008ee20000000800 */
[----:B------:R-:W-:Y:S01]  /*1e8b0*/  IMAD.WIDE R136, R2, 0x4, R136 ;  /* 0x0000000402887825 */ /* 0x000fe200078e0288 */
[----:B------:R-:W-:-:S03]  /*1e8c0*/  ISETP.GE.U32.AND P5, PT, R0, 0x7ffffee9, PT ;  /* 0x7ffffee90000780c */ /* 0x000fc60003fa6070 */
[----:B------:R-:W-:Y:S01]  /*1e8d0*/  VIADD R0, R5, 0xffffff67 ;  /* 0xffffff6705007836 */ /* 0x000fe20000000000 */
[----:B------:R2:W-:Y:S02]  /*1e8e0*/  STL.64 [R1+0xea8], R136 ;  /* 0x000ea88801007387 */ /* 0x0005e40000100a00 */
[----:B------:R-:W2:Y:S02]  /*1e8f0*/  LDC R5, c[0x0][0x3a0] ;  /* 0x0000e800ff057b82 */ /* 0x000ea40000000800 */
[----:B------:R2:W-:Y:S01]  /*1e900*/  LDGSTS.E [R252+0x70050], desc[UR22][R136.64], !P6 ;  /* 0x7005000088fc7fae */ /* 0x0005e2000f1a1016 */
[----:B------:R-:W-:Y:S02]  /*1e910*/  ISETP.GE.U32.AND P6, PT, R0, 0x7ffffee8, PT ;  /* 0x7ffffee80000780c */ /* 0x000fe40003fc6070 */
[----:B-1----:R-:W-:-:S03]  /*1e920*/  IADD3 R0, PT, PT, R4, -0x9a, RZ ;  /* 0xffffff6604007810 */ /* 0x002fc60007ffe0ff */
[----:B------:R-:W1:Y:S01]  /*1e930*/  LDC R4, c[0x0][0x3a0] ;  /* 0x0000e800ff047b82 */ /* 0x000e620000000800 */
[----:B--2---:R-:W-:-:S05]  /*1e940*/  IMAD.WIDE R136, R2, 0x4, R250 ;  /* 0x0000000402887825 */ /* 0x004fca00078e02fa */
[----:B------:R4:W-:Y:S04]  /*1e950*/  STL.64 [R1+0xea0], R136 ;  /* 0x000ea08801007387 */ /* 0x0009e80000100a00 */
[----:B------:R4:W-:Y:S01]  /*1e960*/  LDGSTS.E [R252+0x70054], desc[UR22][R136.64], !P3 ;  /* 0x7005400088fc7fae */ /* 0x0009e2000d9a1016 */
[----:B------:R-:W-:Y:S01]  /*1e970*/  ISETP.GE.U32.AND P3, PT, R0, 0x7ffffee7, PT ;  /* 0x7ffffee70000780c */ /* 0x000fe20003f66070 */
[----:B---3--:R-:W-:Y:S02]  /*1e980*/  VIADD R0, R138, 0xffffff65 ;  /* 0xffffff658a007836 */ /* 0x008fe40000000000 */
[----:B----4-:R-:W-:-:S05]  /*1e990*/  IMAD.WIDE R136, R2, 0x4, R248 ;  /* 0x0000000402887825 */ /* 0x010fca00078e02f8 */
[----:B------:R2:W-:Y:S04]  /*1e9a0*/  STL.64 [R1+0xe98], R136 ;  /* 0x000e988801007387 */ /* 0x0005e80000100a00 */
[----:B------:R2:W-:Y:S01]  /*1e9b0*/  LDGSTS.E [R252+0x70058], desc[UR22][R136.64], !P2 ;  /* 0x7005800088fc7fae */ /* 0x0005e2000d1a1016 */
[----:B------:R-:W-:Y:S01]  /*1e9c0*/  ISETP.GE.U32.AND P2, PT, R0, 0x7ffffee6, PT ;  /* 0x7ffffee60000780c */ /* 0x000fe20003f46070 */
[----:B------:R-:W-:Y:S02]  /*1e9d0*/  VIADD R0, R6, 0xffffff64 ;  /* 0xffffff6406007836 */ /* 0x000fe40000000000 */
[----:B------:R-:W3:Y:S01]  /*1e9e0*/  LDC R6, c[0x0][0x3a0] ;  /* 0x0000e800ff067b82 */ /* 0x000ee20000000800 */
[----:B--2---:R-:W-:-:S07]  /*1e9f0*/  IMAD.WIDE R136, R2, 0x4, R246 ;  /* 0x0000000402887825 */ /* 0x004fce00078e02f6 */
[----:B------:R-:W2:Y:S01]  /*1ea00*/  LDC R246, c[0x0][0x3a0] ;  /* 0x0000e800fff67b82 */ /* 0x000ea20000000800 */
[----:B------:R4:W-:Y:S04]  /*1ea10*/  STL.64 [R1+0xe90], R136 ;  /* 0x000e908801007387 */ /* 0x0009e80000100a00 */
[----:B------:R4:W-:Y:S01]  /*1ea20*/  LDGSTS.E [R252+0x7005c], desc[UR22][R136.64], !P5 ;  /* 0x7005c00088fc7fae */ /* 0x0009e2000e9a1016 */
[----:B------:R-:W-:Y:S01]  /*1ea30*/  ISETP.GE.U32.AND P5, PT, R0, 0x7ffffee5, PT ;  /* 0x7ffffee50000780c */ /* 0x000fe20003fa6070 */
[----:B------:R-:W-:Y:S02]  /*1ea40*/  VIADD R0, R5, 0xffffff63 ;  /* 0xffffff6305007836 */ /* 0x000fe40000000000 */
[----:B------:R-:W2:Y:S01]  /*1ea50*/  LDC R5, c[0x0][0x3a0] ;  /* 0x0000e800ff057b82 */ /* 0x000ea20000000800 */
[----:B----4-:R-:W-:-:S05]  /*1ea60*/  IMAD.WIDE R136, R2, 0x4, R244 ;  /* 0x0000000402887825 */ /* 0x010fca00078e02f4 */
[----:B------:R4:W-:Y:S04]  /*1ea70*/  STL.64 [R1+0xe88], R136 ;  /* 0x000e888801007387 */ /* 0x0009e80000100a00 */
[----:B------:R4:W-:Y:S01]  /*1ea80*/  LDGSTS.E [R252+0x70060], desc[UR22][R136.64], !P6 ;  /* 0x7006000088fc7fae */ /* 0x0009e2000f1a1016 */
[----:B------:R-:W-:Y:S01]  /*1ea90*/  ISETP.GE.U32.AND P6, PT, R0, 0x7ffffee4, PT ;  /* 0x7ffffee40000780c */ /* 0x000fe20003fc6070 */
[----:B-1----:R-:W-:Y:S02]  /*1eaa0*/  VIADD R0, R4, 0xffffff62 ;  /* 0xffffff6204007836 */ /* 0x002fe40000000000 */
[----:B------:R-:W1:Y:S01]  /*1eab0*/  LDC R4, c[0x0][0x3a0] ;  /* 0x0000e800ff047b82 */ /* 0x000e620000000800 */
[----:B----4-:R-:W-:-:S05]  /*1eac0*/  IMAD.WIDE R136, R2, 0x4, R242 ;  /* 0x0000000402887825 */ /* 0x010fca00078e02f2 */
[----:B------:R-:W-:Y:S04]  /*1ead0*/  STL.64 [R1+0xe80], R136 ;  /* 0x000e808801007387 */ /* 0x000fe80000100a00 */
[----:B------:R-:W-:Y:S04]  /*1eae0*/  LDGSTS.E [R252+0x70064], desc[UR22][R136.64], !P3 ;  /* 0x7006400088fc7fae */ /* 0x000fe8000d9a1016 */
[----:B------:R4:W-:Y:S04]  /*1eaf0*/  STL.64 [R1+0xe78], R8 ;  /* 0x000e780801007387 */ /* 0x0009e80000100a00 */
[----:B------:R4:W-:Y:S01]  /*1eb00*/  LDGSTS.E [R252+0x70068], desc[UR22][R8.64], !P2 ;  /* 0x7006800008fc7fae */ /* 0x0009e2000d1a1016 */
[----:B------:R-:W-:Y:S01]  /*1eb10*/  ISETP.GE.U32.AND P3, PT, R0, 0x7ffffee3, PT ;  /* 0x7ffffee30000780c */ /* 0x000fe20003f66070 */
[----:B--2---:R-:W-:-:S02]  /*1eb20*/  VIADD R0, R246, 0xffffff61 ;  /* 0xffffff61f6007836 */ /* 0x004fc40000000000 */
[----:B----4-:R-:W-:-:S05]  /*1eb30*/  IMAD.WIDE R8, R2, 0x4, R10 ;  /* 0x0000000402087825 */ /* 0x010fca00078e020a */
[----:B------:R2:W-:Y:S04]  /*1eb40*/  STL.64 [R1+0xe70], R8 ;  /* 0x000e700801007387 */ /* 0x0005e80000100a00 */
[----:B------:R2:W-:Y:S01]  /*1eb50*/  LDGSTS.E [R252+0x7006c], desc[UR22][R8.64], !P5 ;  /* 0x7006c00008fc7fae */ /* 0x0005e2000e9a1016 */
[----:B------:R-:W-:Y:S02]  /*1eb60*/  ISETP.GE.U32.AND P2, PT, R0, 0x7ffffee2, PT ;  /* 0x7ffffee20000780c */ /* 0x000fe40003f46070 */
[----:B---3--:R-:W-:Y:S01]  /*1eb70*/  IADD3 R0, PT, PT, R6, -0xa0, RZ ;  /* 0xffffff6006007810 */ /* 0x008fe20007ffe0ff */
[----:B------:R-:W-:Y:S01]  /*1eb80*/  IMAD.WIDE R10, R2, 0x4, R12 ;  /* 0x00000004020a7825 */ /* 0x000fe200078e020c */
[----:B------:R-:W3:Y:S08]  /*1eb90*/  LDC R6, c[0x0][0x3a0] ;  /* 0x0000e800ff067b82 */ /* 0x000ef00000000800 */
[----:B--2---:R-:W2:Y:S01]  /*1eba0*/  LDC R8, c[0x0][0x3a0] ;  /* 0x0000e800ff087b82 */ /* 0x004ea20000000800 */
[----:B------:R-:W-:Y:S01]  /*1ebb0*/  ISETP.GE.U32.AND P5, PT, R0, 0x7ffffee1, PT ;  /* 0x7ffffee10000780c */ /* 0x000fe20003fa6070 */
[----:B------:R-:W-:Y:S01]  /*1ebc0*/  VIADD R0, R5, 0xffffff5f ;  /* 0xffffff5f05007836 */ /* 0x000fe20000000000 */
[----:B------:R4:W-:Y:S04]  /*1ebd0*/  STL.64 [R1+0xe68], R10 ;  /* 0x000e680a01007387 */ /* 0x0009e80000100a00 */
[----:B------:R4:W-:Y:S01]  /*1ebe0*/  LDGSTS.E [R252+0x70070], desc[UR22][R10.64], !P6 ;  /* 0x700700000afc7fae */ /* 0x0009e2000f1a1016 */
[----:B------:R-:W-:Y:S01]  /*1ebf0*/  ISETP.GE.U32.AND P6, PT, R0, 0x7ffffee0, PT ;  /* 0x7ffffee00000780c */ /* 0x000fe20003fc6070 */
[----:B-1----:R-:W-:Y:S01]  /*1ec00*/  VIADD R0, R4, 0xffffff5e ;  /* 0xffffff5e04007836 */ /* 0x002fe20000000000 */
[----:B------:R-:W1:Y:S08]  /*1ec10*/  LDC R5, c[0x0][0x3a0] ;  /* 0x0000e800ff057b82 */ /* 0x000e700000000800 */
[----:B------:R-:W1:Y:S01]  /*1ec20*/  LDC R4, c[0x0][0x3a0] ;  /* 0x0000e800ff047b82 */ /* 0x000e620000000800 */
[----:B----4-:R-:W-:-:S05]  /*1ec30*/  IMAD.WIDE R10, R2, 0x4, R14 ;  /* 0x00000004020a7825 */ /* 0x010fca00078e020e */
[----:B------:R4:W-:Y:S01]  /*1ec40*/  LDGSTS.E [R252+0x70074], desc[UR22][R10.64], !P3 ;  /* 0x700740000afc7fae */ /* 0x0009e2000d9a1016 */
[----:B------:R-:W-:Y:S01]  /*1ec50*/  ISETP.GE.U32.AND P3, PT, R0, 0x7ffffedf, PT ;  /* 0x7ffffedf0000780c */ /* 0x000fe20003f66070 */
[----:B--2---:R-:W-:Y:S02]  /*1ec60*/  VIADD R0, R8, 0xffffff5d ;  /* 0xffffff5d08007836 */ /* 0x004fe40000000000 */
[----:B------:R4:W-:Y:S01]  /*1ec70*/  STL.64 [R1+0xe60], R10 ;  /* 0x000e600a01007387 */ /* 0x0009e20000100a00 */
[----:B------:R-:W-:-:S04]  /*1ec80*/  IMAD.WIDE R8, R2, 0x4, R18 ;  /* 0x0000000402087825 */ /* 0x000fc800078e0212 */
[----:B----4-:R-:W-:-:S05]  /*1ec90*/  IMAD.WIDE R10, R2, 0x4, R16 ;  /* 0x00000004020a7825 */ /* 0x010fca00078e0210 */
[----:B------:R2:W-:Y:S04]  /*1eca0*/  STL.64 [R1+0xe58], R10 ;  /* 0x000e580a01007387 */ /* 0x0005e80000100a00 */
[----:B------:R2:W-:Y:S04]  /*1ecb0*/  LDGSTS.E [R252+0x70078], desc[UR22][R10.64], !P2 ;  /* 0x700780000afc7fae */ /* 0x0005e8000d1a1016 */
[----:B------:R4:W-:Y:S04]  /*1ecc0*/  STL.64 [R1+0xe50], R8 ;  /* 0x000e500801007387 */ /* 0x0009e80000100a00 */
[----:B------:R4:W-:Y:S01]  /*1ecd0*/  LDGSTS.E [R252+0x7007c], desc[UR22][R8.64], !P5 ;  /* 0x7007c00008fc7fae */ /* 0x0009e2000e9a1016 */
[----:B------:R-:W-:Y:S01]  /*1ece0*/  ISETP.GE.U32.AND P2, PT, R0, 0x7ffffede, PT ;  /* 0x7ffffede0000780c */ /* 0x000fe20003f46070 */
[----:B---3--:R-:W-:-:S02]  /*1ecf0*/  VIADD R0, R6, 0xffffff5c ;  /* 0xffffff5c06007836 */ /* 0x008fc40000000000 */
[----:B--2---:R-:W-:Y:S01]  /*1ed00*/  IMAD.WIDE R10, R2, 0x4, R20 ;  /* 0x00000004020a7825 */ /* 0x004fe200078e0214 */
[----:B------:R-:W2:Y:S08]  /*1ed10*/  LDC R6, c[0x0][0x3a0] ;  /* 0x0000e800ff067b82 */ /* 0x000eb00000000800 */
[----:B----4-:R-:W3:Y:S01]  /*1ed20*/  LDC R8, c[0x0][0x3a0] ;  /* 0x0000e800ff087b82 */ /* 0x010ee20000000800 */
[----:B------:R-:W-:Y:S01]  /*1ed30*/  ISETP.GE.U32.AND P5, PT, R0, 0x7ffffedd, PT ;  /* 0x7ffffedd0000780c */ /* 0x000fe20003fa6070 */
[----:B-1----:R-:W-:Y:S01]  /*1ed40*/  VIADD R0, R5, 0xffffff5b ;  /* 0xffffff5b05007836 */ /* 0x002fe20000000000 */
[----:B------:R1:W-:Y:S04]  /*1ed50*/  STL.64 [R1+0xe48], R10 ;  /* 0x000e480a01007387 */ /* 0x0003e80000100a00 */
[----:B------:R1:W-:Y:S01]  /*1ed60*/  LDGSTS.E [R252+0x70080], desc[UR22][R10.64], !P6 ;  /* 0x700800000afc7fae */ /* 0x0003e2000f1a1016 */
[----:B------:R-:W-:Y:S01]  /*1ed70*/  ISETP.GE.U32.AND P6, PT, R0, 0x7ffffedc, PT ;  /* 0x7ffffedc0000780c */ /* 0x000fe20003fc6070 */
[----:B------:R-:W4:Y:S01]  /*1ed80*/  LDC R5, c[0x0][0x3a0] ;  /* 0x0000e800ff057b82 */ /* 0x000f220000000800 */
[----:B------:R-:W-:-:S07]  /*1ed90*/  IADD3 R0, PT, PT, R4, -0xa6, RZ ;  /* 0xffffff5a04007810 */ /* 0x000fce0007ffe0ff */
[----:B------:R-:W2:Y:S01]  /*1eda0*/  LDC R4, c[0x0][0x3a0] ;  /* 0x0000e800ff047b82 */ /* 0x000ea20000000800 */
[----:B-1----:R-:W-:-:S05]  /*1edb0*/  IMAD.WIDE R10, R2, 0x4, R22 ;  /* 0x00000004020a7825 */ /* 0x002fca00078e0216 */
[----:B------:R1:W-:Y:S01]  /*1edc0*/  LDGSTS.E [R252+0x70084], desc[UR22][R10.64], !P3 ;  /* 0x700840000afc7fae */ /* 0x0003e2000d9a1016 */
[----:B------:R-:W-:Y:S01]  /*1edd0*/  ISETP.GE.U32.AND P3, PT, R0, 0x7ffffedb, PT ;  /* 0x7ffffedb0000780c */ /* 0x000fe20003f66070 */
[----:B---3--:R-:W-:Y:S02]  /*1ede0*/  VIADD R0, R8, 0xffffff59 ;  /* 0xffffff5908007836 */ /* 0x008fe40000000000 */
[----:B------:R1:W-:Y:S01]  /*1edf0*/  STL.64 [R1+0xe40], R10 ;  /* 0x000e400a01007387 */ /* 0x0003e20000100a00 */
[----:B------:R-:W-:-:S04]  /*1ee00*/  IMAD.WIDE R8, R2, 0x4, R26 ;  /* 0x0000000402087825 */ /* 0x000fc800078e021a */
[----:B-1----:R-:W-:-:S05]  /*1ee10*/  IMAD.WIDE R10, R2, 0x4, R24 ;  /* 0x00000004020a7825 */ /* 0x002fca00078e0218 */
[----:B------:R1:W-:Y:S04]  /*1ee20*/  STL.64 [R1+0xe38], R10 ;  /* 0x000e380a01007387 */ /* 0x0003e80000100a00 */
[----:B------:R1:W-:Y:S04]  /*1ee30*/  LDGSTS.E [R252+0x70088], desc[UR22][R10.64], !P2 ;  /* 0x700880000afc7fae */ /* 0x0003e8000d1a1016 */
[----:B------:R3:W-:Y:S04]  /*1ee40*/  STL.64 [R1+0xe30], R8 ;  /* 0x000e300801007387 */ /* 0x0007e80000100a00 */
[----:B------:R3:W-:Y:S01]  /*1ee50*/  LDGSTS.E [R252+0x7008c], desc[UR22][R8.64], !P5 ;  /* 0x7008c00008fc7fae */ /* 0x0007e2000e9a1016 */
[----:B------:R-:W-:Y:S01]  /*1ee60*/  ISETP.GE.U32.AND P2, PT, R0, 0x7ffffeda, PT ;  /* 0x7ffffeda0000780c */ /* 0x000fe20003f46070 */
[----:B--2---:R-:W-:-:S02]  /*1ee70*/  VIADD R0, R6, 0xffffff58 ;  /* 0xffffff5806007836 */ /* 0x004fc40000000000 */
[----:B-1----:R-:W-:Y:S01]  /*1ee80*/  IMAD.WIDE R10, R2, 0x4, R28 ;  /* 0x00000004020a7825 */ /* 0x002fe200078e021c */
[----:B------:R-:W1:Y:S08]  /*1ee90*/  LDC R6, c[0x0][0x3a0] ;  /* 0x0000e800ff067b82 */ /* 0x000e700000000800 */
[----:B---3--:R-:W2:Y:S01]  /*1eea0*/  LDC R8, c[0x0][0x3a0] ;  /* 0x0000e800ff087b82 */ /* 0x008ea20000000800 */
[----:B------:R-:W-:Y:S01]  /*1eeb0*/  ISETP.GE.U32.AND P5, PT, R0, 0x7ffffed9, PT ;  /* 0x7ffffed90000780c */ /* 0x000fe20003fa6070 */
[----:B----4-:R-:W-:Y:S01]  /*1eec0*/  VIADD R0, R5, 0xffffff57 ;  /* 0xffffff5705007836 */ /* 0x010fe20000000000 */
[----:B------:R3:W-:Y:S04]  /*1eed0*/  STL.64 [R1+0xe28], R10 ;  /* 0x000e280a01007387 */ /* 0x0007e80000100a00 */
[----:B------:R3:W-:Y:S01]  /*1eee0*/  LDGSTS.E [R252+0x70090], desc[UR22][R10.64], !P6 ;  /* 0x700900000afc7fae */ /* 0x0007e2000f1a1016 */
[----:B------:R-:W-:Y:S01]  /*1eef0*/  ISETP.GE.U32.AND P6, PT, R0, 0x7ffffed8, PT ;  /* 0x7ffffed80000780c */ /* 0x000fe20003fc6070 */
[----:B------:R-:W-:Y:S01]  /*1ef00*/  VIADD R0, R4, 0xffffff56 ;  /* 0xffffff5604007836 */ /* 0x000fe20000000000 */
[----:B------:R-:W4:Y:S08]  /*1ef10*/  LDC R5, c[0x0][0x3a0] ;  /* 0x0000e800ff057b82 */ /* 0x000f300000000800 */
[----:B------:R-:W1:Y:S01]  /*1ef20*/  LDC R4, c[0x0][0x3a0] ;  /* 0x0000e800ff047b82 */ /* 0x000e620000000800 */
[----:B---3--:R-:W-:-:S05]  /*1ef30*/  IMAD.WIDE R10, R2, 0x4, R30 ;  /* 0x00000004020a7825 */ /* 0x008fca00078e021e */
[----:B------:R3:W-:Y:S01]  /*1ef40*/  LDGSTS.E [R252+0x70094], desc[UR22][R10.64], !P3 ;  /* 0x700940000afc7fae */ /* 0x0007e2000d9a1016 */
[----:B------:R-:W-:Y:S01]  /*1ef50*/  ISETP.GE.U32.AND P3, PT, R0, 0x7ffffed7, PT ;  /* 0x7ffffed70000780c */ /* 0x000fe20003f66070 */
[----:B--2---:R-:W-:Y:S02]  /*1ef60*/  VIADD R0, R8, 0xffffff55 ;  /* 0xffffff5508007836 */ /* 0x004fe40000000000 */
[----:B------:R3:W-:Y:S01]  /*1ef70*/  STL.64 [R1+0xe20], R10 ;  /* 0x000e200a01007387 */ /* 0x0007e20000100a00 */
[----:B------:R-:W-:-:S04]  /*1ef80*/  IMAD.WIDE R8, R2, 0x4, R34 ;  /* 0x0000000402087825 */ /* 0x000fc800078e0222 */
[----:B---3--:R-:W-:-:S05]  /*1ef90*/  IMAD.WIDE R10, R2, 0x4, R32 ;  /* 0x00000004020a7825 */ /* 0x008fca00078e0220 */
[----:B------:R2:W-:Y:S04]  /*1efa0*/  STL.64 [R1+0xe18], R10 ;  /* 0x000e180a01007387 */ /* 0x0005e80000100a00 */
[----:B------:R2:W-:Y:S04]  /*1efb0*/  LDGSTS.E [R252+0x70098], desc[UR22][R10.64], !P2 ;  /* 0x700980000afc7fae */ /* 0x0005e8000d1a1016 */
[----:B------:R3:W-:Y:S04]  /*1efc0*/  STL.64 [R1+0xe10], R8 ;  /* 0x000e100801007387 */ /* 0x0007e80000100a00 */
[----:B------:R3:W-:Y:S01]  /*1efd0*/  LDGSTS.E [R252+0x7009c], desc[UR22][R8.64], !P5 ;  /* 0x7009c00008fc7fae */ /* 0x0007e2000e9a1016 */
[----:B------:R-:W-:-:S02]  /*1efe0*/  ISETP.GE.U32.AND P2, PT, R0, 0x7ffffed6, PT ;  /* 0x7ffffed60000780c */ /* 0x000fc40003f46070 */
[----:B-1----:R-:W-:Y:S01]  /*1eff0*/  IADD3 R0, PT, PT, R6, -0xac, RZ ;  /* 0xffffff5406007810 */ /* 0x002fe20007ffe0ff */
[----:B--2---:R-:W-:Y:S01]  /*1f000*/  IMAD.WIDE R10, R2, 0x4, R36 ;  /* 0x00000004020a7825 */ /* 0x004fe200078e0224 */
        /* <DEDUP_REMOVED lines=21> */
[----:B------:R-:W-:Y:S01]  /*1f160*/  ISETP.GE.U32.AND P2, PT, R0, 0x7ffffed2, PT ;  /* 0x7ffffed20000780c */ /* 0x000fe20003f46070 */
[----:B-1----:R-:W-:-:S02]  /*1f170*/  VIADD R0, R6, 0xffffff50 ;  /* 0xffffff5006007836 */ /* 0x002fc40000000000 */
        /* <DEDUP_REMOVED lines=8> */
[----:B------:R-:W4:Y:S01]  /*1f200*/  LDC R5, c[0x0][0x3a0] ;  /* 0x0000e800ff057b82 */ /* 0x000f220000000800 */
[----:B------:R-:W-:-:S07]  /*1f210*/  IADD3 R0, PT, PT, R4, -0xb2, RZ ;  /* 0xffffff4e04007810 */ /* 0x000fce0007ffe0ff */
        /* <DEDUP_REMOVED lines=368> */
[----:B------:R-:W-:Y:S04]  /*20920*/  STL.64 [R1+0xbf8], R10 ;  /* 0x000bf80a01007387 */ /* 0x000fe80000100a00 */
[----:B------:R-:W-:Y:S04]  /*20930*/  LDGSTS.E [R252+0x701a8], desc[UR22][R10.64], !P2 ;  /* 0x701a80000afc7fae */ /* 0x000fe8000d1a1016 */
[----:B------:R2:W-:Y:S04]  /*20940*/  STL.64 [R1+0xbf0], R8 ;  /* 0x000bf00801007387 */ /* 0x0005e80000100a00 */
[----:B------:R2:W-:Y:S01]  /*20950*/  LDGSTS.E [R252+0x701ac], desc[UR22][R8.64], !P5 ;  /* 0x701ac00008fc7fae */ /* 0x0005e2000e9a1016 */
[----:B------:R-:W-:Y:S01]  /*20960*/  ISETP.GE.U32.AND P2, PT, R0, 0x7ffffe92, PT ;  /* 0x7ffffe920000780c */ /* 0x000fe20003f46070 */
[----:B-1----:R-:W-:-:S02]  /*20970*/  VIADD R0, R6, 0xffffff10 ;  /* 0xffffff1006007836 */ /* 0x002fc40000000000 */
[----:B------:R-:W1:Y:S08]  /*20980*/  LDC R6, c[0x0][0x3a0] ;  /* 0x0000e800ff067b82 */ /* 0x000e700000000800 */
[----:B--2---:R-:W2:Y:S01]  /*20990*/  LDC R8, c[0x0][0x3a0] ;  /* 0x0000e800ff087b82 */ /* 0x004ea20000000800 */
[----:B------:R-:W-:Y:S01]  /*209a0*/  ISETP.GE.U32.AND P5, PT, R0, 0x7ffffe91, PT ;  /* 0x7ffffe910000780c */ /* 0x000fe20003fa6070 */
[----:B------:R-:W-:-:S04]  /*209b0*/  IMAD.WIDE R10, R2, 0x4, R182 ;  /* 0x00000004020a7825 */ /* 0x000fc800078e02b6 */
[----:B----4-:R-:W-:Y:S01]  /*209c0*/  VIADD R0, R5, 0xffffff0f ;  /* 0xffffff0f05007836 */ /* 0x010fe20000000000 */
[----:B------:R3:W-:Y:S01]  /*209d0*/  LDGSTS.E [R252+0x701b0], desc[UR22][R10.64], !P6 ;  /* 0x701b00000afc7fae */ /* 0x0007e2000f1a1016 */
[----:B------:R-:W4:Y:S03]  /*209e0*/  LDC R5, c[0x0][0x3a0] ;  /* 0x0000e800ff057b82 */ /* 0x000f260000000800 */
[----:B------:R3:W-:Y:S01]  /*209f0*/  STL.64 [R1+0xbe8], R10 ;  /* 0x000be80a01007387 */ /* 0x0007e20000100a00 */
[----:B------:R-:W-:Y:S01]  /*20a00*/  ISETP.GE.U32.AND P6, PT, R0, 0x7ffffe90, PT ;  /* 0x7ffffe900000780c */ /* 0x000fe20003fc6070 */
[----:B------:R-:W-:-:S03]  /*20a10*/  VIADD R0, R4, 0xffffff0e ;  /* 0xffffff0e04007836 */ /* 0x000fc60000000000 */
        /* <DEDUP_REMOVED lines=9> */
[----:B------:R2:W-:Y:S01]  /*20ab0*/  LDGSTS.E [R252+0x701b8], desc[UR22][R10.64], !P2 ;  /* 0x701b80000afc7fae */ /* 0x0005e2000d1a1016 */
[----:B------:R-:W-:-:S03]  /*20ac0*/  ISETP.GE.U32.AND P2, PT, R0, 0x7ffffe8e, PT ;  /* 0x7ffffe8e0000780c */ /* 0x000fc60003f46070 */
[----:B------:R3:W-:Y:S01]  /*20ad0*/  STL.64 [R1+0xbd0], R8 ;  /* 0x000bd00801007387 */ /* 0x0007e20000100a00 */
[----:B-1----:R-:W-:Y:S02]  /*20ae0*/  IADD3 R0, PT, PT, R6, -0xf4, RZ ;  /* 0xffffff0c06007810 */ /* 0x002fe40007ffe0ff */
[----:B------:R-:W1:Y:S01]  /*20af0*/  LDC R6, c[0x0][0x3a0] ;  /* 0x0000e800ff067b82 */ /* 0x000e620000000800 */
[----:B------:R3:W-:Y:S01]  /*20b00*/  LDGSTS.E [R252+0x701bc], desc[UR22][R8.64], !P5 ;  /* 0x701bc00008fc7fae */ /* 0x0007e2000e9a1016 */
[----:B------:R-:W-:Y:S01]  /*20b10*/  ISETP.GE.U32.AND P5, PT, R0, 0x7ffffe8d, PT ;  /* 0x7ffffe8d0000780c */ /* 0x000fe20003fa6070 */
[----:B----4-:R-:W-:Y:S02]  /*20b20*/  VIADD R0, R5, 0xffffff0b ;  /* 0xffffff0b05007836 */ /* 0x010fe40000000000 */
[----:B--2---:R-:W-:-:S03]  /*20b30*/  IMAD.WIDE R10, R2, 0x4, R190 ;  /* 0x00000004020a7825 */ /* 0x004fc600078e02be */
[----:B------:R-:W2:Y:S02]  /*20b40*/  LDC R5, c[0x0][0x3a0] ;  /* 0x0000e800ff057b82 */ /* 0x000ea40000000800 */
[----:B------:R4:W-:Y:S06]  /*20b50*/  LDGSTS.E [R252+0x701c0], desc[UR22][R10.64], !P6 ;  /* 0x701c00000afc7fae */ /* 0x0009ec000f1a1016 */
[----:B---3--:R-:W3:Y:S01]  /*20b60*/  LDC R8, c[0x0][0x3a0] ;  /* 0x0000e800ff087b82 */ /* 0x008ee20000000800 */
[----:B------:R-:W-:Y:S01]  /*20b70*/  ISETP.GE.U32.AND P6, PT, R0, 0x7ffffe8c, PT ;  /* 0x7ffffe8c0000780c */ /* 0x000fe20003fc6070 */
[----:B------:R-:W-:Y:S01]  /*20b80*/  VIADD R0, R4, 0xffffff0a ;  /* 0xffffff0a04007836 */ /* 0x000fe20000000000 */
[----:B------:R4:W-:Y:S05]  /*20b90*/  STL.64 [R1+0xbc8], R10 ;  /* 0x000bc80a01007387 */ /* 0x0009ea0000100a00 */
[----:B------:R-:W1:Y:S01]  /*20ba0*/  LDC R4, c[0x0][0x3a0] ;  /* 0x0000e800ff047b82 */ /* 0x000e620000000800 */
[----:B----4-:R-:W-:-:S05]  /*20bb0*/  IMAD.WIDE R10, R2, 0x4, R204 ;  /* 0x00000004020a7825 */ /* 0x010fca00078e02cc */
[----:B------:R4:W-:Y:S01]  /*20bc0*/  LDGSTS.E [R252+0x701c4], desc[UR22][R10.64], !P3 ;  /* 0x701c40000afc7fae */ /* 0x0009e2000d9a1016 */
[----:B------:R-:W-:-:S03]  /*20bd0*/  ISETP.GE.U32.AND P3, PT, R0, 0x7ffffe8b, PT ;  /* 0x7ffffe8b0000780c */ /* 0x000fc60003f66070 */
[----:B------:R4:W-:Y:S01]  /*20be0*/  STL.64 [R1+0xbc0], R10 ;  /* 0x000bc00a01007387 */ /* 0x0009e20000100a00 */
[----:B---3--:R-:W-:Y:S02]  /*20bf0*/  VIADD R0, R8, 0xffffff09 ;  /* 0xffffff0908007836 */ /* 0x008fe40000000000 */
[----:B------:R-:W-:-:S04]  /*20c00*/  IMAD.WIDE R8, R2, 0x4, R208 ;  /* 0x0000000402087825 */ /* 0x000fc800078e02d0 */
[----:B----4-:R-:W-:-:S05]  /*20c10*/  IMAD.WIDE R10, R2, 0x4, R206 ;  /* 0x00000004020a7825 */ /* 0x010fca00078e02ce */
[----:B------:R3:W-:Y:S04]  /*20c20*/  STL.64 [R1+0xbb8], R10 ;  /* 0x000bb80a01007387 */ /* 0x0007e80000100a00 */
[----:B------:R3:W-:Y:S01]  /*20c30*/  LDGSTS.E [R252+0x701c8], desc[UR22][R10.64], !P2 ;  /* 0x701c80000afc7fae */ /* 0x0007e2000d1a1016 */
[----:B------:R-:W-:Y:S01]  /*20c40*/  ISETP.GE.U32.AND P2, PT, R0, 0x7ffffe8a, PT ;  /* 0x7ffffe8a0000780c */ /* 0x000fe20003f46070 */
[----:B-1----:R-:W-:Y:S02]  /*20c50*/  VIADD R0, R6, 0xffffff08 ;  /* 0xffffff0806007836 */ /* 0x002fe40000000000 */
[----:B------:R1:W-:Y:S01]  /*20c60*/  STL.64 [R1+0xbb0], R8 ;  /* 0x000bb00801007387 */ /* 0x0003e20000100a00 */
[----:B------:R-:W4:Y:S03]  /*20c70*/  LDC R6, c[0x0][0x3a0] ;  /* 0x0000e800ff067b82 */ /* 0x000f260000000800 */
[----:B------:R1:W-:Y:S01]  /*20c80*/  LDGSTS.E [R252+0x701cc], desc[UR22][R8.64], !P5 ;  /* 0x701cc00008fc7fae */ /* 0x0003e2000e9a1016 */
[----:B------:R-:W-:Y:S01]  /*20c90*/  ISETP.GE.U32.AND P5, PT, R0, 0x7ffffe89, PT ;  /* 0x7ffffe890000780c */ /* 0x000fe20003fa6070 */
[----:B------:R-:W-:-:S02]  /*20ca0*/  VIADD R0, R4, 0xffffff07 ;  /* 0xffffff0704007836 */ /* 0x000fc40000000000 */
[C---:B---3--:R-:W-:Y:S01]  /*20cb0*/  IMAD.WIDE R10, R2.reuse, 0x4, R220 ;  /* 0x00000004020a7825 */ /* 0x048fe200078e02dc */
[----:B------:R-:W3:Y:S03]  /*20cc0*/  LDC R4, c[0x0][0x3a0] ;  /* 0x0000e800ff047b82 */ /* 0x000ee60000000800 */
[----:B-1----:R-:W-:-:S05]  /*20cd0*/  IMAD.WIDE R8, R2, 0x4, R210 ;  /* 0x0000000402087825 */ /* 0x002fca00078e02d2 */
[----:B------:R1:W-:Y:S04]  /*20ce0*/  STL.64 [R1+0xba8], R8 ;  /* 0x000ba80801007387 */ /* 0x0003e80000100a00 */
[----:B------:R1:W-:Y:S01]  /*20cf0*/  LDGSTS.E [R252+0x701d0], desc[UR22][R8.64], !P6 ;  /* 0x701d000008fc7fae */ /* 0x0003e2000f1a1016 */
[----:B------:R-:W-:Y:S02]  /*20d00*/  ISETP.GE.U32.AND P6, PT, R0, 0x7ffffe88, PT ;  /* 0x7ffffe880000780c */ /* 0x000fe40003fc6070 */
[----:B--2---:R-:W-:Y:S02]  /*20d10*/  IADD3 R0, PT, PT, R5, -0xfa, RZ ;  /* 0xffffff0605007810 */ /* 0x004fe40007ffe0ff */
[----:B------:R-:W2:Y:S01]  /*20d20*/  LDC R5, c[0x0][0x3a0] ;  /* 0x0000e800ff057b82 */ /* 0x000ea20000000800 */
[----:B-1----:R-:W-:-:S05]  /*20d30*/  IMAD.WIDE R8, R2, 0x4, R212 ;  /* 0x0000000402087825 */ /* 0x002fca00078e02d4 */
[----:B------:R1:W-:Y:S04]  /*20d40*/  STL.64 [R1+0xba0], R8 ;  /* 0x000ba00801007387 */ /* 0x0003e80000100a00 */
[----:B------:R1:W-:Y:S01]  /*20d50*/  LDGSTS.E [R252+0x701d4], desc[UR22][R8.64], !P3 ;  /* 0x701d400008fc7fae */ /* 0x0003e2000d9a1016 */
[----:B------:R-:W-:Y:S01]  /*20d60*/  ISETP.GE.U32.AND P3, PT, R0, 0x7ffffe87, PT ;  /* 0x7ffffe870000780c */ /* 0x000fe20003f66070 */
[----:B-1----:R-:W-:-:S05]  /*20d70*/  IMAD.WIDE R8, R2, 0x4, R216 ;  /* 0x0000000402087825 */ /* 0x002fca00078e02d8 */
[----:B------:R1:W-:Y:S04]  /*20d80*/  STL.64 [R1+0xb98], R8 ;  /* 0x000b980801007387 */ /* 0x0003e80000100a00 */
[----:B------:R1:W-:Y:S04]  /*20d90*/  LDGSTS.E [R252+0x701d8], desc[UR22][R8.64], !P2 ;  /* 0x701d800008fc7fae */ /* 0x0003e8000d1a1016 */
[----:B------:R1:W-:Y:S04]  /*20da0*/  STL.64 [R1+0xb90], R10 ;  /* 0x000b900a01007387 */ /* 0x0003e80000100a00 */
[----:B------:R2:W-:Y:S01]  /*20db0*/  LDGSTS.E [R252+0x701dc], desc[UR22][R10.64], !P5 ;  /* 0x701dc0000afc7fae */ /* 0x0005e2000e9a1016 */
[----:B----4-:R-:W-:-:S02]  /*20dc0*/  VIADD R0, R6, 0xffffff05 ;  /* 0xffffff0506007836 */ /* 0x010fc40000000000 */
[----:B------:R-:W4:Y:S08]  /*20dd0*/  LDC R6, c[0x0][0x3a0] ;  /* 0x0000e800ff067b82 */ /* 0x000f300000000800 */
[----:B-1----:R-:W1:Y:S01]  /*20de0*/  LDC R8, c[0x0][0x3a0] ;  /* 0x0000e800ff087b82 */ /* 0x002e620000000800 */
[----:B--2---:R-:W-:-:S05]  /*20df0*/  IMAD.WIDE R10, R2, 0x4, R224 ;  /* 0x00000004020a7825 */ /* 0x004fca00078e02e0 */
[----:B------:R2:W-:Y:S04]  /*20e00*/  STL.64 [R1+0xb88], R10 ;  /* 0x000b880a01007387 */ /* 0x0005e80000100a00 */
[----:B------:R2:W-:Y:S02]  /*20e10*/  LDGSTS.E [R252+0x701e0], desc[UR22][R10.64], !P6 ;  /* 0x701e00000afc7fae */ /* 0x0005e4000f1a1016 */
[----:B--2---:R-:W-:-:S05]  /*20e20*/  IMAD.WIDE R10, R2, 0x4, R228 ;  /* 0x00000004020a7825 */ /* 0x004fca00078e02e4 */
[----:B------:R2:W-:Y:S04]  /*20e30*/  STL.64 [R1+0xb80], R10 ;  /* 0x000b800a01007387 */ /* 0x0005e80000100a00 */
[----:B------:R2:W-:Y:S02]  /*20e40*/  LDGSTS.E [R252+0x701e4], desc[UR22][R10.64], !P3 ;  /* 0x701e40000afc7fae */ /* 0x0005e4000d9a1016 */
[----:B--2---:R-:W-:-:S05]  /*20e50*/  IMAD.WIDE R10, R2, 0x4, R230 ;  /* 0x00000004020a7825 */ /* 0x004fca00078e02e6 */
[----:B------:R2:W-:Y:S04]  /*20e60*/  STL.64 [R1+0xb78], R10 ;  /* 0x000b780a01007387 */ /* 0x0005e80000100a00 */
[----:B------:R-:W2:Y:S04]  /*20e70*/  LDL.LU.64 R44, [R1+0x458] ;  /* 0x00045800012c7983 */ /* 0x000ea80000300a00 */
        /* <DEDUP_REMOVED lines=10> */
[----:B------:R-:W2:Y:S01]  /*20f20*/  LDL.LU.64 R28, [R1+0x2c8] ;  /* 0x0002c800011c7983 */ /* 0x000ea20000300a00 */
[----:B------:R-:W-:-:S03]  /*20f30*/  ISETP.GE.U32.AND P2, PT, R0, 0x7ffffe86, PT ;  /* 0x7ffffe860000780c */ /* 0x000fc60003f46070 */
[----:B------:R-:W2:Y:S04]  /*20f40*/  LDL.LU.64 R26, [R1+0x2a8] ;  /* 0x0002a800011a7983 */ /* 0x000ea80000300a00 */
[----:B------:R-:W2:Y:S04]  /*20f50*/  LDL.LU.64 R24, [R1+0x288] ;  /* 0x0002880001187983 */ /* 0x000ea80000300a00 */
[----:B------:R-:W2:Y:S01]  /*20f60*/  LDL.LU.64 R22, [R1+0x268] ;  /* 0x0002680001167983 */ /* 0x000ea20000300a00 */
[----:B---3--:R-:W-:Y:S02]  /*20f70*/  VIADD R0, R4, 0xffffff04 ;  /* 0xffffff0404007836 */ /* 0x008fe40000000000 */
[----:B------:R-:W3:Y:S01]  /*20f80*/  LDC R4, c[0x0][0x3a0] ;  /* 0x0000e800ff047b82 */ /* 0x000ee20000000800 */
[----:B------:R-:W2:Y:S04]  /*20f90*/  LDL.LU.64 R20, [R1+0x248] ;  /* 0x0002480001147983 */ /* 0x000ea80000300a00 */
[----:B------:R-:W2:Y:S04]  /*20fa0*/  LDL.LU.64 R18, [R1+0x228] ;  /* 0x0002280001127983 */ /* 0x000ea80000300a00 */
[----:B------:R-:W2:Y:S01]  /*20fb0*/  LDL.LU.64 R16, [R1+0x208] ;  /* 0x0002080001107983 */ /* 0x000ea20000300a00 */
[----:B------:R-:W-:-:S03]  /*20fc0*/  ISETP.GE.U32.AND P5, PT, R0, 0x7ffffe85, PT ;  /* 0x7ffffe850000780c */ /* 0x000fc60003fa6070 */
[----:B------:R-:W2:Y:S01]  /*20fd0*/  LDL.LU.64 R14, [R1+0x1e8] ;  /* 0x0001e800010e7983 */ /* 0x000ea20000300a00 */
[----:B------:R-:W-:-:S03]  /*20fe0*/  VIADD R0, R5, 0xffffff03 ;  /* 0xffffff0305007836 */ /* 0x000fc60000000000 */
[----:B------:R-:W2:Y:S04]  /*20ff0*/  LDL.LU.64 R12, [R1+0x1c8] ;  /* 0x0001c800010c7983 */ /* 0x000ea80000300a00 */
[----:B------:R-:W-:Y:S01]  /*21000*/  LDGSTS.E [R252+0x701e8], desc[UR22][R10.64], !P2 ;  /* 0x701e80000afc7fae */ /* 0x000fe2000d1a1016 */
[----:B------:R-:W-:Y:S01]  /*21010*/  ISETP.GE.U32.AND P6, PT, R0, 0x7ffffe84, PT ;  /* 0x7ffffe840000780c */ /* 0x000fe20003fc6070 */
[----:B----4-:R-:W-:Y:S02]  /*21020*/  VIADD R0, R6, 0xffffff02 ;  /* 0xffffff0206007836 */ /* 0x010fe40000000000 */
[----:B--2---:R-:W2:Y:S04]  /*21030*/  LDL.LU.64 R10, [R1+0x1a8] ;  /* 0x0001a800010a7983 */ /* 0x004ea80000300a00 */
[----:B------:R-:W4:Y:S04]  /*21040*/  LDL.LU.64 R246, [R1+0x188] ;  /* 0x0001880001f67983 */ /* 0x000f280000300a00 */
[----:B------:R-:W2:Y:S04]  /*21050*/  LDL.LU.64 R136, [R1+0x168] ;  /* 0x0001680001887983 */ /* 0x000ea80000300a00 */
[----:B------:R-:W2:Y:S04]  /*21060*/  LDL.LU.64 R244, [R1+0x148] ;  /* 0x0001480001f47983 */ /* 0x000ea80000300a00 */
[----:B------:R-:W2:Y:S01]  /*21070*/  LDL.LU.64 R248, [R1+0x128] ;  /* 0x0001280001f87983 */ /* 0x000ea20000300a00 */
[----:B------:R-:W-:-:S03]  /*21080*/  SHF.L.U32 R135, R7, 0x7, RZ ;  /* 0x0000000707877819 */ /* 0x000fc600000006ff */
[----:B------:R-:W2:Y:S01]  /*21090*/  LDL.LU.64 R250, [R1+0x108] ;  /* 0x0001080001fa7983 */ /* 0x000ea20000300a00 */
[----:B------:R-:W-:Y:S01]  /*210a0*/  ISETP.GE.U32.AND P3, PT, R0, 0x7ffffe83, PT ;  /* 0x7ffffe830000780c */ /* 0x000fe20003f66070 */
[----:B-1----:R-:W-:Y:S02]  /*210b0*/  VIADD R0, R8, 0xffffff01 ;  /* 0xffffff0108007836 */ /* 0x002fe40000000000 */
[----:B------:R-:W-:Y:S01]  /*210c0*/  IMAD.WIDE R8, R2, 0x4, R232 ;  /* 0x0000000402087825 */ /* 0x000fe200078e02e8 */
[----:B---3--:R1:W-:Y:S03]  /*210d0*/  STL [R1+0x1400], R4 ;  /* 0x0014000401007387 */ /* 0x0083e60000100800 */
[----:B------:R-:W-:Y:S01]  /*210e0*/  VIADD R134, R4, 0xffffff00 ;  /* 0xffffff0004867836 */ /* 0x000fe20000000000 */
[----:B------:R3:W-:Y:S04]  /*210f0*/  STL.64 [R1+0xb70], R8 ;  /* 0x000b700801007387 */ /* 0x0007e80000100a00 */
[----:B------:R3:W-:Y:S01]  /*21100*/  LDGSTS.E [R252+0x701ec], desc[UR22][R8.64], !P5 ;  /* 0x701ec00008fc7fae */ /* 0x0007e2000e9a1016 */
[----:B------:R-:W-:-:S04]  /*21110*/  IMAD.WIDE R6, R135, 0x4, R44 ;  /* 0x0000000487067825 */ /* 0x000fc800078e022c */
[C---:B-1----:R-:W-:Y:S01]  /*21120*/  IMAD.WIDE R4, R135.reuse, 0x4, R42 ;  /* 0x0000000487047825 */ /* 0x042fe200078e022a */
[----:B------:R1:W-:Y:S03]  /*21130*/  STL.64 [R1+0xfe8], R6 ;  /* 0x000fe80601007387 */ /* 0x0003e60000100a00 */
[C---:B---3--:R-:W-:Y:S01]  /*21140*/  IMAD.WIDE R8, R135.reuse, 0x4, R40 ;  /* 0x0000000487087825 */ /* 0x048fe200078e0228 */
[----:B------:R3:W-:Y:S04]  /*21150*/  STL.64 [R1+0xfe0], R4 ;  /* 0x000fe00401007387 */ /* 0x0007e80000100a00 */
[----:B------:R-:W-:Y:S01]  /*21160*/  STL.64 [R1+0xfd8], R8 ;  /* 0x000fd80801007387 */ /* 0x000fe20000100a00 */
[----:B-1----:R-:W-:-:S04]  /*21170*/  IMAD.WIDE R6, R135, 0x4, R38 ;  /* 0x0000000487067825 */ /* 0x002fc800078e0226 */
[C---:B---3--:R-:W-:Y:S02]  /*21180*/  IMAD.WIDE R4, R135.reuse, 0x4, R140 ;  /* 0x0000000487047825 */ /* 0x048fe400078e028c */
[----:B------:R-:W3:Y:S04]  /*21190*/  LDL.LU.64 R140, [R1+0xe8] ;  /* 0x0000e800018c7983 */ /* 0x000ee80000300a00 */
[----:B------:R1:W-:Y:S04]  /*211a0*/  STL.64 [R1+0xfd0], R6 ;  /* 0x000fd00601007387 */ /* 0x0003e80000100a00 */
[----:B------:R1:W-:Y:S02]  /*211b0*/  STL.64 [R1+0xfc8], R4 ;  /* 0x000fc80401007387 */ /* 0x0003e40000100a00 */
[----:B-1----:R-:W-:-:S02]  /*211c0*/  IMAD.WIDE R6, R135, 0x4, R242 ;  /* 0x0000000487067825 */ /* 0x002fc400078e02f2 */
[----:B------:R-:W3:Y:S02]  /*211d0*/  LDL.LU.64 R242, [R1+0xc8] ;  /* 0x0000c80001f27983 */ /* 0x000ee40000300a00 */
[C---:B------:R-:W-:Y:S02]  /*211e0*/  IMAD.WIDE R4, R135.reuse, 0x4, R138 ;  /* 0x0000000487047825 */ /* 0x040fe400078e028a */
[----:B------:R1:W-:Y:S04]  /*211f0*/  STL.64 [R1+0xfc0], R6 ;  /* 0x000fc00601007387 */ /* 0x0003e80000100a00 */
[----:B------:R-:W3:Y:S01]  /*21200*/  LDL.LU.64 R138, [R1+0xa8] ;  /* 0x0000a800018a7983 */ /* 0x000ee20000300a00 */
[----:B------:R-:W-:-:S03]  /*21210*/  IMAD.WIDE R8, R135, 0x4, R36 ;  /* 0x0000000487087825 */ /* 0x000fc600078e0224 */
[----:B------:R1:W-:Y:S02]  /*21220*/  STL.64 [R1+0xfb8], R4 ;  /* 0x000fb80401007387 */ /* 0x0003e40000100a00 */
[C---:B-1----:R-:W-:Y:S02]  /*21230*/  IMAD.WIDE R6, R135.reuse, 0x4, R34 ;  /* 0x0000000487067825 */ /* 0x042fe400078e0222 */
[----:B------:R1:W-:Y:S04]  /*21240*/  STL.64 [R1+0xfb0], R8 ;  /* 0x000fb00801007387 */ /* 0x0003e80000100a00 */
[----:B------:R1:W-:Y:S01]  /*21250*/  STL.64 [R1+0xfa8], R6 ;  /* 0x000fa80601007387 */ /* 0x0003e20000100a00 */
[----:B------:R-:W-:-:S04]  /*21260*/  IMAD.WIDE R4, R135, 0x4, R32 ;  /* 0x0000000487047825 */ /* 0x000fc800078e0220 */
[C---:B-1----:R-:W-:Y:S01]  /*21270*/  IMAD.WIDE R8, R135.reuse, 0x4, R30 ;  /* 0x0000000487087825 */ /* 0x042fe200078e021e */
[----:B------:R1:W-:Y:S03]  /*21280*/  STL.64 [R1+0xfa0], R4 ;  /* 0x000fa00401007387 */ /* 0x0003e60000100a00 */
[C---:B------:R-:W-:Y:S01]  /*21290*/  IMAD.WIDE R6, R135.reuse, 0x4, R28 ;  /* 0x0000000487067825 */ /* 0x040fe200078e021c */
[----:B------:R1:W-:Y:S04]  /*212a0*/  STL.64 [R1+0xf98], R8 ;  /* 0x000f980801007387 */ /* 0x0003e80000100a00 */
[----:B------:R4:W-:Y:S01]  /*212b0*/  STL.64 [R1+0xf90], R6 ;  /* 0x000f900601007387 */ /* 0x0009e20000100a00 */
[----:B-1----:R-:W-:-:S04]  /*212c0*/  IMAD.WIDE R4, R135, 0x4, R26 ;  /* 0x0000000487047825 */ /* 0x002fc800078e021a */
[C---:B------:R-:W-:Y:S01]  /*212d0*/  IMAD.WIDE R8, R135.reuse, 0x4, R24 ;  /* 0x0000000487087825 */ /* 0x040fe200078e0218 */
[----:B------:R1:W-:Y:S03]  /*212e0*/  STL.64 [R1+0xf88], R4 ;  /* 0x000f880401007387 */ /* 0x0003e60000100a00 */
[C---:B----4-:R-:W-:Y:S01]  /*212f0*/  IMAD.WIDE R6, R135.reuse, 0x4, R22 ;  /* 0x0000000487067825 */ /* 0x050fe200078e0216 */
[----:B------:R4:W-:Y:S04]  /*21300*/  STL.64 [R1+0xf80], R8 ;  /* 0x000f800801007387 */ /* 0x0009e80000100a00 */
[----:B------:R2:W-:Y:S01]  /*21310*/  STL.64 [R1+0xf78], R6 ;  /* 0x000f780601007387 */ /* 0x0005e20000100a00 */
[----:B-1----:R-:W-:-:S04]  /*21320*/  IMAD.WIDE R4, R135, 0x4, R20 ;  /* 0x0000000487047825 */ /* 0x002fc800078e0214 */
[C---:B----4-:R-:W-:Y:S01]  /*21330*/  IMAD.WIDE R8, R135.reuse, 0x4, R18 ;  /* 0x0000000487087825 */ /* 0x050fe200078e0212 */
[----:B------:R1:W-:Y:S03]  /*21340*/  STL.64 [R1+0xf70], R4 ;  /* 0x000f700401007387 */ /* 0x0003e60000100a00 */
[C---:B--2---:R-:W-:Y:S01]  /*21350*/  IMAD.WIDE R6, R135.reuse, 0x4, R16 ;  /* 0x0000000487067825 */ /* 0x044fe200078e0210 */
[----:B------:R2:W-:Y:S04]  /*21360*/  STL.64 [R1+0xf68], R8 ;  /* 0x000f680801007387 */ /* 0x0005e80000100a00 */
[----:B------:R4:W-:Y:S01]  /*21370*/  STL.64 [R1+0xf60], R6 ;  /* 0x000f600601007387 */ /* 0x0009e20000100a00 */
[----:B-1----:R-:W-:-:S04]  /*21380*/  IMAD.WIDE R4, R135, 0x4, R14 ;  /* 0x0000000487047825 */ /* 0x002fc800078e020e */
[C---:B--2---:R-:W-:Y:S01]  /*21390*/  IMAD.WIDE R8, R135.reuse, 0x4, R12 ;  /* 0x0000000487087825 */ /* 0x044fe200078e020c */
[----:B------:R1:W-:Y:S03]  /*213a0*/  STL.64 [R1+0xf58], R4 ;  /* 0x000f580401007387 */ /* 0x0003e60000100a00 */
[C---:B----4-:R-:W-:Y:S01]  /*213b0*/  IMAD.WIDE R6, R135.reuse, 0x4, R10 ;  /* 0x0000000487067825 */ /* 0x050fe200078e020a */
[----:B------:R2:W-:Y:S04]  /*213c0*/  STL.64 [R1+0xf50], R8 ;  /* 0x000f500801007387 */ /* 0x0005e80000100a00 */
[----:B------:R4:W-:Y:S01]  /*213d0*/  STL.64 [R1+0xb68], R6 ;  /* 0x000b680601007387 */ /* 0x0009e20000100a00 */
[----:B-1----:R-:W-:-:S04]  /*213e0*/  IMAD.WIDE R4, R135, 0x4, R246 ;  /* 0x0000000487047825 */ /* 0x002fc800078e02f6 */
[C---:B--2---:R-:W-:Y:S01]  /*213f0*/  IMAD.WIDE R8, R135.reuse, 0x4, R244 ;  /* 0x0000000487087825 */ /* 0x044fe200078e02f4 */
[----:B------:R1:W-:Y:S03]  /*21400*/  STL.64 [R1+0xb60], R4 ;  /* 0x000b600401007387 */ /* 0x0003e60000100a00 */
[C---:B----4-:R-:W-:Y:S01]  /*21410*/  IMAD.WIDE R6, R135.reuse, 0x4, R248 ;  /* 0x0000000487067825 */ /* 0x050fe200078e02f8 */
[----:B------:R-:W-:Y:S04]  /*21420*/  STL.64 [R1+0xb50], R8 ;  /* 0x000b500801007387 */ /* 0x000fe80000100a00 */
[----:B------:R-:W2:Y:S01]  /*21430*/  LDL.LU.64 R42, [R1+0x450] ;  /* 0x00045000012a7983 */ /* 0x000ea20000300a00 */
[----:B-1----:R-:W-:-:S03]  /*21440*/  IMAD.WIDE R4, R135, 0x4, R250 ;  /* 0x0000000487047825 */ /* 0x002fc600078e02fa */
[----:B------:R-:W-:Y:S04]  /*21450*/  STL.64 [R1+0xb48], R6 ;  /* 0x000b480601007387 */ /* 0x000fe80000100a00 */
[----:B------:R-:W4:Y:S04]  /*21460*/  LDL.LU.64 R40, [R1+0x428] ;  /* 0x0004280001287983 */ /* 0x000f280000300a00 */
[----:B------:R3:W-:Y:S04]  /*21470*/  STL.64 [R1+0xb40], R4 ;  /* 0x000b400401007387 */ /* 0x0007e80000100a00 */
[----:B------:R-:W4:Y:S04]  /*21480*/  LDL.LU.64 R38, [R1+0x400] ;  /* 0x0004000001267983 */ /* 0x000f280000300a00 */
[----:B------:R-:W4:Y:S01]  /*21490*/  LDL.LU.64 R244, [R1+0x3d8] ;  /* 0x0003d80001f47983 */ /* 0x000f220000300a00 */
[----:B------:R-:W-:-:S03]  /*214a0*/  IMAD.WIDE R136, R135, 0x4, R136 ;  /* 0x0000000487887825 */ /* 0x000fc600078e0288 */
[----:B------:R-:W4:Y:S04]  /*214b0*/  LDL.LU.64 R36, [R1+0x3b0] ;  /* 0x0003b00001247983 */ /* 0x000f280000300a00 */
[----:B------:R-:W4:Y:S04]  /*214c0*/  LDL.LU.64 R248, [R1+0x388] ;  /* 0x0003880001f87983 */ /* 0x000f280000300a00 */
[----:B------:R-:W-:Y:S04]  /*214d0*/  STL.64 [R1+0xb58], R136 ;  /* 0x000b588801007387 */ /* 0x000fe80000100a00 */
[----:B------:R-:W4:Y:S01]  /*214e0*/  LDL.LU.64 R250, [R1+0x360] ;  /* 0x0003600001fa7983 */ /* 0x000f220000300a00 */
[----:B---3--:R-:W-:-:S03]  /*214f0*/  IMAD.WIDE R4, R135, 0x4, R140 ;  /* 0x0000000487047825 */ /* 0x008fc600078e028c */
[----:B------:R-:W3:Y:S04]  /*21500*/  LDL.LU.64 R140, [R1+0x340] ;  /* 0x00034000018c7983 */ /* 0x000ee80000300a00 */
[----:B------:R1:W-:Y:S01]  /*21510*/  STL.64 [R1+0xb38], R4 ;  /* 0x000b380401007387 */ /* 0x0003e20000100a00 */
[----:B------:R-:W-:-:S03]  /*21520*/  IMAD.WIDE R6, R135, 0x4, R138 ;  /* 0x0000000487067825 */ /* 0x000fc600078e028a */
[----:B------:R-:W3:Y:S01]  /*21530*/  LDL.LU.64 R138, [R1+0x320] ;  /* 0x00032000018a7983 */ /* 0x000ee20000300a00 */
[----:B-1----:R-:W-:-:S05]  /*21540*/  IMAD.WIDE R4, R135, 0x4, R242 ;  /* 0x0000000487047825 */ /* 0x002fca00078e02f2 */
[----:B------:R1:W-:Y:S04]  /*21550*/  STL.64 [R1+0xb30], R4 ;  /* 0x000b300401007387 */ /* 0x0003e80000100a00 */
[----:B------:R1:W-:Y:S04]  /*21560*/  STL.64 [R1+0xb28], R6 ;  /* 0x000b280601007387 */ /* 0x0003e80000100a00 */
[----:B------:R-:W3:Y:S01]  /*21570*/  LDL.LU.64 R34, [R1+0x300] ;  /* 0x0003000001227983 */ /* 0x000ee20000300a00 */
[----:B-1----:R-:W-:-:S03]  /*21580*/  IMAD.WIDE R4, R135, 0x4, R196 ;  /* 0x0000000487047825 */ /* 0x002fc600078e02c4 */
[----:B------:R-:W3:Y:S04]  /*21590*/  LDL.LU.64 R32, [R1+0x2e0] ;  /* 0x0002e00001207983 */ /* 0x000ee80000300a00 */
[----:B------:R2:W-:Y:S04]  /*215a0*/  STL.64 [R1+0xb20], R4 ;  /* 0x000b200401007387 */ /* 0x0005e80000100a00 */
[----:B------:R-:W3:Y:S04]  /*215b0*/  LDL.LU.64 R30, [R1+0x2c0] ;  /* 0x0002c000011e7983 */ /* 0x000ee80000300a00 */
        /* <DEDUP_REMOVED lines=8> */
[----:B------:R-:W3:Y:S01]  /*21640*/  LDL.LU.64 R12, [R1+0x1a0] ;  /* 0x0001a000010c7983 */ /* 0x000ee20000300a00 */
[----:B------:R-:W-:-:S03]  /*21650*/  IMAD.WIDE R8, R135, 0x4, R214 ;  /* 0x0000000487087825 */ /* 0x000fc600078e02d6 */
[----:B------:R-:W3:Y:S04]  /*21660*/  LDL.LU.64 R10, [R1+0x180] ;  /* 0x00018000010a7983 */ /* 0x000ee80000300a00 */
[----:B------:R-:W3:Y:S01]  /*21670*/  LDL.LU.64 R246, [R1+0x160] ;  /* 0x0001600001f67983 */ /* 0x000ee20000300a00 */
[----:B------:R-:W-:-:S03]  /*21680*/  IMAD.WIDE R6, R135, 0x4, R234 ;  /* 0x0000000487067825 */ /* 0x000fc600078e02ea */
[----:B------:R-:W3:Y:S04]  /*21690*/  LDL.LU.64 R242, [R1+0x140] ;  /* 0x0001400001f27983 */ /* 0x000ee80000300a00 */
[----:B------:R4:W-:Y:S04]  /*216a0*/  STL.64 [R1+0xb18], R8 ;  /* 0x000b180801007387 */ /* 0x0009e80000100a00 */
[----:B------:R1:W-:Y:S01]  /*216b0*/  STL.64 [R1+0xb10], R6 ;  /* 0x000b100601007387 */ /* 0x0003e20000100a00 */
[----:B--2---:R-:W-:-:S05]  /*216c0*/  IMAD.WIDE R4, R135, 0x4, R42 ;  /* 0x0000000487047825 */ /* 0x004fca00078e022a */
[----:B------:R2:W-:Y:S01]  /*216d0*/  STL.64 [R1+0xb08], R4 ;  /* 0x000b080401007387 */ /* 0x0005e20000100a00 */
[----:B----4-:R-:W-:-:S05]  /*216e0*/  IMAD.WIDE R8, R135, 0x4, R40 ;  /* 0x0000000487087825 */ /* 0x010fca00078e0228 */
[----:B------:R-:W-:Y:S01]  /*216f0*/  STL.64 [R1+0xb00], R8 ;  /* 0x000b000801007387 */ /* 0x000fe20000100a00 */
[----:B-1----:R-:W-:-:S04]  /*21700*/  IMAD.WIDE R6, R135, 0x4, R38 ;  /* 0x0000000487067825 */ /* 0x002fc800078e0226 */
[C---:B--2---:R-:W-:Y:S02]  /*21710*/  IMAD.WIDE R4, R135.reuse, 0x4, R244 ;  /* 0x0000000487047825 */ /* 0x044fe400078e02f4 */
[----:B------:R-:W2:Y:S04]  /*21720*/  LDL.LU.64 R244, [R1+0x120] ;  /* 0x0001200001f47983 */ /* 0x000ea80000300a00 */
[----:B------:R1:W-:Y:S04]  /*21730*/  STL.64 [R1+0xaf8], R6 ;  /* 0x000af80601007387 */ /* 0x0003e80000100a00 */
[----:B------:R4:W-:Y:S01]  /*21740*/  STL.64 [R1+0xaf0], R4 ;  /* 0x000af00401007387 */ /* 0x0009e20000100a00 */
[----:B-1----:R-:W-:-:S04]  /*21750*/  IMAD.WIDE R6, R135, 0x4, R36 ;  /* 0x0000000487067825 */ /* 0x002fc800078e0224 */
[C---:B----4-:R-:W-:Y:S02]  /*21760*/  IMAD.WIDE R4, R135.reuse, 0x4, R248 ;  /* 0x0000000487047825 */ /* 0x050fe400078e02f8 */
[----:B------:R-:W4:Y:S04]  /*21770*/  LDL.LU.64 R248, [R1+0x100] ;  /* 0x0001000001f87983 */ /* 0x000f280000300a00 */
[----:B------:R1:W-:Y:S04]  /*21780*/  STL.64 [R1+0xae8], R6 ;  /* 0x000ae80601007387 */ /* 0x0003e80000100a00 */
[----:B------:R3:W-:Y:S01]  /*21790*/  STL.64 [R1+0xae0], R4 ;  /* 0x000ae00401007387 */ /* 0x0007e20000100a00 */
[----:B-1----:R-:W-:-:S03]  /*217a0*/  IMAD.WIDE R6, R135, 0x4, R250 ;  /* 0x0000000487067825 */ /* 0x002fc600078e02fa */
[----:B------:R-:W4:Y:S04]  /*217b0*/  LDL.LU.64 R250, [R1+0xe0] ;  /* 0x0000e00001fa7983 */ /* 0x000f280000300a00 */
[----:B------:R-:W-:Y:S01]  /*217c0*/  STL.64 [R1+0xad8], R6 ;  /* 0x000ad80601007387 */ /* 0x000fe20000100a00 */
[----:B---3--:R-:W-:-:S03]  /*217d0*/  IMAD.WIDE R4, R135, 0x4, R140 ;  /* 0x0000000487047825 */ /* 0x008fc600078e028c */
[----:B------:R-:W3:Y:S04]  /*217e0*/  LDL.LU.64 R140, [R1+0xc0] ;  /* 0x0000c000018c7983 */ /* 0x000ee80000300a00 */
[----:B------:R1:W-:Y:S02]  /*217f0*/  STL.64 [R1+0xad0], R4 ;  /* 0x000ad00401007387 */ /* 0x0003e40000100a00 */
[C---:B-1----:R-:W-:Y:S02]  /*21800*/  IMAD.WIDE R4, R135.reuse, 0x4, R138 ;  /* 0x0000000487047825 */ /* 0x042fe400078e028a */
[----:B------:R-:W3:Y:S04]  /*21810*/  LDL.LU.64 R138, [R1+0xa0] ;  /* 0x0000a000018a7983 */ /* 0x000ee80000300a00 */
[----:B------:R1:W-:Y:S01]  /*21820*/  STL.64 [R1+0xac8], R4 ;  /* 0x000ac80401007387 */ /* 0x0003e20000100a00 */
[----:B------:R-:W-:-:S04]  /*21830*/  IMAD.WIDE R8, R135, 0x4, R34 ;  /* 0x0000000487087825 */ /* 0x000fc800078e0222 */
[C---:B------:R-:W-:Y:S01]  /*21840*/  IMAD.WIDE R6, R135.reuse, 0x4, R32 ;  /* 0x0000000487067825 */ /* 0x040fe200078e0220 */
[----:B------:R1:W-:Y:S04]  /*21850*/  STL.64 [R1+0xac0], R8 ;  /* 0x000ac00801007387 */ /* 0x0003e80000100a00 */
[----:B------:R1:W-:Y:S02]  /*21860*/  STL.64 [R1+0xab8], R6 ;  /* 0x000ab80601007387 */ /* 0x0003e40000100a00 */
[----:B-1----:R-:W-:-:S04]  /*21870*/  IMAD.WIDE R4, R135, 0x4, R30 ;  /* 0x0000000487047825 */ /* 0x002fc800078e021e */
[C---:B------:R-:W-:Y:S01]  /*21880*/  IMAD.WIDE R8, R135.reuse, 0x4, R28 ;  /* 0x0000000487087825 */ /* 0x040fe200078e021c */
[----:B------:R1:W-:Y:S03]  /*21890*/  STL.64 [R1+0xab0], R4 ;  /* 0x000ab00401007387 */ /* 0x0003e60000100a00 */
        /* <DEDUP_REMOVED lines=19> */
[----:B------:R-:W-:Y:S04]  /*219d0*/  STL.64 [R1+0xa60], R8 ;  /* 0x000a600801007387 */ /* 0x000fe80000100a00 */
[----:B------:R-:W3:Y:S01]  /*219e0*/  LDL.LU.64 R40, [R1+0x448] ;  /* 0x0004480001287983 */ /* 0x000ee20000300a00 */
[----:B-1----:R-:W-:-:S03]  /*219f0*/  IMAD.WIDE R4, R135, 0x4, R242 ;  /* 0x0000000487047825 */ /* 0x002fc600078e02f2 */
[----:B------:R-:W-:Y:S04]  /*21a00*/  STL.64 [R1+0xa58], R6 ;  /* 0x000a580601007387 */ /* 0x000fe80000100a00 */
[----:B------:R-:W3:Y:S04]  /*21a10*/  LDL.LU.64 R38, [R1+0x420] ;  /* 0x0004200001267983 */ /* 0x000ee80000300a00 */
[----:B------:R2:W-:Y:S04]  /*21a20*/  STL.64 [R1+0xa50], R4 ;  /* 0x000a500401007387 */ /* 0x0005e80000100a00 */
[----:B------:R-:W3:Y:S04]  /*21a30*/  LDL.LU.64 R36, [R1+0x3f8] ;  /* 0x0003f80001247983 */ /* 0x000ee80000300a00 */
[----:B------:R-:W3:Y:S04]  /*21a40*/  LDL.LU.64 R34, [R1+0x3d0] ;  /* 0x0003d00001227983 */ /* 0x000ee80000300a00 */
[----:B------:R-:W3:Y:S01]  /*21a50*/  LDL.LU.64 R32, [R1+0x3a8] ;  /* 0x0003a80001207983 */ /* 0x000ee20000300a00 */
[----:B--2---:R-:W-:-:S03]  /*21a60*/  IMAD.WIDE R4, R135, 0x4, R244 ;  /* 0x0000000487047825 */ /* 0x004fc600078e02f4 */
[----:B------:R-:W2:Y:S04]  /*21a70*/  LDL.LU.64 R10, [R1+0x380] ;  /* 0x00038000010a7983 */ /* 0x000ea80000300a00 */
[----:B------:R-:W2:Y:S04]  /*21a80*/  LDL.LU.64 R30, [R1+0x358] ;  /* 0x00035800011e7983 */ /* 0x000ea80000300a00 */
[----:B------:R-:W2:Y:S04]  /*21a90*/  LDL.LU.64 R246, [R1+0x338] ;  /* 0x0003380001f67983 */ /* 0x000ea80000300a00 */
[----:B------:R4:W-:Y:S04]  /*21aa0*/  STL.64 [R1+0xa48], R4 ;  /* 0x000a480401007387 */ /* 0x0009e80000100a00 */
[----:B------:R-:W2:Y:S04]  /*21ab0*/  LDL.LU.64 R242, [R1+0x318] ;  /* 0x0003180001f27983 */ /* 0x000ea80000300a00 */
[----:B------:R-:W2:Y:S01]  /*21ac0*/  LDL.LU.64 R244, [R1+0x2f8] ;  /* 0x0002f80001f47983 */ /* 0x000ea20000300a00 */
[----:B----4-:R-:W-:-:S05]  /*21ad0*/  IMAD.WIDE R4, R135, 0x4, R248 ;  /* 0x0000000487047825 */ /* 0x010fca00078e02f8 */
[----:B------:R1:W-:Y:S02]  /*21ae0*/  STL.64 [R1+0xa40], R4 ;  /* 0x000a400401007387 */ /* 0x0003e40000100a00 */
[C---:B-1----:R-:W-:Y:S02]  /*21af0*/  IMAD.WIDE R4, R135.reuse, 0x4, R250 ;  /* 0x0000000487047825 */ /* 0x042fe400078e02fa */
[----:B------:R-:W4:Y:S04]  /*21b00*/  LDL.LU.64 R250, [R1+0x2d8] ;  /* 0x0002d80001fa7983 */ /* 0x000f280000300a00 */
[----:B------:R1:W-:Y:S01]  /*21b10*/  STL.64 [R1+0xa38], R4 ;  /* 0x000a380401007387 */ /* 0x0003e20000100a00 */
[----:B---3--:R-:W-:-:S05]  /*21b20*/  IMAD.WIDE R6, R135, 0x4, R140 ;  /* 0x0000000487067825 */ /* 0x008fca00078e028c */
[----:B------:R3:W-:Y:S04]  /*21b30*/  STL.64 [R1+0xa30], R6 ;  /* 0x000a300601007387 */ /* 0x0007e80000100a00 */
[----:B------:R-:W4:Y:S04]  /*21b40*/  LDL.LU.64 R28, [R1+0x2b8] ;  /* 0x0002b800011c7983 */ /* 0x000f280000300a00 */
[----:B------:R-:W4:Y:S01]  /*21b50*/  LDL.LU.64 R26, [R1+0x298] ;  /* 0x00029800011a7983 */ /* 0x000f220000300a00 */
[----:B-1----:R-:W-:-:S05]  /*21b60*/  IMAD.WIDE R4, R135, 0x4, R138 ;  /* 0x0000000487047825 */ /* 0x002fca00078e028a */
[----:B------:R1:W-:Y:S04]  /*21b70*/  STL.64 [R1+0xa28], R4 ;  /* 0x000a280401007387 */ /* 0x0003e80000100a00 */
[----:B------:R-:W4:Y:S04]  /*21b80*/  LDL.LU.64 R24, [R1+0x278] ;  /* 0x0002780001187983 */ /* 0x000f280000300a00 */
[----:B------:R-:W4:Y:S04]  /*21b90*/  LDL.LU.64 R22, [R1+0x258] ;  /* 0x0002580001167983 */ /* 0x000f280000300a00 */
[----:B------:R-:W4:Y:S04]  /*21ba0*/  LDL.LU.64 R20, [R1+0x238] ;  /* 0x0002380001147983 */ /* 0x000f280000300a00 */
[----:B------:R-:W4:Y:S04]  /*21bb0*/  LDL.LU.64 R18, [R1+0x218] ;  /* 0x0002180001127983 */ /* 0x000f280000300a00 */
[----:B------:R-:W4:Y:S04]  /*21bc0*/  LDL.LU.64 R16, [R1+0x1f8] ;  /* 0x0001f80001107983 */ /* 0x000f280000300a00 */
[----:B------:R-:W4:Y:S04]  /*21bd0*/  LDL.LU.64 R14, [R1+0x1d8] ;  /* 0x0001d800010e7983 */ /* 0x000f280000300a00 */
[----:B------:R-:W4:Y:S04]  /*21be0*/  LDL.LU.64 R12, [R1+0x1b8] ;  /* 0x0001b800010c7983 */ /* 0x000f280000300a00 */
[----:B------:R-:W4:Y:S01]  /*21bf0*/  LDL.LU.64 R248, [R1+0x198] ;  /* 0x0001980001f87983 */ /* 0x000f220000300a00 */
[----:B------:R-:W-:-:S03]  /*21c00*/  IMAD.WIDE R8, R135, 0x4, R198 ;  /* 0x0000000487087825 */ /* 0x000fc600078e02c6 */
[----:B------:R-:W4:Y:S01]  /*21c10*/  LDL.LU.64 R138, [R1+0x178] ;  /* 0x00017800018a7983 */ /* 0x000f220000300a00 */
[----:B---3--:R-:W-:-:S03]  /*21c20*/  IMAD.WIDE R6, R135, 0x4, R218 ;  /* 0x0000000487067825 */ /* 0x008fc600078e02da */
[----:B------:R3:W-:Y:S01]  /*21c30*/  STL.64 [R1+0xa20], R8 ;  /* 0x000a200801007387 */ /* 0x0007e20000100a00 */
[----:B-1----:R-:W-:-:S03]  /*21c40*/  IMAD.WIDE R4, R135, 0x4, R236 ;  /* 0x0000000487047825 */ /* 0x002fc600078e02ec */
[----:B------:R-:W4:Y:S04]  /*21c50*/  LDL.LU.64 R140, [R1+0x158] ;  /* 0x00015800018c7983 */ /* 0x000f280000300a00 */
[----:B------:R1:W-:Y:S04]  /*21c60*/  STL.64 [R1+0xa18], R6 ;  /* 0x000a180601007387 */ /* 0x0003e80000100a00 */
[----:B------:R1:W-:Y:S01]  /*21c70*/  STL.64 [R1+0xa10], R4 ;  /* 0x000a100401007387 */ /* 0x0003e20000100a00 */
[----:B---3--:R-:W-:-:S05]  /*21c80*/  IMAD.WIDE R8, R135, 0x4, R40 ;  /* 0x0000000487087825 */ /* 0x008fca00078e0228 */
[----:B------:R3:W-:Y:S01]  /*21c90*/  STL.64 [R1+0xa08], R8 ;  /* 0x000a080801007387 */ /* 0x0007e20000100a00 */
[----:B-1----:R-:W-:-:S05]  /*21ca0*/  IMAD.WIDE R6, R135, 0x4, R38 ;  /* 0x0000000487067825 */ /* 0x002fca00078e0226 */
[----:B------:R1:W-:Y:S01]  /*21cb0*/  STL.64 [R1+0xa00], R6 ;  /* 0x000a000601007387 */ /* 0x0003e20000100a00 */
[----:B------:R-:W-:-:S04]  /*21cc0*/  IMAD.WIDE R4, R135, 0x4, R36 ;  /* 0x0000000487047825 */ /* 0x000fc800078e0224 */
[C---:B---3--:R-:W-:Y:S01]  /*21cd0*/  IMAD.WIDE R8, R135.reuse, 0x4, R34 ;  /* 0x0000000487087825 */ /* 0x048fe200078e0222 */
[----:B------:R2:W-:Y:S03]  /*21ce0*/  STL.64 [R1+0x9f8], R4 ;  /* 0x0009f80401007387 */ /* 0x0005e60000100a00 */
[C---:B-1----:R-:W-:Y:S01]  /*21cf0*/  IMAD.WIDE R6, R135.reuse, 0x4, R32 ;  /* 0x0000000487067825 */ /* 0x042fe200078e0220 */
[----:B------:R-:W-:Y:S03]  /*21d00*/  STL.64 [R1+0x9f0], R8 ;  /* 0x0009f00801007387 */ /* 0x000fe60000100a00 */
[C---:B--2---:R-:W-:Y:S02]  /*21d10*/  IMAD.WIDE R4, R135.reuse, 0x4, R10 ;  /* 0x0000000487047825 */ /* 0x044fe400078e020a */
[----:B------:R-:W2:Y:S04]  /*21d20*/  LDL.LU.64 R10, [R1+0x138] ;  /* 0x00013800010a7983 */ /* 0x000ea80000300a00 */
[----:B------:R1:W-:Y:S04]  /*21d30*/  STL.64 [R1+0x9e8], R6 ;  /* 0x0009e80601007387 */ /* 0x0003e80000100a00 */
[----:B------:R3:W-:Y:S01]  /*21d40*/  STL.64 [R1+0x9e0], R4 ;  /* 0x0009e00401007387 */ /* 0x0007e20000100a00 */
        /* <DEDUP_REMOVED lines=9> */
[----:B------:R-:W3:Y:S04]  /*21de0*/  LDL.LU.64 R244, [R1+0xd8] ;  /* 0x0000d80001f47983 */ /* 0x000ee80000300a00 */
[----:B------:R1:W-:Y:S01]  /*21df0*/  STL.64 [R1+0x9c0], R4 ;  /* 0x0009c00401007387 */ /* 0x0003e20000100a00 */
[----:B----4-:R-:W-:-:S03]  /*21e00*/  IMAD.WIDE R6, R135, 0x4, R250 ;  /* 0x0000000487067825 */ /* 0x010fc600078e02fa */
[----:B------:R-:W4:Y:S04]  /*21e10*/  LDL.LU.64 R250, [R1+0xb8] ;  /* 0x0000b80001fa7983 */ /* 0x000f280000300a00 */
[----:B------:R1:W-:Y:S02]  /*21e20*/  STL.64 [R1+0x9b8], R6 ;  /* 0x0009b80601007387 */ /* 0x0003e40000100a00 */
[----:B-1----:R-:W-:-:S04]  /*21e30*/  IMAD.WIDE R4, R135, 0x4, R28 ;  /* 0x0000000487047825 */ /* 0x002fc800078e021c */
[C---:B------:R-:W-:Y:S01]  /*21e40*/  IMAD.WIDE R8, R135.reuse, 0x4, R26 ;  /* 0x0000000487087825 */ /* 0x040fe200078e021a */
[----:B------:R1:W-:Y:S04]  /*21e50*/  STL.64 [R1+0x9b0], R4 ;  /* 0x0009b00401007387 */ /* 0x0003e80000100a00 */
[----:B------:R1:W-:Y:S01]  /*21e60*/  STL.64 [R1+0x9a8], R8 ;  /* 0x0009a80801007387 */ /* 0x0003e20000100a00 */
[----:B------:R-:W-:-:S04]  /*21e70*/  IMAD.WIDE R6, R135, 0x4, R24 ;  /* 0x0000000487067825 */ /* 0x000fc800078e0218 */
[C---:B-1----:R-:W-:Y:S01]  /*21e80*/  IMAD.WIDE R4, R135.reuse, 0x4, R22 ;  /* 0x0000000487047825 */ /* 0x042fe200078e0216 */
        /* <DEDUP_REMOVED lines=9> */
[----:B------:R-:W-:Y:S01]  /*21f20*/  STL.64 [R1+0x978], R8 ;  /* 0x0009780801007387 */ /* 0x000fe20000100a00 */
[----:B-1----:R-:W-:-:S04]  /*21f30*/  IMAD.WIDE R6, R135, 0x4, R12 ;  /* 0x0000000487067825 */ /* 0x002fc800078e020c */
[C---:B------:R-:W-:Y:S01]  /*21f40*/  IMAD.WIDE R4, R135.reuse, 0x4, R248 ;  /* 0x0000000487047825 */ /* 0x040fe200078e02f8 */
[----:B------:R-:W-:Y:S04]  /*21f50*/  STL.64 [R1+0x970], R6 ;  /* 0x0009700601007387 */ /* 0x000fe80000100a00 */
[----:B------:R-:W4:Y:S04]  /*21f60*/  LDL.LU.64 R36, [R1+0x440] ;  /* 0x0004400001247983 */ /* 0x000f280000300a00 */
[----:B------:R1:W-:Y:S04]  /*21f70*/  STL.64 [R1+0x960], R4 ;  /* 0x0009600401007387 */ /* 0x0003e80000100a00 */
[----:B------:R-:W4:Y:S04]  /*21f80*/  LDL.LU.64 R34, [R1+0x418] ;  /* 0x0004180001227983 */ /* 0x000f280000300a00 */
[----:B------:R-:W4:Y:S01]  /*21f90*/  LDL.LU.64 R248, [R1+0x3f0] ;  /* 0x0003f00001f87983 */ /* 0x000f220000300a00 */
[----:B-1----:R-:W-:-:S03]  /*21fa0*/  IMAD.WIDE R4, R135, 0x4, R140 ;  /* 0x0000000487047825 */ /* 0x002fc600078e028c */
[----:B------:R-:W4:Y:S04]  /*21fb0*/  LDL.LU.64 R32, [R1+0x3c8] ;  /* 0x0003c80001207983 */ /* 0x000f280000300a00 */
[----:B------:R-:W4:Y:S04]  /*21fc0*/  LDL.LU.64 R30, [R1+0x3a0] ;  /* 0x0003a000011e7983 */ /* 0x000f280000300a00 */
[----:B------:R2:W-:Y:S04]  /*21fd0*/  STL.64 [R1+0x940], R4 ;  /* 0x0009400401007387 */ /* 0x0005e80000100a00 */
[----:B------:R-:W4:Y:S04]  /*21fe0*/  LDL.LU.64 R28, [R1+0x378] ;  /* 0x00037800011c7983 */ /* 0x000f280000300a00 */
[----:B------:R-:W4:Y:S04]  /*21ff0*/  LDL.LU.64 R26, [R1+0x350] ;  /* 0x00035000011a7983 */ /* 0x000f280000300a00 */
[----:B------:R-:W4:Y:S04]  /*22000*/  LDL.LU.64 R24, [R1+0x330] ;  /* 0x0003300001187983 */ /* 0x000f280000300a00 */
[----:B------:R-:W4:Y:S04]  /*22010*/  LDL.LU.64 R140, [R1+0x310] ;  /* 0x00031000018c7983 */ /* 0x000f280000300a00 */
[----:B------:R-:W4:Y:S01]  /*22020*/  LDL.LU.64 R12, [R1+0x2f0] ;  /* 0x0002f000010c7983 */ /* 0x000f220000300a00 */
[----:B------:R-:W-:-:S04]  /*22030*/  IMAD.WIDE R138, R135, 0x4, R138 ;  /* 0x00000004878a7825 */ /* 0x000fc800078e028a */
[C---:B--2---:R-:W-:Y:S02]  /*22040*/  IMAD.WIDE R4, R135.reuse, 0x4, R10 ;  /* 0x0000000487047825 */ /* 0x044fe400078e020a */
[----:B------:R-:W2:Y:S04]  /*22050*/  LDL.LU.64 R10, [R1+0x2d0] ;  /* 0x0002d000010a7983 */ /* 0x000ea80000300a00 */
[----:B------:R3:W-:Y:S02]  /*22060*/  STL.64 [R1+0x930], R4 ;  /* 0x0009300401007387 */ /* 0x0007e40000100a00 */
[C---:B---3--:R-:W-:Y:S02]  /*22070*/  IMAD.WIDE R4, R135.reuse, 0x4, R246 ;  /* 0x0000000487047825 */ /* 0x048fe400078e02f6 */
[----:B------:R-:W3:Y:S04]  /*22080*/  LDL.LU.64 R246, [R1+0x2b0] ;  /* 0x0002b00001f67983 */ /* 0x000ee80000300a00 */
[----:B------:R-:W-:Y:S04]  /*22090*/  STL.64 [R1+0x950], R138 ;  /* 0x0009508a01007387 */ /* 0x000fe80000100a00 */
[----:B------:R1:W-:Y:S01]  /*220a0*/  STL.64 [R1+0x920], R4 ;  /* 0x0009200401007387 */ /* 0x0003e20000100a00 */
[----:B------:R-:W-:-:S04]  /*220b0*/  IMAD.WIDE R6, R135, 0x4, R242 ;  /* 0x0000000487067825 */ /* 0x000fc800078e02f2 */
[C---:B-1----:R-:W-:Y:S02]  /*220c0*/  IMAD.WIDE R4, R135.reuse, 0x4, R244 ;  /* 0x0000000487047825 */ /* 0x042fe400078e02f4 */
[----:B------:R-:W3:Y:S04]  /*220d0*/  LDL.LU.64 R244, [R1+0x290] ;  /* 0x0002900001f47983 */ /* 0x000ee80000300a00 */
[----:B------:R4:W-:Y:S04]  /*220e0*/  STL.64 [R1+0x910], R6 ;  /* 0x0009100601007387 */ /* 0x0009e80000100a00 */
[----:B------:R1:W-:Y:S04]  /*220f0*/  STL.64 [R1+0x900], R4 ;  /* 0x0009000401007387 */ /* 0x0003e80000100a00 */
[----:B------:R-:W3:Y:S01]  /*22100*/  LDL.LU.64 R22, [R1+0x270] ;  /* 0x0002700001167983 */ /* 0x000ee20000300a00 */
[----:B----4-:R-:W-:-:S04]  /*22110*/  IMAD.WIDE R6, R135, 0x4, R250 ;  /* 0x0000000487067825 */ /* 0x010fc800078e02fa */
[C---:B-1----:R-:W-:Y:S01]  /*22120*/  IMAD.WIDE R4, R135.reuse, 0x4, R192 ;  /* 0x0000000487047825 */ /* 0x042fe200078e02c0 */
[----:B------:R1:W-:Y:S04]  /*22130*/  STL.64 [R1+0x8f0], R6 ;  /* 0x0008f00601007387 */ /* 0x0003e80000100a00 */
[----:B------:R-:W4:Y:S04]  /*22140*/  LDL.LU.64 R20, [R1+0x250] ;  /* 0x0002500001147983 */ /* 0x000f280000300a00 */
[----:B------:R1:W-:Y:S04]  /*22150*/  STL.64 [R1+0x8c8], R4 ;  /* 0x0008c80401007387 */ /* 0x0003e80000100a00 */
[----:B------:R-:W4:Y:S04]  /*22160*/  LDL.LU.64 R18, [R1+0x230] ;  /* 0x0002300001127983 */ /* 0x000f280000300a00 */
[----:B------:R-:W4:Y:S01]  /*22170*/  LDL.LU.64 R16, [R1+0x210] ;  /* 0x0002100001107983 */ /* 0x000f220000300a00 */
[----:B------:R-:W-:-:S03]  /*22180*/  IMAD.WIDE R8, R135, 0x4, R200 ;  /* 0x0000000487087825 */ /* 0x000fc600078e02c8 */
[----:B------:R-:W4:Y:S04]  /*22190*/  LDL.LU.64 R14, [R1+0x1f0] ;  /* 0x0001f000010e7983 */ /* 0x000f280000300a00 */
[----:B------:R-:W4:Y:S01]  /*221a0*/  LDL.LU.64 R242, [R1+0x1d0] ;  /* 0x0001d00001f27983 */ /* 0x000f220000300a00 */
[----:B-1----:R-:W-:-:S03]  /*221b0*/  IMAD.WIDE R6, R135, 0x4, R222 ;  /* 0x0000000487067825 */ /* 0x002fc600078e02de */
[----:B------:R1:W-:Y:S01]  /*221c0*/  STL.64 [R1+0x8b8], R8 ;  /* 0x0008b80801007387 */ /* 0x0003e20000100a00 */
[----:B------:R-:W-:-:S03]  /*221d0*/  IMAD.WIDE R4, R135, 0x4, R238 ;  /* 0x0000000487047825 */ /* 0x000fc600078e02ee */
[----:B------:R-:W4:Y:S04]  /*221e0*/  LDL.LU.64 R250, [R1+0x1b0] ;  /* 0x0001b00001fa7983 */ /* 0x000f280000300a00 */
[----:B------:R-:W-:Y:S04]  /*221f0*/  STL.64 [R1+0x8a8], R6 ;  /* 0x0008a80601007387 */ /* 0x000fe80000100a00 */
[----:B------:R1:W-:Y:S02]  /*22200*/  STL.64 [R1+0x898], R4 ;  /* 0x0008980401007387 */ /* 0x0003e40000100a00 */
[----:B-1----:R-:W-:-:S05]  /*22210*/  IMAD.WIDE R8, R135, 0x4, R36 ;  /* 0x0000000487087825 */ /* 0x002fca00078e0224 */
[----:B------:R1:W-:Y:S01]  /*22220*/  STL.64 [R1+0x888], R8 ;  /* 0x0008880801007387 */ /* 0x0003e20000100a00 */
[----:B------:R-:W-:-:S03]  /*22230*/  IMAD.WIDE R4, R135, 0x4, R248 ;  /* 0x0000000487047825 */ /* 0x000fc600078e02f8 */
[----:B------:R-:W4:Y:S01]  /*22240*/  LDL.LU.64 R248, [R1+0x190] ;  /* 0x0001900001f87983 */ /* 0x000f220000300a00 */
[----:B------:R-:W-:-:S04]  /*22250*/  IMAD.WIDE R6, R135, 0x4, R34 ;  /* 0x0000000487067825 */ /* 0x000fc800078e0222 */
[C---:B-1----:R-:W-:Y:S01]  /*22260*/  IMAD.WIDE R8, R135.reuse, 0x4, R32 ;  /* 0x0000000487087825 */ /* 0x042fe200078e0220 */
[----:B------:R1:W-:Y:S04]  /*22270*/  STL.64 [R1+0x880], R6 ;  /* 0x0008800601007387 */ /* 0x0003e80000100a00 */
[----:B------:R1:W-:Y:S04]  /*22280*/  STL.64 [R1+0x878], R4 ;  /* 0x0008780401007387 */ /* 0x0003e80000100a00 */
[----:B------:R1:W-:Y:S02]  /*22290*/  STL.64 [R1+0x870], R8 ;  /* 0x0008700801007387 */ /* 0x0003e40000100a00 */
[----:B-1----:R-:W-:-:S04]  /*222a0*/  IMAD.WIDE R6, R135, 0x4, R28 ;  /* 0x0000000487067825 */ /* 0x002fc800078e021c */
[----:B------:R-:W-:-:S04]  /*222b0*/  IMAD.WIDE R4, R135, 0x4, R30 ;  /* 0x0000000487047825 */ /* 0x000fc800078e021e */
[C---:B------:R-:W-:Y:S01]  /*222c0*/  IMAD.WIDE R8, R135.reuse, 0x4, R26 ;  /* 0x0000000487087825 */ /* 0x040fe200078e021a */
[----:B------:R1:W-:Y:S04]  /*222d0*/  STL.64 [R1+0x868], R4 ;  /* 0x0008680401007387 */ /* 0x0003e80000100a00 */
[----:B------:R1:W-:Y:S04]  /*222e0*/  STL.64 [R1+0x838], R6 ;  /* 0x0008380601007387 */ /* 0x0003e80000100a00 */
[----:B------:R-:W-:Y:S01]  /*222f0*/  STL.64 [R1+0x828], R8 ;  /* 0x0008280801007387 */ /* 0x000fe20000100a00 */
[----:B-1----:R-:W-:-:S04]  /*22300*/  IMAD.WIDE R4, R135, 0x4, R24 ;  /* 0x0000000487047825 */ /* 0x002fc800078e0218 */
[C---:B------:R-:W-:Y:S02]  /*22310*/  IMAD.WIDE R6, R135.reuse, 0x4, R140 ;  /* 0x0000000487067825 */ /* 0x040fe400078e028c */
[----:B------:R-:W4:Y:S04]  /*22320*/  LDL.LU.64 R140, [R1+0x170] ;  /* 0x00017000018c7983 */ /* 0x000f280000300a00 */
[----:B------:R1:W-:Y:S04]  /*22330*/  STL.64 [R1+0x818], R4 ;  /* 0x0008180401007387 */ /* 0x0003e80000100a00 */
[----:B------:R2:W-:Y:S01]  /*22340*/  STL.64 [R1+0x808], R6 ;  /* 0x0008080601007387 */ /* 0x0005e20000100a00 */
[----:B-1----:R-:W-:-:S03]  /*22350*/  IMAD.WIDE R4, R135, 0x4, R12 ;  /* 0x0000000487047825 */ /* 0x002fc600078e020c */
[----:B------:R-:W4:Y:S01]  /*22360*/  LDL.LU.64 R12, [R1+0x150] ;  /* 0x00015000010c7983 */ /* 0x000f220000300a00 */
[----:B--2---:R-:W-:-:S03]  /*22370*/  IMAD.WIDE R6, R135, 0x4, R10 ;  /* 0x0000000487067825 */ /* 0x004fc600078e020a */
[----:B------:R3:W-:Y:S04]  /*22380*/  STL.64 [R1+0x7f8], R4 ;  /* 0x0007f80401007387 */ /* 0x0007e80000100a00 */
[----:B------:R-:W-:Y:S04]  /*22390*/  STL.64 [R1+0x7e8], R6 ;  /* 0x0007e80601007387 */ /* 0x000fe80000100a00 */
[----:B------:R-:W2:Y:S04]  /*223a0*/  LDL.LU.64 R36, [R1+0x130] ;  /* 0x0001300001247983 */ /* 0x000ea80000300a00 */
[----:B------:R-:W2:Y:S01]  /*223b0*/  LDL.LU.64 R34, [R1+0x110] ;  /* 0x0001100001227983 */ /* 0x000ea20000300a00 */
[----:B---3--:R-:W-:-:S05]  /*223c0*/  IMAD.WIDE R4, R135, 0x4, R246 ;  /* 0x0000000487047825 */ /* 0x008fca00078e02f6 */
[----:B------:R1:W-:Y:S04]  /*223d0*/  STL.64 [R1+0x7b8], R4 ;  /* 0x0007b80401007387 */ /* 0x0003e80000100a00 */
[----:B------:R-:W3:Y:S04]  /*223e0*/  LDL.LU.64 R10, [R1+0xf0] ;  /* 0x0000f000010a7983 */ /* 0x000ee80000300a00 */
[----:B------:R-:W3:Y:S01]  /*223f0*/  LDL.LU.64 R246, [R1+0xd0] ;  /* 0x0000d00001f67983 */ /* 0x000ee20000300a00 */
[----:B-1----:R-:W-:-:S03]  /*22400*/  IMAD.WIDE R4, R135, 0x4, R244 ;  /* 0x0000000487047825 */ /* 0x002fc600078e02f4 */
[----:B------:R-:W3:Y:S04]  /*22410*/  LDL.LU.64 R244, [R1+0xb0] ;  /* 0x0000b00001f47983 */ /* 0x000ee80000300a00 */
[----:B------:R1:W-:Y:S01]  /*22420*/  STL.64 [R1+0x7a8], R4 ;  /* 0x0007a80401007387 */ /* 0x0003e20000100a00 */
[----:B------:R-:W-:-:S05]  /*22430*/  IMAD.WIDE R8, R135, 0x4, R22 ;  /* 0x0000000487087825 */ /* 0x000fca00078e0216 */
[----:B------:R1:W-:Y:S01]  /*22440*/  STL.64 [R1+0x798], R8 ;  /* 0x0007980801007387 */ /* 0x0003e20000100a00 */
[----:B----4-:R-:W-:-:S05]  /*22450*/  IMAD.WIDE R6, R135, 0x4, R20 ;  /* 0x0000000487067825 */ /* 0x010fca00078e0214 */
[----:B------:R4:W-:Y:S01]  /*22460*/  STL.64 [R1+0x788], R6 ;  /* 0x0007880601007387 */ /* 0x0009e20000100a00 */
[----:B-1----:R-:W-:-:S04]  /*22470*/  IMAD.WIDE R4, R135, 0x4, R18 ;  /* 0x0000000487047825 */ /* 0x002fc800078e0212 */
[C---:B------:R-:W-:Y:S01]  /*22480*/  IMAD.WIDE R8, R135.reuse, 0x4, R16 ;  /* 0x0000000487087825 */ /* 0x040fe200078e0210 */
[----:B------:R1:W-:Y:S03]  /*22490*/  STL.64 [R1+0x778], R4 ;  /* 0x0007780401007387 */ /* 0x0003e60000100a00 */
[C---:B----4-:R-:W-:Y:S01]  /*224a0*/  IMAD.WIDE R6, R135.reuse, 0x4, R14 ;  /* 0x0000000487067825 */ /* 0x050fe200078e020e */
[----:B------:R-:W-:Y:S04]  /*224b0*/  STL.64 [R1+0x768], R8 ;  /* 0x0007680801007387 */ /* 0x000fe80000100a00 */
[----:B------:R-:W4:Y:S01]  /*224c0*/  LDL.LU.64 R32, [R1+0x438] ;  /* 0x0004380001207983 */ /* 0x000f220000300a00 */
[----:B-1----:R-:W-:-:S03]  /*224d0*/  IMAD.WIDE R4, R135, 0x4, R242 ;  /* 0x0000000487047825 */ /* 0x002fc600078e02f2 */
[----:B------:R-:W-:Y:S04]  /*224e0*/  STL.64 [R1+0x738], R6 ;  /* 0x0007380601007387 */ /* 0x000fe80000100a00 */
[----:B------:R-:W4:Y:S04]  /*224f0*/  LDL.LU.64 R30, [R1+0x410] ;  /* 0x00041000011e7983 */ /* 0x000f280000300a00 */
[----:B------:R1:W-:Y:S04]  /*22500*/  STL.64 [R1+0x728], R4 ;  /* 0x0007280401007387 */ /* 0x0003e80000100a00 */
[----:B------:R-:W4:Y:S04]  /*22510*/  LDL.LU.64 R242, [R1+0x3e8] ;  /* 0x0003e80001f27983 */ /* 0x000f280000300a00 */
[----:B------:R-:W4:Y:S01]  /*22520*/  LDL.LU.64 R28, [R1+0x3c0] ;  /* 0x0003c000011c7983 */ /* 0x000f220000300a00 */
[----:B-1----:R-:W-:-:S03]  /*22530*/  IMAD.WIDE R4, R135, 0x4, R250 ;  /* 0x0000000487047825 */ /* 0x002fc600078e02fa */
[----:B------:R-:W4:Y:S04]  /*22540*/  LDL.LU.64 R26, [R1+0x398] ;  /* 0x00039800011a7983 */ /* 0x000f280000300a00 */
[----:B------:R1:W-:Y:S04]  /*22550*/  STL.64 [R1+0x718], R4 ;  /* 0x0007180401007387 */ /* 0x0003e80000100a00 */
[----:B------:R-:W4:Y:S04]  /*22560*/  LDL.LU.64 R250, [R1+0x370] ;  /* 0x0003700001fa7983 */ /* 0x000f280000300a00 */
        /* <DEDUP_REMOVED lines=8> */
[----:B------:R-:W4:Y:S01]  /*225f0*/  LDL.LU.64 R14, [R1+0x490] ;  /* 0x00049000010e7983 */ /* 0x000f220000300a00 */
[----:B-1----:R-:W-:-:S03]  /*22600*/  IMAD.WIDE R4, R135, 0x4, R140 ;  /* 0x0000000487047825 */ /* 0x002fc600078e028c */
[----:B------:R-:W4:Y:S04]  /*22610*/  LDL.LU.64 R140, [R1+0x498] ;  /* 0x00049800018c7983 */ /* 0x000f280000300a00 */
[----:B------:R1:W-:Y:S02]  /*22620*/  STL.64 [R1+0x6f8], R4 ;  /* 0x0006f80401007387 */ /* 0x0003e40000100a00 */
[C---:B-1----:R-:W-:Y:S02]  /*22630*/  IMAD.WIDE R4, R135.reuse, 0x4, R12 ;  /* 0x0000000487047825 */ /* 0x042fe400078e020c */
[----:B------:R-:W4:Y:S04]  /*22640*/  LDL.LU.64 R12, [R1+0x4a8] ;  /* 0x0004a800010c7983 */ /* 0x000f280000300a00 */
[----:B------:R3:W-:Y:S01]  /*22650*/  STL.64 [R1+0x6e8], R4 ;  /* 0x0006e80401007387 */ /* 0x0007e20000100a00 */
[----:B--2---:R-:W-:-:S04]  /*22660*/  IMAD.WIDE R8, R135, 0x4, R36 ;  /* 0x0000000487087825 */ /* 0x004fc800078e0224 */
[C---:B------:R-:W-:Y:S01]  /*22670*/  IMAD.WIDE R6, R135.reuse, 0x4, R34 ;  /* 0x0000000487067825 */ /* 0x040fe200078e0222 */
[----:B------:R1:W-:Y:S03]  /*22680*/  STL.64 [R1+0x668], R8 ;  /* 0x0006680801007387 */ /* 0x0003e60000100a00 */
[C---:B---3--:R-:W-:Y:S02]  /*22690*/  IMAD.WIDE R4, R135.reuse, 0x4, R10 ;  /* 0x0000000487047825 */ /* 0x048fe400078e020a */
[----:B------:R-:W2:Y:S04]  /*226a0*/  LDL.LU.64 R10, [R1+0x4b0] ;  /* 0x0004b000010a7983 */ /* 0x000ea80000300a00 */
[----:B------:R3:W-:Y:S04]  /*226b0*/  STL.64 [R1+0x440], R6 ;  /* 0x0004400601007387 */ /* 0x0007e80000100a00 */
[----:B------:R3:W-:Y:S01]  /*226c0*/  STL.64 [R1+0x428], R4 ;  /* 0x0004280401007387 */ /* 0x0007e20000100a00 */
[----:B-1----:R-:W-:-:S04]  /*226d0*/  IMAD.WIDE R8, R135, 0x4, R194 ;  /* 0x0000000487087825 */ /* 0x002fc800078e02c2 */
[----:B---3--:R-:W-:-:S04]  /*226e0*/  IMAD.WIDE R6, R135, 0x4, R246 ;  /* 0x0000000487067825 */ /* 0x008fc800078e02f6 */
[C---:B------:R-:W-:Y:S02]  /*226f0*/  IMAD.WIDE R4, R135.reuse, 0x4, R244 ;  /* 0x0000000487047825 */ /* 0x040fe400078e02f4 */
[----:B------:R-:W3:Y:S04]  /*22700*/  LDL.LU.64 R244, [R1+0x4b8] ;  /* 0x0004b80001f47983 */ /* 0x000ee80000300a00 */
[----:B------:R-:W-:Y:S04]  /*22710*/  STL.64 [R1+0x3f8], R6 ;  /* 0x0003f80601007387 */ /* 0x000fe80000100a00 */
[----:B------:R1:W-:Y:S04]  /*22720*/  STL.64 [R1+0x3f0], R4 ;  /* 0x0003f00401007387 */ /* 0x0003e80000100a00 */
[----:B------:R-:W-:Y:S04]  /*22730*/  STL.64 [R1+0x3c8], R8 ;  /* 0x0003c80801007387 */ /* 0x000fe80000100a00 */
[----:B------:R-:W3:Y:S01]  /*22740*/  LDL.LU.64 R246, [R1+0x4c0] ;  /* 0x0004c00001f67983 */ /* 0x000ee20000300a00 */
[----:B-1----:R-:W-:-:S04]  /*22750*/  IMAD.WIDE R4, R135, 0x4, R202 ;  /* 0x0000000487047825 */ /* 0x002fc800078e02ca */
[C---:B------:R-:W-:Y:S01]  /*22760*/  IMAD.WIDE R6, R135.reuse, 0x4, R226 ;  /* 0x0000000487067825 */ /* 0x040fe200078e02e2 */
[----:B------:R1:W-:Y:S04]  /*22770*/  STL.64 [R1+0x3a8], R4 ;  /* 0x0003a80401007387 */ /* 0x0003e80000100a00 */
[----:B------:R4:W-:Y:S01]  /*22780*/  STL.64 [R1+0x380], R6 ;  /* 0x0003800601007387 */ /* 0x0009e20000100a00 */
[----:B-1----:R-:W-:-:S04]  /*22790*/  IMAD.WIDE R4, R135, 0x4, R240 ;  /* 0x0000000487047825 */ /* 0x002fc800078e02f0 */
[C---:B----4-:R-:W-:Y:S01]  /*227a0*/  IMAD.WIDE R8, R135.reuse, 0x4, R32 ;  /* 0x0000000487087825 */ /* 0x050fe200078e0220 */
[----:B------:R1:W-:Y:S04]  /*227b0*/  STL.64 [R1+0x360], R4 ;  /* 0x0003600401007387 */ /* 0x0003e80000100a00 */
[----:B------:R4:W-:Y:S01]  /*227c0*/  STL.64 [R1+0x330], R8 ;  /* 0x0003300801007387 */ /* 0x0009e20000100a00 */
[----:B------:R-:W-:-:S04]  /*227d0*/  IMAD.WIDE R6, R135, 0x4, R30 ;  /* 0x0000000487067825 */ /* 0x000fc800078e021e */
[C---:B-1----:R-:W-:Y:S02]  /*227e0*/  IMAD.WIDE R4, R135.reuse, 0x4, R242 ;  /* 0x0000000487047825 */ /* 0x042fe400078e02f2 */
[----:B------:R-:W3:Y:S02]  /*227f0*/  LDL.LU.64 R242, [R1+0x4c8] ;  /* 0x0004c80001f27983 */ /* 0x000ee40000300a00 */
[C---:B----4-:R-:W-:Y:S02]  /*22800*/  IMAD.WIDE R8, R135.reuse, 0x4, R28 ;  /* 0x0000000487087825 */ /* 0x050fe400078e021c */
[----:B------:R1:W-:Y:S04]  /*22810*/  STL.64 [R1+0x308], R6 ;  /* 0x0003080601007387 */ /* 0x0003e80000100a00 */
[----:B------:R4:W-:Y:S04]  /*22820*/  STL.64 [R1+0x2e0], R4 ;  /* 0x0002e00401007387 */ /* 0x0009e80000100a00 */
[----:B------:R4:W-:Y:S01]  /*22830*/  STL.64 [R1+0x2b0], R8 ;  /* 0x0002b00801007387 */ /* 0x0009e20000100a00 */
[----:B-1----:R-:W-:-:S04]  /*22840*/  IMAD.WIDE R6, R135, 0x4, R26 ;  /* 0x0000000487067825 */ /* 0x002fc800078e021a */
[C---:B----4-:R-:W-:Y:S02]  /*22850*/  IMAD.WIDE R4, R135.reuse, 0x4, R250 ;  /* 0x0000000487047825 */ /* 0x050fe400078e02fa */
[----:B------:R-:W4:Y:S02]  /*22860*/  LDL.LU.64 R250, [R1+0x4d0] ;  /* 0x0004d00001fa7983 */ /* 0x000f240000300a00 */
[C---:B------:R-:W-:Y:S02]  /*22870*/  IMAD.WIDE R8, R135.reuse, 0x4, R24 ;  /* 0x0000000487087825 */ /* 0x040fe400078e0218 */
[----:B------:R-:W-:Y:S04]  /*22880*/  STL.64 [R1+0x278], R6 ;  /* 0x0002780601007387 */ /* 0x000fe80000100a00 */
[----:B------:R1:W-:Y:S04]  /*22890*/  STL.64 [R1+0x1c8], R4 ;  /* 0x0001c80401007387 */ /* 0x0003e80000100a00 */
[----:B------:R1:W-:Y:S02]  /*228a0*/  STL.64 [R1+0x1a8], R8 ;  /* 0x0001a80801007387 */ /* 0x0003e40000100a00 */
[----:B-1----:R-:W-:-:S05]  /*228b0*/  IMAD.WIDE R4, R135, 0x4, R22 ;  /* 0x0000000487047825 */ /* 0x002fca00078e0216 */
[----:B------:R-:W-:Y:S01]  /*228c0*/  STL.64 [R1+0x188], R4 ;  /* 0x0001880401007387 */ /* 0x000fe20000100a00 */
[----:B------:R-:W-:-:S04]  /*228d0*/  IMAD.WIDE R6, R135, 0x4, R20 ;  /* 0x0000000487067825 */ /* 0x000fc800078e0214 */
[C---:B------:R-:W-:Y:S01]  /*228e0*/  IMAD.WIDE R8, R135.reuse, 0x4, R18 ;  /* 0x0000000487087825 */ /* 0x040fe200078e0212 */
[----:B------:R1:W-:Y:S04]  /*228f0*/  STL.64 [R1+0x168], R6 ;  /* 0x0001680601007387 */ /* 0x0003e80000100a00 */
[----:B------:R-:W-:Y:S01]  /*22900*/  STL.64 [R1+0x148], R8 ;  /* 0x0001480801007387 */ /* 0x000fe20000100a00 */
[----:B-1----:R-:W-:-:S03]  /*22910*/  IMAD.WIDE R6, R135, 0x4, R248 ;  /* 0x0000000487067825 */ /* 0x002fc600078e02f8 */
[----:B------:R-:W4:Y:S01]  /*22920*/  LDL.LU.64 R248, [R1+0x4d8] ;  /* 0x0004d80001f87983 */ /* 0x000f220000300a00 */
[----:B------:R-:W-:-:S05]  /*22930*/  IMAD.WIDE R4, R135, 0x4, R16 ;  /* 0x0000000487047825 */ /* 0x000fca00078e0210 */
[----:B------:R1:W-:Y:S01]  /*22940*/  STL.64 [R1+0x128], R4 ;  /* 0x0001280401007387 */ /* 0x0003e20000100a00 */
[----:B------:R-:W-:-:S03]  /*22950*/  IMAD.WIDE R132, R135, 0x4, R132 ;  /* 0x0000000487847825 */ /* 0x000fc600078e0284 */
[----:B------:R2:W-:Y:S01]  /*22960*/  STL.64 [R1+0x108], R6 ;  /* 0x0001080601007387 */ /* 0x0005e20000100a00 */
[----:B-1----:R-:W-:-:S03]  /*22970*/  IMAD.WIDE R4, R135, 0x4, R14 ;  /* 0x0000000487047825 */ /* 0x002fc600078e020e */
[----:B------:R-:W4:Y:S01]  /*22980*/  LDL.LU.64 R14, [R1+0x4e0] ;  /* 0x0004e000010e7983 */ /* 0x000f220000300a00 */
[----:B------:R-:W-:-:S03]  /*22990*/  IMAD.WIDE R140, R135, 0x4, R140 ;  /* 0x00000004878c7825 */ /* 0x000fc600078e028c */
[----:B------:R-:W-:Y:S04]  /*229a0*/  STL.64 [R1+0xe8], R4 ;  /* 0x0000e80401007387 */ /* 0x000fe80000100a00 */
[----:B------:R-:W-:Y:S04]  /*229b0*/  STL.64 [R1+0x1408], R4 ;  /* 0x0014080401007387 */ /* 0x000fe80000100a00 */
[----:B------:R-:W-:Y:S04]  /*229c0*/  STL.64 [R1+0xc8], R140 ;  /* 0x0000c88c01007387 */ /* 0x000fe80000100a00 */
[----:B------:R-:W-:Y:S01]  /*229d0*/  STL.64 [R1+0x1410], R140 ;  /* 0x0014108c01007387 */ /* 0x000fe20000100a00 */
[----:B------:R-:W-:-:S04]  /*229e0*/  IMAD.WIDE R130, R135, 0x4, R12 ;  /* 0x0000000487827825 */ /* 0x000fc800078e020c */
[----:B--2---:R-:W-:-:S04]  /*229f0*/  IMAD.WIDE R128, R135, 0x4, R10 ;  /* 0x0000000487807825 */ /* 0x004fc800078e020a */
[C---:B---3--:R-:W-:Y:S02]  /*22a00*/  IMAD.WIDE R126, R135.reuse, 0x4, R244 ;  /* 0x00000004877e7825 */ /* 0x048fe400078e02f4 */
[----:B------:R-:W2:Y:S04]  /*22a10*/  LDL.LU.64 R244, [R1+0x4e8] ;  /* 0x0004e80001f47983 */ /* 0x000ea80000300a00 */
[----:B------:R-:W-:Y:S04]  /*22a20*/  STL.64 [R1+0xa8], R132 ;  /* 0x0000a88401007387 */ /* 0x000fe80000100a00 */
[----:B------:R-:W-:Y:S04]  /*22a30*/  STL.64 [R1+0x1418], R132 ;  /* 0x0014188401007387 */ /* 0x000fe80000100a00 */
[----:B------:R-:W3:Y:S04]  /*22a40*/  LDL.LU.64 R26, [R1+0x4f0] ;  /* 0x0004f000011a7983 */ /* 0x000ee80000300a00 */
[----:B------:R-:W3:Y:S01]  /*22a50*/  LDL.LU.64 R12, [R1+0x4f8] ;  /* 0x0004f800010c7983 */ /* 0x000ee20000300a00 */
[----:B------:R-:W-:-:S03]  /*22a60*/  IMAD.WIDE R124, R135, 0x4, R246 ;  /* 0x00000004877c7825 */ /* 0x000fc600078e02f6 */
[----:B------:R-:W-:Y:S04]  /*22a70*/  STL.64 [R1+0x88], R130 ;  /* 0x0000888201007387 */ /* 0x000fe80000100a00 */
[----:B------:R-:W-:Y:S04]  /*22a80*/  STL.64 [R1+0x1420], R130 ;  /* 0x0014208201007387 */ /* 0x000fe80000100a00 */
[----:B------:R-:W3:Y:S04]  /*22a90*/  LDL.LU.64 R10, [R1+0x500] ;  /* 0x00050000010a7983 */ /* 0x000ee80000300a00 */
[----:B------:R-:W-:Y:S04]  /*22aa0*/  STL.64 [R1+0x68], R128 ;  /* 0x0000688001007387 */ /* 0x000fe80000100a00 */
[----:B------:R-:W-:Y:S04]  /*22ab0*/  STL.64 [R1+0x1428], R128 ;  /* 0x0014288001007387 */ /* 0x000fe80000100a00 */
[----:B------:R-:W3:Y:S01]  /*22ac0*/  LDL.LU.64 R24, [R1+0x508] ;  /* 0x0005080001187983 */ /* 0x000ee20000300a00 */
[----:B------:R-:W-:-:S03]  /*22ad0*/  IMAD.WIDE R122, R135, 0x4, R242 ;  /* 0x00000004877a7825 */ /* 0x000fc600078e02f2 */
[----:B------:R-:W3:Y:S01]  /*22ae0*/  LDL.LU.64 R242, [R1+0x510] ;  /* 0x0005100001f27983 */ /* 0x000ee20000300a00 */
[----:B----4-:R-:W-:-:S03]  /*22af0*/  IMAD.WIDE R246, R135, 0x4, R250 ;  /* 0x0000000487f67825 */ /* 0x010fc600078e02fa */
[----:B------:R-:W4:Y:S04]  /*22b00*/  LDL.LU.64 R250, [R1+0x518] ;  /* 0x0005180001fa7983 */ /* 0x000f280000300a00 */
[----:B------:R-:W-:Y:S04]  /*22b10*/  STL.64 [R1+0x1430], R246 ;  /* 0x001430f601007387 */ /* 0x000fe80000100a00 */
[----:B------:R-:W-:Y:S04]  /*22b20*/  STL.64 [R1+0x48], R126 ;  /* 0x0000487e01007387 */ /* 0x000fe80000100a00 */
[----:B------:R-:W-:Y:S04]  /*22b30*/  STL.64 [R1+0x1438], R126 ;  /* 0x0014387e01007387 */ /* 0x000fe80000100a00 */
[----:B------:R-:W4:Y:S01]  /*22b40*/  LDL.LU.64 R22, [R1+0x520] ;  /* 0x0005200001167983 */ /* 0x000f220000300a00 */
[----:B------:R-:W-:-:S03]  /*22b50*/  IMAD.WIDE R238, R135, 0x4, R248 ;  /* 0x0000000487ee7825 */ /* 0x000fc600078e02f8 */
[----:B------:R-:W4:Y:S04]  /*22b60*/  LDL.LU.64 R248, [R1+0x528] ;  /* 0x0005280001f87983 */ /* 0x000f280000300a00 */
[----:B------:R-:W-:Y:S04]  /*22b70*/  STL.64 [R1+0x1440], R238 ;  /* 0x001440ee01007387 */ /* 0x000fe80000100a00 */
[----:B------:R-:W-:Y:S04]  /*22b80*/  STL.64 [R1+0x28], R124 ;  /* 0x0000287c01007387 */ /* 0x000fe80000100a00 */
[----:B------:R-:W-:Y:S04]  /*22b90*/  STL.64 [R1+0x1448], R124 ;  /* 0x0014487c01007387 */ /* 0x000fe80000100a00 */
[----:B------:R-:W4:Y:S01]  /*22ba0*/  LDL.LU.64 R20, [R1+0x530] ;  /* 0x0005300001147983 */ /* 0x000f220000300a00 */
[----:B------:R-:W-:-:S03]  /*22bb0*/  IMAD.WIDE R230, R135, 0x4, R14 ;  /* 0x0000000487e67825 */ /* 0x000fc600078e020e */
[----:B------:R-:W4:Y:S04]  /*22bc0*/  LDL.LU.64 R18, [R1+0x538] ;  /* 0x0005380001127983 */ /* 0x000f280000300a00 */
[----:B------:R-:W4:Y:S04]  /*22bd0*/  LDL.LU.64 R16, [R1+0x540] ;  /* 0x0005400001107983 */ /* 0x000f280000300a00 */
[----:B------:R-:W4:Y:S04]  /*22be0*/  LDL.LU.64 R14, [R1+0x548] ;  /* 0x00054800010e7983 */ /* 0x000f280000300a00 */
[----:B------:R-:W-:Y:S04]  /*22bf0*/  STL.64 [R1+0x1450], R230 ;  /* 0x001450e601007387 */ /* 0x000fe80000100a00 */
[----:B------:R-:W-:Y:S04]  /*22c00*/  STL.64 [R1+0x8], R122 ;  /* 0x0000087a01007387 */ /* 0x000fe80000100a00 */
[----:B------:R-:W-:Y:S01]  /*22c10*/  STL.64 [R1+0x1458], R122 ;  /* 0x0014587a01007387 */ /* 0x000fe20000100a00 */
[----:B--2---:R-:W-:-:S03]  /*22c20*/  IMAD.WIDE R218, R135, 0x4, R244 ;  /* 0x0000000487da7825 */ /* 0x004fc600078e02f4 */
[----:B------:R-:W2:Y:S04]  /*22c30*/  LDL.LU.64 R244, [R1+0x550] ;  /* 0x0005500001f47983 */ /* 0x000ea80000300a00 */
[----:B------:R-:W-:Y:S01]  /*22c40*/  STL.64 [R1+0x1460], R218 ;  /* 0x001460da01007387 */ /* 0x000fe20000100a00 */
[----:B---3--:R-:W-:-:S04]  /*22c50*/  IMAD.WIDE R216, R135, 0x4, R26 ;  /* 0x0000000487d87825 */ /* 0x008fc800078e021a */
[C---:B------:R-:W-:Y:S01]  /*22c60*/  IMAD.WIDE R214, R135.reuse, 0x4, R12 ;  /* 0x0000000487d67825 */ /* 0x040fe200078e020c */
[----:B------:R-:W-:Y:S04]  /*22c70*/  STL.64 [R1+0x1468], R216 ;  /* 0x001468d801007387 */ /* 0x000fe80000100a00 */
[----:B------:R-:W3:Y:S04]  /*22c80*/  LDL.LU.64 R12, [R1+0x558] ;  /* 0x00055800010c7983 */ /* 0x000ee80000300a00 */
[----:B------:R-:W-:Y:S01]  /*22c90*/  STL.64 [R1+0x1470], R214 ;  /* 0x001470d601007387 */ /* 0x000fe20000100a00 */
[----:B------:R-:W-:-:S03]  /*22ca0*/  IMAD.WIDE R212, R135, 0x4, R10 ;  /* 0x0000000487d47825 */ /* 0x000fc600078e020a */
[----:B------:R-:W3:Y:S04]  /*22cb0*/  LDL.LU.64 R10, [R1+0x560] ;  /* 0x00056000010a7983 */ /* 0x000ee80000300a00 */
[----:B------:R-:W-:Y:S01]  /*22cc0*/  STL.64 [R1+0x1478], R212 ;  /* 0x001478d401007387 */ /* 0x000fe20000100a00 */
[----:B------:R-:W-:-:S05]  /*22cd0*/  IMAD.WIDE R210, R135, 0x4, R24 ;  /* 0x0000000487d27825 */ /* 0x000fca00078e0218 */
[----:B------:R1:W-:Y:S01]  /*22ce0*/  STL.64 [R1+0x1480], R210 ;  /* 0x001480d201007387 */ /* 0x0003e20000100a00 */
[----:B------:R-:W-:-:S03]  /*22cf0*/  IMAD.WIDE R208, R135, 0x4, R242 ;  /* 0x0000000487d07825 */ /* 0x000fc600078e02f2 */
[----:B------:R-:W3:Y:S04]  /*22d00*/  LDL.LU.64 R242, [R1+0x568] ;  /* 0x0005680001f27983 */ /* 0x000ee80000300a00 */
[----:B------:R-:W-:Y:S01]  /*22d10*/  STL.64 [R1+0x1488], R208 ;  /* 0x001488d001007387 */ /* 0x000fe20000100a00 */
[----:B----4-:R-:W-:-:S03]  /*22d20*/  IMAD.WIDE R206, R135, 0x4, R250 ;  /* 0x0000000487ce7825 */ /* 0x010fc600078e02fa */
[----:B------:R-:W4:Y:S04]  /*22d30*/  LDL.LU.64 R250, [R1+0x570] ;  /* 0x0005700001fa7983 */ /* 0x000f280000300a00 */
[----:B------:R-:W-:Y:S01]  /*22d40*/  STL.64 [R1+0x1490], R206 ;  /* 0x001490ce01007387 */ /* 0x000fe20000100a00 */
[----:B------:R-:W-:-:S05]  /*22d50*/  IMAD.WIDE R204, R135, 0x4, R22 ;  /* 0x0000000487cc7825 */ /* 0x000fca00078e0216 */
[----:B------:R-:W-:Y:S01]  /*22d60*/  STL.64 [R1+0x1498], R204 ;  /* 0x001498cc01007387 */ /* 0x000fe20000100a00 */
[----:B------:R-:W-:-:S03]  /*22d70*/  IMAD.WIDE R202, R135, 0x4, R248 ;  /* 0x0000000487ca7825 */ /* 0x000fc600078e02f8 */
[----:B------:R-:W4:Y:S04]  /*22d80*/  LDL.LU.64 R248, [R1+0x578] ;  /* 0x0005780001f87983 */ /* 0x000f280000300a00 */
[----:B------:R-:W-:Y:S01]  /*22d90*/  STL.64 [R1+0x14a0], R202 ;  /* 0x0014a0ca01007387 */ /* 0x000fe20000100a00 */
[----:B------:R-:W-:-:S04]  /*22da0*/  IMAD.WIDE R120, R135, 0x4, R20 ;  /* 0x0000000487787825 */ /* 0x000fc800078e0214 */
[C---:B------:R-:W-:Y:S02]  /*22db0*/  IMAD.WIDE R118, R135.reuse, 0x4, R18 ;  /* 0x0000000487767825 */ /* 0x040fe400078e0212 */
[----:B------:R-:W4:Y:S02]  /*22dc0*/  LDL.LU.64 R18, [R1+0x580] ;  /* 0x0005800001127983 */ /* 0x000f240000300a00 */
[C---:B------:R-:W-:Y:S02]  /*22dd0*/  IMAD.WIDE R116, R135.reuse, 0x4, R16 ;  /* 0x0000000487747825 */ /* 0x040fe400078e0210 */
[----:B------:R-:W4:Y:S02]  /*22de0*/  LDL.LU.64 R16, [R1+0x588] ;  /* 0x0005880001107983 */ /* 0x000f240000300a00 */
[C---:B------:R-:W-:Y:S02]  /*22df0*/  IMAD.WIDE R114, R135.reuse, 0x4, R14 ;  /* 0x0000000487727825 */ /* 0x040fe400078e020e */
[----:B------:R-:W-:Y:S04]  /*22e00*/  STL.64 [R1+0x250], R120 ;  /* 0x0002507801007387 */ /* 0x000fe80000100a00 */
[----:B------:R-:W-:Y:S04]  /*22e10*/  STL.64 [R1+0x14a8], R120 ;  /* 0x0014a87801007387 */ /* 0x000fe80000100a00 */
[----:B------:R-:W4:Y:S01]  /*22e20*/  LDL.LU.64 R14, [R1+0x590] ;  /* 0x00059000010e7983 */ /* 0x000f220000300a00 */
[----:B--2---:R-:W-:-:S03]  /*22e30*/  IMAD.WIDE R112, R135, 0x4, R244 ;  /* 0x0000000487707825 */ /* 0x004fc600078e02f4 */
[----:B------:R-:W2:Y:S04]  /*22e40*/  LDL.LU.64 R244, [R1+0x598] ;  /* 0x0005980001f47983 */ /* 0x000ea80000300a00 */
[----:B------:R-:W-:Y:S04]  /*22e50*/  STL.64 [R1+0x238], R118 ;  /* 0x0002387601007387 */ /* 0x000fe80000100a00 */
[----:B------:R-:W-:Y:S04]  /*22e60*/  STL.64 [R1+0x14b0], R118 ;  /* 0x0014b07601007387 */ /* 0x000fe80000100a00 */
[----:B------:R-:W-:Y:S04]  /*22e70*/  STL.64 [R1+0x218], R116 ;  /* 0x0002187401007387 */ /* 0x000fe80000100a00 */
[----:B------:R-:W-:Y:S01]  /*22e80*/  STL.64 [R1+0x14b8], R116 ;  /* 0x0014b87401007387 */ /* 0x000fe20000100a00 */
[----:B---3--:R-:W-:-:S03]  /*22e90*/  IMAD.WIDE R110, R135, 0x4, R12 ;  /* 0x00000004876e7825 */ /* 0x008fc600078e020c */
[----:B------:R-:W3:Y:S01]  /*22ea0*/  LDL.LU.64 R12, [R1+0x5a0] ;  /* 0x0005a000010c7983 */ /* 0x000ee20000300a00 */
[----:B------:R-:W-:-:S03]  /*22eb0*/  IMAD.WIDE R108, R135, 0x4, R10 ;  /* 0x00000004876c7825 */ /* 0x000fc600078e020a */
[----:B------:R-:W3:Y:S04]  /*22ec0*/  LDL.LU.64 R10, [R1+0x5a8] ;  /* 0x0005a800010a7983 */ /* 0x000ee80000300a00 */
[----:B------:R-:W-:Y:S04]  /*22ed0*/  STL.64 [R1+0x200], R114 ;  /* 0x0002007201007387 */ /* 0x000fe80000100a00 */
[----:B------:R-:W-:Y:S01]  /*22ee0*/  STL.64 [R1+0x14c0], R114 ;  /* 0x0014c07201007387 */ /* 0x000fe20000100a00 */
[----:B------:R-:W-:-:S03]  /*22ef0*/  IMAD.WIDE R106, R135, 0x4, R242 ;  /* 0x00000004876a7825 */ /* 0x000fc600078e02f2 */
[----:B------:R-:W3:Y:S04]  /*22f00*/  LDL.LU.64 R242, [R1+0x5b0] ;  /* 0x0005b00001f27983 */ /* 0x000ee80000300a00 */
[----:B------:R-:W-:Y:S04]  /*22f10*/  STL.64 [R1+0x1e0], R112 ;  /* 0x0001e07001007387 */ /* 0x000fe80000100a00 */
[----:B------:R-:W-:Y:S01]  /*22f20*/  STL.64 [R1+0x14c8], R112 ;  /* 0x0014c87001007387 */ /* 0x000fe20000100a00 */
[----:B----4-:R-:W-:-:S03]  /*22f30*/  IMAD.WIDE R104, R135, 0x4, R250 ;  /* 0x0000000487687825 */ /* 0x010fc600078e02fa */
[----:B------:R-:W4:Y:S04]  /*22f40*/  LDL.LU.64 R250, [R1+0x5b8] ;  /* 0x0005b80001fa7983 */ /* 0x000f280000300a00 */
[----:B------:R-:W-:Y:S04]  /*22f50*/  STL.64 [R1+0x1c0], R110 ;  /* 0x0001c06e01007387 */ /* 0x000fe80000100a00 */
[----:B------:R-:W-:Y:S01]  /*22f60*/  STL.64 [R1+0x14d0], R110 ;  /* 0x0014d06e01007387 */ /* 0x000fe20000100a00 */
[----:B------:R-:W-:-:S03]  /*22f70*/  IMAD.WIDE R102, R135, 0x4, R248 ;  /* 0x0000000487667825 */ /* 0x000fc600078e02f8 */
[----:B------:R-:W4:Y:S04]  /*22f80*/  LDL.LU.64 R248, [R1+0x5c0] ;  /* 0x0005c00001f87983 */ /* 0x000f280000300a00 */
[----:B------:R-:W-:Y:S04]  /*22f90*/  STL.64 [R1+0x1a0], R108 ;  /* 0x0001a06c01007387 */ /* 0x000fe80000100a00 */
[----:B------:R-:W-:Y:S04]  /*22fa0*/  STL.64 [R1+0x14d8], R108 ;  /* 0x0014d86c01007387 */ /* 0x000fe80000100a00 */
[----:B------:R-:W-:Y:S04]  /*22fb0*/  STL.64 [R1+0x180], R106 ;  /* 0x0001806a01007387 */ /* 0x000fe80000100a00 */
[----:B------:R-:W-:Y:S01]  /*22fc0*/  STL.64 [R1+0x14e0], R106 ;  /* 0x0014e06a01007387 */ /* 0x000fe20000100a00 */
[----:B------:R-:W-:-:S04]  /*22fd0*/  IMAD.WIDE R100, R135, 0x4, R18 ;  /* 0x0000000487647825 */ /* 0x000fc800078e0212 */
[C---:B------:R-:W-:Y:S02]  /*22fe0*/  IMAD.WIDE R98, R135.reuse, 0x4, R16 ;  /* 0x0000000487627825 */ /* 0x040fe400078e0210 */
[----:B------:R-:W4:Y:S04]  /*22ff0*/  LDL.LU.64 R16, [R1+0x5c8] ;  /* 0x0005c80001107983 */ /* 0x000f280000300a00 */
[----:B------:R-:W-:Y:S04]  /*23000*/  STL.64 [R1+0x160], R104 ;  /* 0x0001606801007387 */ /* 0x000fe80000100a00 */
[----:B------:R1:W-:Y:S01]  /*23010*/  STL.64 [R1+0x14e8], R104 ;  /* 0x0014e86801007387 */ /* 0x0003e20000100a00 */
[----:B------:R-:W-:-:S03]  /*23020*/  IMAD.WIDE R96, R135, 0x4, R14 ;  /* 0x0000000487607825 */ /* 0x000fc600078e020e */
[----:B------:R-:W-:Y:S04]  /*23030*/  STL.64 [R1+0x140], R102 ;  /* 0x0001406601007387 */ /* 0x000fe80000100a00 */
[----:B------:R1:W-:Y:S01]  /*23040*/  STL.64 [R1+0x14f0], R102 ;  /* 0x0014f06601007387 */ /* 0x0003e20000100a00 */
[----:B--2---:R-:W-:-:S03]  /*23050*/  IMAD.WIDE R94, R135, 0x4, R244 ;  /* 0x00000004875e7825 */ /* 0x004fc600078e02f4 */
[----:B------:R-:W2:Y:S04]  /*23060*/  LDL.LU.64 R244, [R1+0x5d0] ;  /* 0x0005d00001f47983 */ /* 0x000ea80000300a00 */
[----:B------:R-:W2:Y:S04]  /*23070*/  LDL.LU.64 R14, [R1+0x5d8] ;  /* 0x0005d800010e7983 */ /* 0x000ea80000300a00 */
[----:B------:R-:W-:Y:S04]  /*23080*/  STL.64 [R1+0x120], R100 ;  /* 0x0001206401007387 */ /* 0x000fe80000100a00 */
[----:B------:R1:W-:Y:S01]  /*23090*/  STL.64 [R1+0x14f8], R100 ;  /* 0x0014f86401007387 */ /* 0x0003e20000100a00 */
[----:B---3--:R-:W-:-:S03]  /*230a0*/  IMAD.WIDE R92, R135, 0x4, R12 ;  /* 0x00000004875c7825 */ /* 0x008fc600078e020c */
[----:B------:R-:W3:Y:S04]  /*230b0*/  LDL.LU.64 R12, [R1+0x5e0] ;  /* 0x0005e000010c7983 */ /* 0x000ee80000300a00 */
[----:B------:R1:W-:Y:S01]  /*230c0*/  STL.64 [R1+0x100], R98 ;  /* 0x0001006201007387 */ /* 0x0003e20000100a00 */
[----:B------:R-:W-:-:S03]  /*230d0*/  IMAD.WIDE R90, R135, 0x4, R10 ;  /* 0x00000004875a7825 */ /* 0x000fc600078e020a */
[----:B------:R1:W-:Y:S04]  /*230e0*/  STL.64 [R1+0xe0], R96 ;  /* 0x0000e06001007387 */ /* 0x0003e80000100a00 */
[----:B------:R-:W3:Y:S04]  /*230f0*/  LDL.LU.64 R38, [R1+0x5e8] ;  /* 0x0005e80001267983 */ /* 0x000ee80000300a00 */
[----:B------:R-:W3:Y:S04]  /*23100*/  LDL.LU.64 R10, [R1+0x5f0] ;  /* 0x0005f000010a7983 */ /* 0x000ee80000300a00 */
[----:B------:R-:W3:Y:S04]  /*23110*/  LDL.LU.64 R36, [R1+0x5f8] ;  /* 0x0005f80001247983 */ /* 0x000ee80000300a00 */
[----:B------:R-:W3:Y:S04]  /*23120*/  LDL.LU.64 R20, [R1+0x600] ;  /* 0x0006000001147983 */ /* 0x000ee80000300a00 */
[----:B------:R1:W-:Y:S01]  /*23130*/  STL.64 [R1+0xc0], R94 ;  /* 0x0000c05e01007387 */ /* 0x0003e20000100a00 */
[----:B------:R-:W-:-:S03]  /*23140*/  IMAD.WIDE R88, R135, 0x4, R242 ;  /* 0x0000000487587825 */ /* 0x000fc600078e02f2 */
[----:B------:R-:W3:Y:S01]  /*23150*/  LDL.LU.64 R242, [R1+0x608] ;  /* 0x0006080001f27983 */ /* 0x000ee20000300a00 */
[----:B----4-:R-:W-:-:S03]  /*23160*/  IMAD.WIDE R86, R135, 0x4, R250 ;  /* 0x0000000487567825 */ /* 0x010fc600078e02fa */
[----:B------:R-:W4:Y:S04]  /*23170*/  LDL.LU.64 R250, [R1+0x610] ;  /* 0x0006100001fa7983 */ /* 0x000f280000300a00 */
[----:B------:R1:W-:Y:S04]  /*23180*/  STL.64 [R1+0xa0], R92 ;  /* 0x0000a05c01007387 */ /* 0x0003e80000100a00 */
[----:B------:R-:W4:Y:S04]  /*23190*/  LDL.LU.64 R34, [R1+0x618] ;  /* 0x0006180001227983 */ /* 0x000f280000300a00 */
[----:B------:R-:W4:Y:S01]  /*231a0*/  LDL.LU.64 R32, [R1+0x620] ;  /* 0x0006200001207983 */ /* 0x000f220000300a00 */
[----:B------:R-:W-:-:S03]  /*231b0*/  IMAD.WIDE R84, R135, 0x4, R248 ;  /* 0x0000000487547825 */ /* 0x000fc600078e02f8 */
[----:B------:R-:W4:Y:S04]  /*231c0*/  LDL.LU.64 R248, [R1+0x628] ;  /* 0x0006280001f87983 */ /* 0x000f280000300a00 */
[----:B------:R-:W4:Y:S04]  /*231d0*/  LDL.LU.64 R30, [R1+0x630] ;  /* 0x00063000011e7983 */ /* 0x000f280000300a00 */
[----:B------:R-:W4:Y:S04]  /*231e0*/  LDL.LU.64 R18, [R1+0x638] ;  /* 0x0006380001127983 */ /* 0x000f280000300a00 */
[----:B------:R1:W-:Y:S04]  /*231f0*/  STL.64 [R1+0x80], R90 ;  /* 0x0000805a01007387 */ /* 0x0003e80000100a00 */
[----:B------:R-:W4:Y:S04]  /*23200*/  LDL.LU.64 R28, [R1+0x640] ;  /* 0x00064000011c7983 */ /* 0x000f280000300a00 */
[----:B------:R-:W4:Y:S01]  /*23210*/  LDL.LU.64 R26, [R1+0x648] ;  /* 0x00064800011a7983 */ /* 0x000f220000300a00 */
[----:B------:R-:W-:-:S03]  /*23220*/  IMAD.WIDE R82, R135, 0x4, R16 ;  /* 0x0000000487527825 */ /* 0x000fc600078e0210 */
[----:B------:R-:W4:Y:S04]  /*23230*/  LDL.LU.64 R16, [R1+0x650] ;  /* 0x0006500001107983 */ /* 0x000f280000300a00 */
[----:B------:R1:W-:Y:S04]  /*23240*/  STL.64 [R1+0x60], R88 ;  /* 0x0000605801007387 */ /* 0x0003e80000100a00 */
[----:B------:R-:W4:Y:S04]  /*23250*/  LDL.LU.64 R24, [R1+0x658] ;  /* 0x0006580001187983 */ /* 0x000f280000300a00 */
[----:B------:R1:W-:Y:S01]  /*23260*/  STL.64 [R1+0x40], R86 ;  /* 0x0000405601007387 */ /* 0x0003e20000100a00 */
[----:B--2---:R-:W-:-:S03]  /*23270*/  IMAD.WIDE R236, R135, 0x4, R14 ;  /* 0x0000000487ec7825 */ /* 0x004fc600078e020e */
[----:B------:R-:W2:Y:S04]  /*23280*/  LDL.LU.64 R14, [R1+0x660] ;  /* 0x00066000010e7983 */ /* 0x000ea80000300a00 */
[----:B------:R1:W-:Y:S04]  /*23290*/  STL.64 [R1+0x20], R84 ;  /* 0x0000205401007387 */ /* 0x0003e80000100a00 */
[----:B------:R-:W2:Y:S01]  /*232a0*/  LDL.LU.64 R22, [R1+0x670] ;  /* 0x0006700001167983 */ /* 0x000ea20000300a00 */
[----:B---3--:R-:W-:-:S03]  /*232b0*/  IMAD.WIDE R200, R135, 0x4, R12 ;  /* 0x0000000487c87825 */ /* 0x008fc600078e020c */
[----:B------:R-:W3:Y:S04]  /*232c0*/  LDL.LU.64 R12, [R1+0x678] ;  /* 0x00067800010c7983 */ /* 0x000ee80000300a00 */
[----:B------:R1:W-:Y:S01]  /*232d0*/  STL.64 [R1], R82 ;  /* 0x0000005201007387 */ /* 0x0003e20000100a00 */
[----:B------:R-:W-:-:S03]  /*232e0*/  IMAD.WIDE R196, R135, 0x4, R10 ;  /* 0x0000000487c47825 */ /* 0x000fc600078e020a */
[----:B------:R-:W3:Y:S01]  /*232f0*/  LDL.LU.64 R10, [R1+0x680] ;  /* 0x00068000010a7983 */ /* 0x000ee20000300a00 */
[----:B------:R-:W-:-:S03]  /*23300*/  IMAD.WIDE R192, R135, 0x4, R20 ;  /* 0x0000000487c07825 */ /* 0x000fc600078e0214 */
[----:B------:R-:W3:Y:S01]  /*23310*/  LDL.LU.64 R20, [R1+0x688] ;  /* 0x0006880001147983 */ /* 0x000ee20000300a00 */
[----:B------:R-:W-:-:S03]  /*23320*/  IMAD.WIDE R190, R135, 0x4, R242 ;  /* 0x0000000487be7825 */ /* 0x000fc600078e02f2 */
[----:B------:R-:W3:Y:S01]  /*23330*/  LDL.LU.64 R242, [R1+0x690] ;  /* 0x0006900001f27983 */ /* 0x000ee20000300a00 */
[----:B----4-:R-:W-:-:S03]  /*23340*/  IMAD.WIDE R188, R135, 0x4, R250 ;  /* 0x0000000487bc7825 */ /* 0x010fc600078e02fa */
[----:B------:R-:W4:Y:S01]  /*23350*/  LDL.LU.64 R250, [R1+0x698] ;  /* 0x0006980001fa7983 */ /* 0x000f220000300a00 */
[----:B------:R-:W-:-:S03]  /*23360*/  IMAD.WIDE R182, R135, 0x4, R248 ;  /* 0x0000000487b67825 */ /* 0x000fc600078e02f8 */
[----:B------:R-:W4:Y:S01]  /*23370*/  LDL.LU.64 R248, [R1+0x6a0] ;  /* 0x0006a00001f87983 */ /* 0x000f220000300a00 */
[----:B------:R-:W-:-:S04]  /*23380*/  IMAD.WIDE R80, R135, 0x4, R30 ;  /* 0x0000000487507825 */ /* 0x000fc800078e021e */
[C---:B------:R-:W-:Y:S02]  /*23390*/  IMAD.WIDE R78, R135.reuse, 0x4, R18 ;  /* 0x00000004874e7825 */ /* 0x040fe400078e0212 */
[----:B------:R-:W4:Y:S04]  /*233a0*/  LDL.LU.64 R18, [R1+0x6a8] ;  /* 0x0006a80001127983 */ /* 0x000f280000300a00 */
[----:B------:R1:W-:Y:S01]  /*233b0*/  STL.64 [R1+0x248], R80 ;  /* 0x0002485001007387 */ /* 0x0003e20000100a00 */
[----:B------:R-:W-:-:S04]  /*233c0*/  IMAD.WIDE R76, R135, 0x4, R28 ;  /* 0x00000004874c7825 */ /* 0x000fc800078e021c */
[----:B------:R-:W-:-:S04]  /*233d0*/  IMAD.WIDE R74, R135, 0x4, R26 ;  /* 0x00000004874a7825 */ /* 0x000fc800078e021a */
[C---:B------:R-:W-:Y:S02]  /*233e0*/  IMAD.WIDE R72, R135.reuse, 0x4, R16 ;  /* 0x0000000487487825 */ /* 0x040fe400078e0210 */
[----:B------:R-:W4:Y:S04]  /*233f0*/  LDL.LU.64 R16, [R1+0x6b0] ;  /* 0x0006b00001107983 */ /* 0x000f280000300a00 */
[----:B------:R1:W-:Y:S01]  /*23400*/  STL.64 [R1+0x228], R78 ;  /* 0x0002284e01007387 */ /* 0x0003e20000100a00 */
[----:B------:R-:W-:-:S03]  /*23410*/  IMAD.WIDE R70, R135, 0x4, R24 ;  /* 0x0000000487467825 */ /* 0x000fc600078e0218 */
[----:B------:R1:W-:Y:S01]  /*23420*/  STL.64 [R1+0x210], R76 ;  /* 0x0002104c01007387 */ /* 0x0003e20000100a00 */
[----:B--2---:R-:W-:-:S03]  /*23430*/  IMAD.WIDE R68, R135, 0x4, R14 ;  /* 0x0000000487447825 */ /* 0x004fc600078e020e */
[----:B------:R-:W2:Y:S04]  /*23440*/  LDL.LU.64 R14, [R1+0x6b8] ;  /* 0x0006b800010e7983 */ /* 0x000ea80000300a00 */
[----:B------:R1:W-:Y:S01]  /*23450*/  STL.64 [R1+0x1f8], R74 ;  /* 0x0001f84a01007387 */ /* 0x0003e20000100a00 */
[----:B------:R-:W-:-:S03]  /*23460*/  IMAD.WIDE R66, R135, 0x4, R22 ;  /* 0x0000000487427825 */ /* 0x000fc600078e0216 */
[----:B------:R1:W-:Y:S01]  /*23470*/  STL.64 [R1+0x1d8], R72 ;  /* 0x0001d84801007387 */ /* 0x0003e20000100a00 */
[----:B---3--:R-:W-:-:S03]  /*23480*/  IMAD.WIDE R64, R135, 0x4, R12 ;  /* 0x0000000487407825 */ /* 0x008fc600078e020c */
[----:B------:R-:W3:Y:S04]  /*23490*/  LDL.LU.64 R12, [R1+0x6c0] ;  /* 0x0006c000010c7983 */ /* 0x000ee80000300a00 */
[----:B------:R1:W-:Y:S01]  /*234a0*/  STL.64 [R1+0x1b8], R70 ;  /* 0x0001b84601007387 */ /* 0x0003e20000100a00 */
[----:B------:R-:W-:-:S03]  /*234b0*/  IMAD.WIDE R62, R135, 0x4, R10 ;  /* 0x00000004873e7825 */ /* 0x000fc600078e020a */
[----:B------:R-:W3:Y:S04]  /*234c0*/  LDL.LU.64 R10, [R1+0x6c8] ;  /* 0x0006c800010a7983 */ /* 0x000ee80000300a00 */
[----:B------:R1:W-:Y:S04]  /*234d0*/  STL.64 [R1+0x198], R68 ;  /* 0x0001984401007387 */ /* 0x0003e80000100a00 */
[----:B------:R1:W-:Y:S04]  /*234e0*/  STL.64 [R1+0x178], R66 ;  /* 0x0001784201007387 */ /* 0x0003e80000100a00 */
[----:B------:R1:W-:Y:S01]  /*234f0*/  STL.64 [R1+0x158], R64 ;  /* 0x0001584001007387 */ /* 0x0003e20000100a00 */
[----:B------:R-:W-:-:S04]  /*23500*/  IMAD.WIDE R58, R135, 0x4, R242 ;  /* 0x00000004873a7825 */ /* 0x000fc800078e02f2 */
[C---:B----4-:R-:W-:Y:S02]  /*23510*/  IMAD.WIDE R56, R135.reuse, 0x4, R250 ;  /* 0x0000000487387825 */ /* 0x050fe400078e02fa */
[----:B------:R-:W4:Y:S04]  /*23520*/  LDL.LU.64 R250, [R1+0x6d0] ;  /* 0x0006d00001fa7983 */ /* 0x000f280000300a00 */
[----:B------:R-:W4:Y:S04]  /*23530*/  LDL.LU.64 R242, [R1+0x6d8] ;  /* 0x0006d80001f27983 */ /* 0x000f280000300a00 */
[----:B------:R1:W-:Y:S01]  /*23540*/  STL.64 [R1+0x138], R62 ;  /* 0x0001383e01007387 */ /* 0x0003e20000100a00 */
[----:B------:R-:W-:-:S03]  /*23550*/  IMAD.WIDE R54, R135, 0x4, R248 ;  /* 0x0000000487367825 */ /* 0x000fc600078e02f8 */
[----:B------:R-:W4:Y:S01]  /*23560*/  LDL.LU.64 R248, [R1+0x6e0] ;  /* 0x0006e00001f87983 */ /* 0x000f220000300a00 */
[----:B------:R-:W-:-:S04]  /*23570*/  IMAD.WIDE R60, R135, 0x4, R20 ;  /* 0x00000004873c7825 */ /* 0x000fc800078e0214 */
[C---:B------:R-:W-:Y:S01]  /*23580*/  IMAD.WIDE R198, R135.reuse, 0x4, R38 ;  /* 0x0000000487c67825 */ /* 0x040fe200078e0226 */
[----:B------:R1:W-:Y:S04]  /*23590*/  STL.64 [R1+0x118], R60 ;  /* 0x0001183c01007387 */ /* 0x0003e80000100a00 */
[----:B------:R-:W4:Y:S01]  /*235a0*/  LDL.LU.64 R40, [R1+0x6f0] ;  /* 0x0006f00001287983 */ /* 0x000f220000300a00 */
[----:B------:R-:W-:-:S03]  /*235b0*/  IMAD.WIDE R194, R135, 0x4, R36 ;  /* 0x0000000487c27825 */ /* 0x000fc600078e0224 */
[----:B------:R-:W4:Y:S04]  /*235c0*/  LDL.LU.64 R38, [R1+0x700] ;  /* 0x0007000001267983 */ /* 0x000f280000300a00 */
[----:B------:R-:W4:Y:S04]  /*235d0*/  LDL.LU.64 R28, [R1+0x710] ;  /* 0x00071000011c7983 */ /* 0x000f280000300a00 */
[----:B------:R1:W-:Y:S04]  /*235e0*/  STL.64 [R1+0xf8], R58 ;  /* 0x0000f83a01007387 */ /* 0x0003e80000100a00 */
[----:B------:R-:W4:Y:S01]  /*235f0*/  LDL.LU.64 R36, [R1+0x720] ;  /* 0x0007200001247983 */ /* 0x000f220000300a00 */
[----:B------:R-:W-:-:S03]  /*23600*/  IMAD.WIDE R186, R135, 0x4, R34 ;  /* 0x0000000487ba7825 */ /* 0x000fc600078e0222 */
[----:B------:R-:W4:Y:S01]  /*23610*/  LDL.LU.64 R26, [R1+0x730] ;  /* 0x00073000011a7983 */ /* 0x000f220000300a00 */
[----:B------:R-:W-:-:S03]  /*23620*/  IMAD.WIDE R52, R135, 0x4, R18 ;  /* 0x0000000487347825 */ /* 0x000fc600078e0212 */
[----:B------:R-:W4:Y:S04]  /*23630*/  LDL.LU.64 R24, [R1+0x740] ;  /* 0x0007400001187983 */ /* 0x000f280000300a00 */
[----:B------:R1:W-:Y:S04]  /*23640*/  STL.64 [R1+0xd8], R56 ;  /* 0x0000d83801007387 */ /* 0x0003e80000100a00 */
[----:B------:R-:W4:Y:S01]  /*23650*/  LDL.LU.64 R22, [R1+0x748] ;  /* 0x0007480001167983 */ /* 0x000f220000300a00 */
[----:B------:R-:W-:-:S03]  /*23660*/  IMAD.WIDE R50, R135, 0x4, R16 ;  /* 0x0000000487327825 */ /* 0x000fc600078e0210 */
[----:B------:R-:W4:Y:S04]  /*23670*/  LDL.LU.64 R34, [R1+0x750] ;  /* 0x0007500001227983 */ /* 0x000f280000300a00 */
[----:B------:R-:W4:Y:S01]  /*23680*/  LDL.LU.64 R20, [R1+0x760] ;  /* 0x0007600001147983 */ /* 0x000f220000300a00 */
[----:B------:R-:W-:-:S03]  /*23690*/  IMAD.WIDE R184, R135, 0x4, R32 ;  /* 0x0000000487b87825 */ /* 0x000fc600078e0220 */
[----:B------:R1:W-:Y:S04]  /*236a0*/  STL.64 [R1+0xb8], R54 ;  /* 0x0000b83601007387 */ /* 0x0003e80000100a00 */
[----:B------:R-:W4:Y:S04]  /*236b0*/  LDL.LU.64 R18, [R1+0x758] ;  /* 0x0007580001127983 */ /* 0x000f280000300a00 */
[----:B------:R-:W4:Y:S04]  /*236c0*/  LDL.LU.64 R16, [R1+0x770] ;  /* 0x0007700001107983 */ /* 0x000f280000300a00 */
[----:B------:R1:W-:Y:S04]  /*236d0*/  STL.64 [R1+0x98], R52 ;  /* 0x0000983401007387 */ /* 0x0003e80000100a00 */
[----:B------:R-:W4:Y:S04]  /*236e0*/  LDL.LU.64 R32, [R1+0x780] ;  /* 0x0007800001207983 */ /* 0x000f280000300a00 */
[----:B------:R-:W4:Y:S01]  /*236f0*/  LDL.LU.64 R30, [R1+0x790] ;  /* 0x00079000011e7983 */ /* 0x000f220000300a00 */
[----:B--2---:R-:W-:-:S03]  /*23700*/  IMAD.WIDE R48, R135, 0x4, R14 ;  /* 0x0000000487307825 */ /* 0x004fc600078e020e */
[----:B------:R-:W2:Y:S01]  /*23710*/  LDL.LU.64 R14, [R1+0x7a0] ;  /* 0x0007a000010e7983 */ /* 0x000ea20000300a00 */
[----:B---3--:R-:W-:-:S03]  /*23720*/  IMAD.WIDE R46, R135, 0x4, R12 ;  /* 0x00000004872e7825 */ /* 0x008fc600078e020c */
[----:B------:R-:W3:Y:S04]  /*23730*/  LDL.LU.64 R12, [R1+0x7b0] ;  /* 0x0007b000010c7983 */ /* 0x000ee80000300a00 */
[----:B------:R1:W-:Y:S04]  /*23740*/  STL.64 [R1+0x78], R50 ;  /* 0x0000783201007387 */ /* 0x0003e80000100a00 */
[----:B------:R1:W-:Y:S01]  /*23750*/  STL.64 [R1+0x58], R48 ;  /* 0x0000583001007387 */ /* 0x0003e20000100a00 */
[----:B------:R-:W-:-:S03]  /*23760*/  IMAD.WIDE R44, R135, 0x4, R10 ;  /* 0x00000004872c7825 */ /* 0x000fc600078e020a */
[----:B------:R-:W3:Y:S04]  /*23770*/  LDL.LU.64 R10, [R1+0x7c0] ;  /* 0x0007c000010a7983 */ /* 0x000ee80000300a00 */
[----:B------:R1:W-:Y:S01]  /*23780*/  STL.64 [R1+0x38], R46 ;  /* 0x0000382e01007387 */ /* 0x0003e20000100a00 */
[----:B----4-:R-:W-:-:S03]  /*23790*/  IMAD.WIDE R234, R135, 0x4, R248 ;  /* 0x0000000487ea7825 */ /* 0x010fc600078e02f8 */
[----:B------:R-:W4:Y:S04]  /*237a0*/  LDL.LU.64 R248, [R1+0x7c8] ;  /* 0x0007c80001f87983 */ /* 0x000f280000300a00 */
[----:B------:R1:W-:Y:S01]  /*237b0*/  STL.64 [R1+0x18], R44 ;  /* 0x0000182c01007387 */ /* 0x0003e20000100a00 */
[----:B------:R-:W-:-:S04]  /*237c0*/  IMAD.WIDE R180, R135, 0x4, R40 ;  /* 0x0000000487b47825 */ /* 0x000fc800078e0228 */
[C---:B------:R-:W-:Y:S02]  /*237d0*/  IMAD.WIDE R176, R135.reuse, 0x4, R28 ;  /* 0x0000000487b07825 */ /* 0x040fe400078e021c */
[----:B------:R-:W4:Y:S02]  /*237e0*/  LDL.LU.64 R28, [R1+0x7d0] ;  /* 0x0007d000011c7983 */ /* 0x000f240000300a00 */
[C---:B------:R-:W-:Y:S02]  /*237f0*/  IMAD.WIDE R172, R135.reuse, 0x4, R26 ;  /* 0x0000000487ac7825 */ /* 0x040fe400078e021a */
[----:B------:R-:W4:Y:S02]  /*23800*/  LDL.LU.64 R26, [R1+0x7d8] ;  /* 0x0007d800011a7983 */ /* 0x000f240000300a00 */
[C---:B------:R-:W-:Y:S02]  /*23810*/  IMAD.WIDE R170, R135.reuse, 0x4, R24 ;  /* 0x0000000487aa7825 */ /* 0x040fe400078e0218 */
[----:B------:R-:W4:Y:S02]  /*23820*/  LDL.LU.64 R24, [R1+0x7e0] ;  /* 0x0007e00001187983 */ /* 0x000f240000300a00 */
[----:B------:R-:W-:-:S04]  /*23830*/  IMAD.WIDE R174, R135, 0x4, R36 ;  /* 0x0000000487ae7825 */ /* 0x000fc800078e0224 */
[C---:B------:R-:W-:Y:S02]  /*23840*/  IMAD.WIDE R168, R135.reuse, 0x4, R22 ;  /* 0x0000000487a87825 */ /* 0x040fe400078e0216 */
[----:B------:R-:W4:Y:S02]  /*23850*/  LDL.LU.64 R22, [R1+0x7f0] ;  /* 0x0007f00001167983 */ /* 0x000f240000300a00 */
[----:B------:R-:W-:-:S04]  /*23860*/  IMAD.WIDE R166, R135, 0x4, R34 ;  /* 0x0000000487a67825 */ /* 0x000fc800078e0222 */
[C---:B------:R-:W-:Y:S02]  /*23870*/  IMAD.WIDE R164, R135.reuse, 0x4, R20 ;  /* 0x0000000487a47825 */ /* 0x040fe400078e0214 */
[----:B------:R-:W4:Y:S02]  /*23880*/  LDL.LU.64 R20, [R1+0x800] ;  /* 0x0008000001147983 */ /* 0x000f240000300a00 */
[C---:B------:R-:W-:Y:S02]  /*23890*/  IMAD.WIDE R162, R135.reuse, 0x4, R18 ;  /* 0x0000000487a27825 */ /* 0x040fe400078e0212 */
[----:B------:R-:W4:Y:S02]  /*238a0*/  LDL.LU.64 R18, [R1+0x810] ;  /* 0x0008100001127983 */ /* 0x000f240000300a00 */
[C---:B------:R-:W-:Y:S02]  /*238b0*/  IMAD.WIDE R42, R135.reuse, 0x4, R16 ;  /* 0x00000004872a7825 */ /* 0x040fe400078e0210 */
[----:B------:R-:W4:Y:S04]  /*238c0*/  LDL.LU.64 R16, [R1+0x820] ;  /* 0x0008200001107983 */ /* 0x000f280000300a00 */
[----:B------:R1:W-:Y:S01]  /*238d0*/  STL.64 [R1+0x240], R42 ;  /* 0x0002402a01007387 */ /* 0x0003e20000100a00 */
[----:B------:R-:W-:-:S04]  /*238e0*/  IMAD.WIDE R40, R135, 0x4, R32 ;  /* 0x0000000487287825 */ /* 0x000fc800078e0220 */
[----:B------:R-:W-:-:S04]  /*238f0*/  IMAD.WIDE R178, R135, 0x4, R38 ;  /* 0x0000000487b27825 */ /* 0x000fc800078e0226 */
[----:B------:R-:W-:-:S04]  /*23900*/  IMAD.WIDE R38, R135, 0x4, R30 ;  /* 0x0000000487267825 */ /* 0x000fc800078e021e */
[C---:B--2---:R-:W-:Y:S02]  /*23910*/  IMAD.WIDE R36, R135.reuse, 0x4, R14 ;  /* 0x0000000487247825 */ /* 0x044fe400078e020e */
[----:B------:R-:W2:Y:S02]  /*23920*/  LDL.LU.64 R14, [R1+0x830] ;  /* 0x00083000010e7983 */ /* 0x000ea40000300a00 */
[C---:B---3--:R-:W-:Y:S02]  /*23930*/  IMAD.WIDE R34, R135.reuse, 0x4, R12 ;  /* 0x0000000487227825 */ /* 0x048fe400078e020c */
[----:B------:R-:W3:Y:S04]  /*23940*/  LDL.LU.64 R12, [R1+0x840] ;  /* 0x00084000010c7983 */ /* 0x000ee80000300a00 */
[----:B------:R1:W-:Y:S01]  /*23950*/  STL.64 [R1+0x220], R40 ;  /* 0x0002202801007387 */ /* 0x0003e20000100a00 */
[----:B------:R-:W-:-:S03]  /*23960*/  IMAD.WIDE R32, R135, 0x4, R10 ;  /* 0x0000000487207825 */ /* 0x000fc600078e020a */
[----:B------:R-:W3:Y:S04]  /*23970*/  LDL.LU.64 R10, [R1+0x848] ;  /* 0x00084800010a7983 */ /* 0x000ee80000300a00 */
[----:B------:R-:W3:Y:S04]  /*23980*/  LDL.LU.64 R148, [R1+0x850] ;  /* 0x0008500001947983 */ /* 0x000ee80000300a00 */
[----:B------:R1:W-:Y:S04]  /*23990*/  STL.64 [R1+0x208], R38 ;  /* 0x0002082601007387 */ /* 0x0003e80000100a00 */
[----:B------:R-:W3:Y:S01]  /*239a0*/  LDL.LU.64 R146, [R1+0x858] ;  /* 0x0008580001927983 */ /* 0x000ee20000300a00 */
[----:B----4-:R-:W-:-:S03]  /*239b0*/  IMAD.WIDE R30, R135, 0x4, R248 ;  /* 0x00000004871e7825 */ /* 0x010fc600078e02f8 */
[----:B------:R-:W4:Y:S04]  /*239c0*/  LDL.LU.64 R248, [R1+0x860] ;  /* 0x0008600001f87983 */ /* 0x000f280000300a00 */
[----:B------:R1:W-:Y:S04]  /*239d0*/  STL.64 [R1+0x1e8], R36 ;  /* 0x0001e82401007387 */ /* 0x0003e80000100a00 */
[----:B------:R-:W4:Y:S04]  /*239e0*/  LDL.LU.64 R144, [R1+0x890] ;  /* 0x0008900001907983 */ /* 0x000f280000300a00 */
[----:B------:R1:W-:Y:S04]  /*239f0*/  STL.64 [R1+0x1d0], R34 ;  /* 0x0001d02201007387 */ /* 0x0003e80000100a00 */
[----:B------:R1:W-:Y:S04]  /*23a00*/  STL.64 [R1+0x1b0], R32 ;  /* 0x0001b02001007387 */ /* 0x0003e80000100a00 */
[----:B------:R1:W-:Y:S04]  /*23a10*/  STL.64 [R1+0x190], R30 ;  /* 0x0001901e01007387 */ /* 0x0003e80000100a00 */
[----:B------:R-:W4:Y:S01]  /*23a20*/  LDL.LU.64 R220, [R1+0x8a0] ;  /* 0x0008a00001dc7983 */ /* 0x000f220000300a00 */
[----:B------:R-:W-:-:S04]  /*23a30*/  IMAD.WIDE R28, R135, 0x4, R28 ;  /* 0x00000004871c7825 */ /* 0x000fc800078e021c */
[C---:B------:R-:W-:Y:S01]  /*23a40*/  IMAD.WIDE R26, R135.reuse, 0x4, R26 ;  /* 0x00000004871a7825 */ /* 0x040fe200078e021a */
[----:B------:R1:W-:Y:S03]  /*23a50*/  STL.64 [R1+0x170], R28 ;  /* 0x0001701c01007387 */ /* 0x0003e60000100a00 */
[C---:B------:R-:W-:Y:S01]  /*23a60*/  IMAD.WIDE R24, R135.reuse, 0x4, R24 ;  /* 0x0000000487187825 */ /* 0x040fe200078e0218 */
[----:B------:R1:W-:Y:S04]  /*23a70*/  STL.64 [R1+0x150], R26 ;  /* 0x0001501a01007387 */ /* 0x0003e80000100a00 */
[----:B------:R1:W-:Y:S01]  /*23a80*/  STL.64 [R1+0x130], R24 ;  /* 0x0001301801007387 */ /* 0x0003e20000100a00 */
[----:B------:R-:W-:-:S03]  /*23a90*/  IMAD.WIDE R22, R135, 0x4, R22 ;  /* 0x0000000487167825 */ /* 0x000fc600078e0216 */
[----:B------:R-:W4:Y:S04]  /*23aa0*/  LDL.LU.64 R160, [R1+0x8b0] ;  /* 0x0008b00001a07983 */ /* 0x000f280000300a00 */
[----:B------:R-:W4:Y:S01]  /*23ab0*/  LDL.LU.64 R158, [R1+0x8c0] ;  /* 0x0008c000019e7983 */ /* 0x000f220000300a00 */
[----:B------:R-:W-:-:S03]  /*23ac0*/  IMAD.WIDE R20, R135, 0x4, R20 ;  /* 0x0000000487147825 */ /* 0x000fc600078e0214 */
[----:B------:R-:W4:Y:S04]  /*23ad0*/  LDL.LU.64 R156, [R1+0x8d0] ;  /* 0x0008d000019c7983 */ /* 0x000f280000300a00 */
[----:B------:R-:W4:Y:S01]  /*23ae0*/  LDL.LU.64 R154, [R1+0x8d8] ;  /* 0x0008d800019a7983 */ /* 0x000f220000300a00 */
[----:B------:R-:W-:-:S03]  /*23af0*/  IMAD.WIDE R18, R135, 0x4, R18 ;  /* 0x0000000487127825 */ /* 0x000fc600078e0212 */
[----:B------:R1:W-:Y:S01]  /*23b00*/  STL.64 [R1+0x110], R22 ;  /* 0x0001101601007387 */ /* 0x0003e20000100a00 */
[----:B------:R-:W-:-:S03]  /*23b10*/  IMAD.WIDE R16, R135, 0x4, R16 ;  /* 0x0000000487107825 */ /* 0x000fc600078e0210 */
[----:B------:R1:W-:Y:S04]  /*23b20*/  STL.64 [R1+0xf0], R20 ;  /* 0x0000f01401007387 */ /* 0x0003e80000100a00 */
[----:B------:R1:W-:Y:S04]  /*23b30*/  STL.64 [R1+0xd0], R18 ;  /* 0x0000d01201007387 */ /* 0x0003e80000100a00 */
[----:B------:R1:W-:Y:S01]  /*23b40*/  STL.64 [R1+0xb0], R16 ;  /* 0x0000b01001007387 */ /* 0x0003e20000100a00 */
[----:B--2---:R-:W-:-:S05]  /*23b50*/  IMAD.WIDE R14, R135, 0x4, R14 ;  /* 0x00000004870e7825 */ /* 0x004fca00078e020e */
[----:B------:R2:W-:Y:S01]  /*23b60*/  STL.64 [R1+0x90], R14 ;  /* 0x0000900e01007387 */ /* 0x0005e20000100a00 */
[----:B---3--:R-:W-:-:S05]  /*23b70*/  IMAD.WIDE R12, R135, 0x4, R12 ;  /* 0x00000004870c7825 */ /* 0x008fca00078e020c */
[----:B------:R2:W-:Y:S01]  /*23b80*/  STL.64 [R1+0x70], R12 ;  /* 0x0000700c01007387 */ /* 0x0005e20000100a00 */
[----:B------:R-:W-:-:S05]  /*23b90*/  IMAD.WIDE R10, R135, 0x4, R10 ;  /* 0x00000004870a7825 */ /* 0x000fca00078e020a */
[----:B------:R2:W-:Y:S01]  /*23ba0*/  STL.64 [R1+0x50], R10 ;  /* 0x0000500a01007387 */ /* 0x0005e20000100a00 */
[----:B------:R-:W-:-:S03]  /*23bb0*/  IMAD.WIDE R8, R135, 0x4, R148 ;  /* 0x0000000487087825 */ /* 0x000fc600078e0294 */
[----:B------:R-:W3:Y:S01]  /*23bc0*/  LDL.LU.64 R152, [R1+0x8e0] ;  /* 0x0008e00001987983 */ /* 0x000ee20000300a00 */
[----:B------:R-:W-:-:S03]  /*23bd0*/  IMAD.WIDE R6, R135, 0x4, R146 ;  /* 0x0000000487067825 */ /* 0x000fc600078e0292 */
[----:B------:R-:W2:Y:S04]  /*23be0*/  LDL.LU.64 R150, [R1+0x8e8] ;  /* 0x0008e80001967983 */ /* 0x000ea80000300a00 */
[----:B------:R-:W2:Y:S04]  /*23bf0*/  LDL.LU.64 R148, [R1+0x8f8] ;  /* 0x0008f80001947983 */ /* 0x000ea80000300a00 */
[----:B------:R-:W2:Y:S01]  /*23c00*/  LDL.LU.64 R146, [R1+0x908] ;  /* 0x0009080001927983 */ /* 0x000ea20000300a00 */
[----:B----4-:R-:W-:-:S03]  /*23c10*/  IMAD.WIDE R240, R135, 0x4, R144 ;  /* 0x0000000487f07825 */ /* 0x010fc600078e0290 */
[----:B------:R-:W4:Y:S04]  /*23c20*/  LDL.LU.64 R144, [R1+0x918] ;  /* 0x0009180001907983 */ /* 0x000f280000300a00 */
[----:B------:R-:W2:Y:S04]  /*23c30*/  LDL.LU.64 R228, [R1+0x928] ;  /* 0x0009280001e47983 */ /* 0x000ea80000300a00 */
[----:B------:R1:W-:Y:S04]  /*23c40*/  STL.64 [R1+0x30], R8 ;  /* 0x0000300801007387 */ /* 0x0003e80000100a00 */
[----:B------:R-:W3:Y:S04]  /*23c50*/  LDL.LU.64 R226, [R1+0x938] ;  /* 0x0009380001e27983 */ /* 0x000ee80000300a00 */
[----:B------:R-:W4:Y:S04]  /*23c60*/  LDL.LU.64 R224, [R1+0x948] ;  /* 0x0009480001e07983 */ /* 0x000f280000300a00 */
[----:B------:R-:W4:Y:S01]  /*23c70*/  LDL.LU.64 R222, [R1+0x958] ;  /* 0x0009580001de7983 */ /* 0x000f220000300a00 */
[----:B------:R-:W-:-:S03]  /*23c80*/  IMAD.WIDE R232, R135, 0x4, R220 ;  /* 0x0000000487e87825 */ /* 0x000fc600078e02dc */
[----:B------:R-:W4:Y:S04]  /*23c90*/  LDL.LU.64 R220, [R1+0x968] ;  /* 0x0009680001dc7983 */ /* 0x000f280000300a00 */
[----:B------:R2:W-:Y:S04]  /*23ca0*/  STL.64 [R1+0x10], R6 ;  /* 0x0000100601007387 */ /* 0x0005e80000100a00 */
        /* <DEDUP_REMOVED lines=14> */
[----:B------:R-:W-:-:S02]  /*23d90*/  ISETP.GE.U32.AND P2, PT, R0, 0x7ffffe82, PT ;  /* 0x7ffffe820000780c */ /* 0x000fc40003f46070 */
[----:B------:R-:W-:Y:S01]  /*23da0*/  ISETP.GE.U32.AND P5, PT, R134, 0x7ffffe81, PT ;  /* 0x7ffffe818600780c */ /* 0x000fe20003fa6070 */
[----:B------:R-:W4:Y:S01]  /*23db0*/  LDL.64 R132, [R1+0xf78] ;  /* 0x000f780001847983 */ /* 0x000f220000100a00 */
[----:B------:R-:W-:Y:S01]  /*23dc0*/  IMAD.WIDE R244, R135, 0x4, R244 ;  /* 0x0000000487f47825 */ /* 0x000fe200078e02f4 */
[----:B------:R-:W1:Y:S02]  /*23dd0*/  LDC R0, c[0x0][0x3a0] ;  /* 0x0000e800ff007b82 */ /* 0x000e640000000800 */
        /* <DEDUP_REMOVED lines=14> */
[----:B--2---:R-:W-:-:S05]  /*23ec0*/  IMAD.WIDE R228, R2, 0x4, R228 ;  /* 0x0000000402e47825 */ /* 0x004fca00078e02e4 */
[----:B------:R-:W-:Y:S01]  /*23ed0*/  LDGSTS.E [R252+0x701f0], desc[UR22][R228.64], !P6 ;  /* 0x701f0000e4fc7fae */ /* 0x000fe2000f1a1016 */
[----:B---3--:R-:W-:-:S04]  /*23ee0*/  IMAD.WIDE R226, R2, 0x4, R226 ;  /* 0x0000000402e27825 */ /* 0x008fc800078e02e2 */
[C---:B----4-:R-:W-:Y:S01]  /*23ef0*/  IMAD.WIDE R224, R2.reuse, 0x4, R224 ;  /* 0x0000000402e07825 */ /* 0x050fe200078e02e0 */
[----:B------:R-:W-:Y:S03]  /*23f00*/  LDGSTS.E [R252+0x701f4], desc[UR22][R226.64], !P3 ;  /* 0x701f4000e2fc7fae */ /* 0x000fe6000d9a1016 */
[----:B------:R-:W-:Y:S01]  /*23f10*/  IMAD.WIDE R222, R2, 0x4, R222 ;  /* 0x0000000402de7825 */ /* 0x000fe200078e02de */
[----:B------:R-:W-:Y:S04]  /*23f20*/  LDGSTS.E [R252+0x701f8], desc[UR22][R224.64], !P2 ;  /* 0x701f8000e0fc7fae */ /* 0x000fe8000d1a1016 */
[----:B------:R-:W-:Y:S04]  /*23f30*/  LDGSTS.E [R252+0x701fc], desc[UR22][R222.64], !P5 ;  /* 0x701fc000defc7fae */ /* 0x000fe8000e9a1016 */
[----:B------:R-:W0:Y:S04]  /*23f40*/  LDGDEPBAR ;  /* 0x00000000000079af */ /* 0x000e280000000000 */
        /* <DEDUP_REMOVED lines=22> */
[----:B------:R-:W3:Y:S04]  /*240b0*/  LDL.64 R210, [R1+0xb10] ;  /* 0x000b100001d27983 */ /* 0x000ee80000100a00 */
[----:B------:R-:W4:Y:S04]  /*240c0*/  LDL.64 R212, [R1+0xb08] ;  /* 0x000b080001d47983 */ /* 0x000f280000100a00 */
[----:B------:R-:W3:Y:S04]  /*240d0*/  LDL.64 R214, [R1+0xb00] ;  /* 0x000b000001d67983 */ /* 0x000ee80000100a00 */
[----:B------:R-:W3:Y:S04]  /*240e0*/  LDL.64 R216, [R1+0xaf8] ;  /* 0x000af80001d87983 */ /* 0x000ee80000100a00 */
[----:B------:R-:W3:Y:S04]  /*240f0*/  LDL.64 R218, [R1+0xaf0] ;  /* 0x000af00001da7983 */ /* 0x000ee80000100a00 */
        /* <DEDUP_REMOVED lines=12> */
[----:B------:R-:W-:Y:S04]  /*241c0*/  LDGSTS.E [R143+0x25c00], desc[UR22][R114.64], P4 ;  /* 0x25c00000728f7fae */ /* 0x000fe8000a1a1016 */
[----:B------:R-:W-:Y:S04]  /*241d0*/  LDGSTS.E [R143+0x26000], desc[UR22][R116.64], P4 ;  /* 0x26000000748f7fae */ /* 0x000fe8000a1a1016 */
[----:B------:R-:W4:Y:S04]  /*241e0*/  LDL.LU.64 R136, [R1+0x1508] ;  /* 0x0015080001887983 */ /* 0x000f280000300a00 */
[----:B------:R-:W-:Y:S04]  /*241f0*/  LDGSTS.E [R143+0x26400], desc[UR22][R118.64], P4 ;  /* 0x26400000768f7fae */ /* 0x000fe8000a1a1016 */
[----:B------:R-:W-:Y:S04]  /*24200*/  LDGSTS.E [R143+0x26800], desc[UR22][R120.64], P4 ;  /* 0x26800000788f7fae */ /* 0x000fe8000a1a1016 */
[----:B------:R-:W-:Y:S04]  /*24210*/  LDGSTS.E [R143+0x26c00], desc[UR22][R202.64], P4 ;  /* 0x26c00000ca8f7fae */ /* 0x000fe8000a1a1016 */
[----:B------:R-:W-:Y:S04]  /*24220*/  LDGSTS.E [R143+0x27000], desc[UR22][R204.64], P4 ;  /* 0x27000000cc8f7fae */ /* 0x000fe8000a1a1016 */
[----:B------:R-:W-:Y:S04]  /*24230*/  LDGSTS.E [R143+0x27400], desc[UR22][R206.64], P4 ;  /* 0x27400000ce8f7fae */ /* 0x000fe8000a1a1016 */
[----:B------:R-:W-:Y:S04]  /*24240*/  LDGSTS.E [R143+0x27800], desc[UR22][R208.64], P4 ;  /* 0x27800000d08f7fae */ /* 0x000fe8000a1a1016 */
[----:B---3--:R-:W-:Y:S04]  /*24250*/  LDGSTS.E [R143+0x27c00], desc[UR22][R210.64], P4 ;  /* 0x27c00000d28f7fae */ /* 0x008fe8000a1a1016 */
[----:B------:R-:W2:Y:S04]  /*24260*/  LDL.64 R140, [R1+0xa98] ;  /* 0x000a9800018c7983 */ /* 0x000ea80000100a00 */
[----:B------:R-:W3:Y:S04]  /*24270*/  LDL.64 R102, [R1+0xa90] ;  /* 0x000a900001667983 */ /* 0x000ee80000100a00 */
        /* <DEDUP_REMOVED lines=12> */
[----:B------:R-:W3:Y:S04]  /*24340*/  LDL.64 R208, [R1+0xa20] ;  /* 0x000a200001d07983 */ /* 0x000ee80000100a00 */
[----:B------:R-:W3:Y:S04]  /*24350*/  LDL.64 R210, [R1+0xa18] ;  /* 0x000a180001d27983 */ /* 0x000ee80000100a00 */
[----:B----4-:R-:W-:Y:S04]  /*24360*/  LDGSTS.E [R136+0x20080], desc[UR22][R212.64], P4 ;  /* 0x20080000d4887fae */ /* 0x010fe8000a1a1016 */
        /* <DEDUP_REMOVED lines=22> */
[----:B------:R-:W2:Y:S04]  /*244d0*/  LDL.64 R238, [R1+0x9d8] ;  /* 0x0009d80001ee7983 */ /* 0x000ea80000100a00 */
[----:B---3--:R-:W-:Y:S04]  /*244e0*/  LDGSTS.E [R136+0x23c80], desc[UR22][R102.64], P4 ;  /* 0x23c8000066887fae */ /* 0x008fe8000a1a1016 */
[----:B------:R-:W3:Y:S04]  /*244f0*/  LDL.64 R126, [R1+0x9d0] ;  /* 0x0009d000017e7983 */ /* 0x000ee80000100a00 */
[----:B------:R-:W-:Y:S04]  /*24500*/  LDGSTS.E [R136+0x24080], desc[UR22][R104.64], P4 ;  /* 0x2408000068887fae */ /* 0x000fe8000a1a1016 */
[----:B------:R-:W2:Y:S04]  /*24510*/  LDL.64 R246, [R1+0x9c8] ;  /* 0x0009c80001f67983 */ /* 0x000ea80000100a00 */
[----:B------:R-:W-:Y:S04]  /*24520*/  LDGSTS.E [R136+0x24480], desc[UR22][R106.64], P4 ;  /* 0x244800006a887fae */ /* 0x000fe8000a1a1016 */
[----:B------:R-:W2:Y:S04]  /*24530*/  LDL.64 R128, [R1+0x9c0] ;  /* 0x0009c00001807983 */ /* 0x000ea80000100a00 */
[----:B------:R-:W-:Y:S04]  /*24540*/  LDGSTS.E [R136+0x24880], desc[UR22][R108.64], P4 ;  /* 0x248800006c887fae */ /* 0x000fe8000a1a1016 */
[----:B------:R-:W2:Y:S04]  /*24550*/  LDL.64 R130, [R1+0x9b8] ;  /* 0x0009b80001827983 */ /* 0x000ea80000100a00 */
[----:B------:R-:W-:Y:S04]  /*24560*/  LDGSTS.E [R136+0x24c80], desc[UR22][R110.64], P4 ;  /* 0x24c800006e887fae */ /* 0x000fe8000a1a1016 */
[----:B------:R-:W2:Y:S04]  /*24570*/  LDL.64 R132, [R1+0x9b0] ;  /* 0x0009b00001847983 */ /* 0x000ea80000100a00 */
[----:B------:R-:W-:Y:S04]  /*24580*/  LDGSTS.E [R136+0x25080], desc[UR22][R112.64], P4 ;  /* 0x2508000070887fae */ /* 0x000fe8000a1a1016 */
        /* <DEDUP_REMOVED lines=25> */
[----:B--2---:R-:W-:Y:S04]  /*24720*/  LDGSTS.E [R137+0x21500], desc[UR22][R124.64], P4 ;  /* 0x215000007c897fae */ /* 0x004fe8000a1a1016 */
[----:B------:R-:W-:Y:S04]  /*24730*/  LDGSTS.E [R137+0x21900], desc[UR22][R238.64], P4 ;  /* 0x21900000ee897fae */ /* 0x000fe8000a1a1016 */
[----:B---3--:R-:W-:Y:S04]  /*24740*/  LDGSTS.E [R137+0x21d00], desc[UR22][R126.64], P4 ;  /* 0x21d000007e897fae */ /* 0x008fe8000a1a1016 */
[----:B------:R-:W-:Y:S04]  /*24750*/  LDGSTS.E [R137+0x22100], desc[UR22][R246.64], P4 ;  /* 0x22100000f6897fae */ /* 0x000fe8000a1a1016 */
[----:B------:R-:W-:Y:S04]  /*24760*/  LDGSTS.E [R137+0x22500], desc[UR22][R128.64], P4 ;  /* 0x2250000080897fae */ /* 0x000fe8000a1a1016 */
[----:B------:R-:W-:Y:S04]  /*24770*/  LDGSTS.E [R137+0x22900], desc[UR22][R130.64], P4 ;  /* 0x2290000082897fae */ /* 0x000fe8000a1a1016 */
[----:B------:R-:W-:Y:S04]  /*24780*/  LDGSTS.E [R137+0x22d00], desc[UR22][R132.64], P4 ;  /* 0x22d0000084897fae */ /* 0x000fe8000a1a1016 */
[----:B------:R-:W-:Y:S04]  /*24790*/  LDGSTS.E [R137+0x23100], desc[UR22][R140.64], P4 ;  /* 0x231000008c897fae */ /* 0x000fe8000a1a1016 */
        /* <DEDUP_REMOVED lines=32> */
[----:B------:R-:W4:Y:S04]  /*249a0*/  LDL.LU.64 R138, [R1+0x1500] ;  /* 0x00150000018a7983 */ /* 0x000f280000300a00 */
        /* <DEDUP_REMOVED lines=9> */
[----:B---3--:R-:W-:Y:S04]  /*24a40*/  LDGSTS.E [R137+0x25d00], desc[UR22][R118.64], P4 ;  /* 0x25d0000076897fae */ /* 0x008fe8000a1a1016 */
[----:B------:R-:W-:Y:S04]  /*24a50*/  LDGSTS.E [R137+0x26100], desc[UR22][R120.64], P4 ;  /* 0x2610000078897fae */ /* 0x000fe8000a1a1016 */
[----:B------:R-:W2:Y:S04]  /*24a60*/  LDL.64 R116, [R1+0x6f8] ;  /* 0x0006f80001747983 */ /* 0x000ea80000100a00 */
        /* <DEDUP_REMOVED lines=15> */
[----:B------:R-:W2:Y:S04]  /*24b60*/  LDL.64 R214, [R1+0x380] ;  /* 0x0003800001d67983 */ /* 0x000ea80000100a00 */
[----:B----4-:R-:W-:Y:S04]  /*24b70*/  LDGSTS.E [R138+0x20180], desc[UR22][R216.64], P4 ;  /* 0x20180000d88a7fae */ /* 0x010fe8000a1a1016 */
[----:B------:R-:W-:Y:S04]  /*24b80*/  LDGSTS.E [R138+0x20580], desc[UR22][R218.64], P4 ;  /* 0x20580000da8a7fae */ /* 0x000fe8000a1a1016 */
[----:B------:R-:W-:Y:S04]  /*24b90*/  LDGSTS.E [R138+0x20980], desc[UR22][R122.64], P4 ;  /* 0x209800007a8a7fae */ /* 0x000fe8000a1a1016 */
[----:B------:R-:W4:Y:S04]  /*24ba0*/  LDL.64 R216, [R1+0x360] ;  /* 0x0003600001d87983 */ /* 0x000f280000100a00 */
[----:B------:R-:W4:Y:S04]  /*24bb0*/  LDL.64 R218, [R1+0x330] ;  /* 0x0003300001da7983 */ /* 0x000f280000100a00 */
[----:B------:R-:W-:Y:S04]  /*24bc0*/  LDGSTS.E [R138+0x20d80], desc[UR22][R230.64], P4 ;  /* 0x20d80000e68a7fae */ /* 0x000fe8000a1a1016 */
        /* <DEDUP_REMOVED lines=35> */
[----:B--2---:R-:W-:Y:S04]  /*24e00*/  LDGSTS.E [R138+0x25580], desc[UR22][R116.64], P4 ;  /* 0x25580000748a7fae */ /* 0x004fe8000a1a1016 */
[----:B------:R-:W2:Y:S04]  /*24e10*/  LDL.LU.64 R114, [R1+0x14c0] ;  /* 0x0014c00001727983 */ /* 0x000ea80000300a00 */
[----:B---3--:R-:W-:Y:S04]  /*24e20*/  LDGSTS.E [R138+0x25980], desc[UR22][R118.64], P4 ;  /* 0x25980000768a7fae */ /* 0x008fe8000a1a1016 */
[----:B------:R-:W3:Y:S04]  /*24e30*/  LDL.LU.64 R116, [R1+0x14b8] ;  /* 0x0014b80001747983 */ /* 0x000ee80000300a00 */
[----:B------:R-:W-:Y:S04]  /*24e40*/  LDGSTS.E [R138+0x25d80], desc[UR22][R120.64], P4 ;  /* 0x25d80000788a7fae */ /* 0x000fe8000a1a1016 */
[----:B------:R-:W2:Y:S04]  /*24e50*/  LDL.LU.64 R118, [R1+0x14b0] ;  /* 0x0014b00001767983 */ /* 0x000ea80000300a00 */
        /* <DEDUP_REMOVED lines=14> */
[----:B------:R-:W2:Y:S04]  /*24f40*/  LDL.LU.64 R214, [R1+0x1470] ;  /* 0x0014700001d67983 */ /* 0x000ea80000300a00 */
[----:B----4-:R-:W-:Y:S04]  /*24f50*/  LDGSTS.E [R138+0x27d80], desc[UR22][R216.64], P4 ;  /* 0x27d80000d88a7fae */ /* 0x010fe8000a1a1016 */
[----:B------:R-:W-:Y:S04]  /*24f60*/  LDGSTS.E [R139+0x20200], desc[UR22][R218.64], P4 ;  /* 0x20200000da8b7fae */ /* 0x000fe8000a1a1016 */
[----:B------:R-:W4:Y:S04]  /*24f70*/  LDL.LU.64 R216, [R1+0x1468] ;  /* 0x0014680001d87983 */ /* 0x000f280000300a00 */
[----:B------:R-:W2:Y:S04]  /*24f80*/  LDL.LU.64 R218, [R1+0x1460] ;  /* 0x0014600001da7983 */ /* 0x000ea80000300a00 */
[----:B------:R-:W-:Y:S04]  /*24f90*/  LDGSTS.E [R139+0x20600], desc[UR22][R122.64], P4 ;  /* 0x206000007a8b7fae */ /* 0x000fe8000a1a1016 */
[----:B------:R-:W-:Y:S04]  /*24fa0*/  LDGSTS.E [R139+0x20a00], desc[UR22][R230.64], P4 ;  /* 0x20a00000e68b7fae */ /* 0x000fe8000a1a1016 */
[----:B------:R-:W-:Y:S04]  /*24fb0*/  LDGSTS.E [R139+0x20e00], desc[UR22][R124.64], P4 ;  /* 0x20e000007c8b7fae */ /* 0x000fe8000a1a1016 */
[----:B------:R-:W2:Y:S04]  /*24fc0*/  LDL.LU.64 R122, [R1+0x1458] ;  /* 0x00145800017a7983 */ /* 0x000ea80000300a00 */
[----:B------:R-:W2:Y:S04]  /*24fd0*/  LDL.LU.64 R230, [R1+0x1450] ;  /* 0x0014500001e67983 */ /* 0x000ea80000300a00 */
        /* <DEDUP_REMOVED lines=15> */
[----:B------:R-:W2:Y:S04]  /*250d0*/  LDL.LU.64 R140, [R1+0x1410] ;  /* 0x00141000018c7983 */ /* 0x000ea80000300a00 */
[----:B------:R-:W2:Y:S04]  /*250e0*/  LDL.LU.64 R4, [R1+0x1408] ;  /* 0x0014080001047983 */ /* 0x000ea80000300a00 */
[----:B--2---:R2:W-:Y:S04]  /*250f0*/  LDGSTS.E [R139+0x23200], desc[UR22][R4.64], P4 ;  /* 0x23200000048b7fae */ /* 0x0045e8000a1a1016 */
[----:B------:R1:W-:Y:S04]  /*25100*/  LDGSTS.E [R139+0x23600], desc[UR22][R140.64], P4 ;  /* 0x236000008c8b7fae */ /* 0x0003e8000a1a1016 */
[----:B------:R1:W-:Y:S04]  /*25110*/  LDGSTS.E [R139+0x23a00], desc[UR22][R132.64], P4 ;  /* 0x23a00000848b7fae */ /* 0x0003e8000a1a1016 */
[----:B------:R-:W2:Y:S04]  /*25120*/  LDL.LU R4, [R1+0x1400] ;  /* 0x0014000001047983 */ /* 0x000ea80000300800 */
[----:B------:R-:W2:Y:S04]  /*25130*/  LDL.LU.64 R140, [R1+0x13f8] ;  /* 0x0013f800018c7983 */ /* 0x000ea80000300a00 */
[----:B------:R1:W5:Y:S04]  /*25140*/  LDL.LU.64 R132, [R1+0x13f0] ;  /* 0x0013f00001847983 */ /* 0x0003680000300a00 */
[----:B------:R1:W-:Y:S04]  /*25150*/  LDGSTS.E [R139+0x23e00], desc[UR22][R130.64], P4 ;  /* 0x23e00000828b7fae */ /* 0x0003e8000a1a1016 */
        /* <DEDUP_REMOVED lines=8> */
[----:B----4-:R4:W-:Y:S04]  /*251e0*/  LDGSTS.E [R139+0x26200], desc[UR22][R216.64], P4 ;  /* 0x26200000d88b7fae */ /* 0x0109e8000a1a1016 */
[----:B------:R4:W-:Y:S04]  /*251f0*/  LDGSTS.E [R139+0x26600], desc[UR22][R214.64], P4 ;  /* 0x26600000d68b7fae */ /* 0x0009e8000a1a1016 */
[----:B------:R4:W-:Y:S04]  /*25200*/  LDGSTS.E [R139+0x26a00], desc[UR22][R212.64], P4 ;  /* 0x26a00000d48b7fae */ /* 0x0009e8000a1a1016 */
[----:B------:R4:W-:Y:S04]  /*25210*/  LDGSTS.E [R139+0x26e00], desc[UR22][R210.64], P4 ;  /* 0x26e00000d28b7fae */ /* 0x0009e8000a1a1016 */
[----:B------:R4:W-:Y:S04]  /*25220*/  LDGSTS.E [R139+0x27200], desc[UR22][R208.64], P4 ;  /* 0x27200000d08b7fae */ /* 0x0009e8000a1a1016 */
[----:B------:R4:W-:Y:S04]  /*25230*/  LDGSTS.E [R139+0x27600], desc[UR22][R206.64], P4 ;  /* 0x27600000ce8b7fae */ /* 0x0009e8000a1a1016 */
[----:B------:R4:W-:Y:S04]  /*25240*/  LDGSTS.E [R139+0x27a00], desc[UR22][R204.64], P4 ;  /* 0x27a00000cc8b7fae */ /* 0x0009e8000a1a1016 */
[----:B------:R4:W-:Y:S01]  /*25250*/  LDGSTS.E [R139+0x27e00], desc[UR22][R202.64], P4 ;  /* 0x27e00000ca8b7fae */ /* 0x0009e2000a1a1016 */
[----:B------:R-:W-:-:S04]  /*25260*/  IMAD.WIDE R250, R135, 0x4, R250 ;  /* 0x0000000487fa7825 */ /* 0x000fc800078e02fa */
        /* <DEDUP_REMOVED lines=12> */
[----:B-1----:R-:W-:-:S05]  /*25330*/  VIADD R0, R0, 0xfffffefe ;  /* 0xfffffefe00007836 */ /* 0x002fca0000000000 */
[----:B------:R-:W-:Y:S02]  /*25340*/  ISETP.GE.U32.AND P3, PT, R0, 0x7ffffe7f, PT ;  /* 0x7ffffe7f0000780c */ /* 0x000fe40003f66070 */
[----:B------:R-:W-:-:S04]  /*25350*/  SHF.R.S32.HI R0, RZ, 0x1f, R2 ;  /* 0x0000001fff007819 */ /* 0x000fc80000011402 */
[C---:B------:R-:W-:Y:S01]  /*25360*/  SHF.L.U64.HI R0, R2.reuse, 0x2, R0 ;  /* 0x0000000202007819 */ /* 0x040fe20000010200 */
[----:B------:R-:W-:Y:S01]  /*25370*/  IMAD.SHL.U32 R2, R2, 0x4, RZ ;  /* 0x0000000402027824 */ /* 0x000fe200078e00ff */
[----:B--2---:R4:W-:Y:S04]  /*25380*/  LDGSTS.E [R140+0x20280], desc[UR22][R120.64], P4 ;  /* 0x20280000788c7fae */ /* 0x0049e8000a1a1016 */
[----:B------:R4:W-:Y:S04]  /*25390*/  LDGSTS.E [R140+0x20680], desc[UR22][R118.64], P4 ;  /* 0x20680000768c7fae */ /* 0x0009e8000a1a1016 */
[----:B---3--:R4:W-:Y:S04]  /*253a0*/  LDGSTS.E [R140+0x20a80], desc[UR22][R116.64], P4 ;  /* 0x20a80000748c7fae */ /* 0x0089e8000a1a1016 */
        /* <DEDUP_REMOVED lines=93> */
[----:B------:R-:W0:Y:S01]  /*25980*/  LDGDEPBAR ;  /* 0x00000000000079af */ /* 0x000e220000000000 */
[----:B------:R-:W-:-:S05]  /*25990*/  VIADD R4, R4, 0xfffffeff ;  /* 0xfffffeff04047836 */ /* 0x000fca0000000000 */
[----:B------:R-:W-:Y:S01]  /*259a0*/  ISETP.GE.U32.AND P2, PT, R4, 0x7ffffe80, PT ;  /* 0x7ffffe800400780c */ /* 0x000fe20003f46070 */
[----:B------:R-:W-:-:S04]  /*259b0*/  DEPBAR.LE SB0, 0x2 ;  /* 0x000080800000791a */ /* 0x000fc80000000000 */
[----:B------:R-:W-:Y:S06]  /*259c0*/  BAR.SYNC.DEFER_BLOCKING 0x0 ;  /* 0x0000000000007b1d */ /* 0x000fec0000010000 */
[----:B----4-:R-:W-:Y:S05]  /*259d0*/  @!P1 BRA `(.L_x_6) ;  /* 0x0000000000849947 */ /* 0x010fea0003800000 */
[----:B------:R-:W-:Y:S04]  /*259e0*/  LDS.128 R4, [R252+0x60000] ;  /* 0x06000000fc047984 */ /* 0x000fe80000000c00 */
        /* <DEDUP_REMOVED lines=30> */
[----:B------:R-:W1:Y:S02]  /*25bd0*/  LDS.128 R128, [R252+0x601f0] ;  /* 0x0601f000fc807984 */ /* 0x000e640000000c00 */
[----:B-1----:R1:W-:Y:S02]  /*25be0*/  STTM.x128 tmem[UR11+0x100], R4 ;  /* 0x00010004000079ed */ /* 0x0023e400083c000b */
.L_x_6:
[----:B-1----:R-:W2:Y:S01]  /*25bf0*/  LDL.LU.64 R10, [R1+0xf48] ;  /* 0x000f4800010a7983 */ /* 0x002ea20000300a00 */
[----:B------:R-:W1:Y:S03]  /*25c00*/  LDC R7, c[0x0][0x3a0] ;  /* 0x0000e800ff077b82 */ /* 0x000e660000000800 */
[----:B------:R-:W3:Y:S01]  /*25c10*/  LDL.LU.64 R8, [R1+0xf40] ;  /* 0x000f400001087983 */ /* 0x000ee20000300a00 */
[----:B------:R-:W-:Y:S01]  /*25c20*/  ISETP.NE.U32.AND P1, PT, RZ, UR5, PT ;  /* 0x00000005ff007c0c */ /* 0x000fe2000bf25070 */
[----:B------:R-:W-:Y:S01]  /*25c30*/  UIADD3 UR12, UPT, UPT, UR10, 0x100, URZ ;  /* 0x000001000a0c7890 */ /* 0x000fe2000fffe0ff */
[----:B------:R-:W4:Y:S02]  /*25c40*/  FENCE.VIEW.ASYNC.T ;  /* 0x00000000000073c6 */ /* 0x000f240000000200 */
[----:B------:R-:W2:Y:S08]  /*25c50*/  LDC R4, c[0x0][0x3a0] ;  /* 0x0000e800ff047b82 */ /* 0x000eb00000000800 */
[----:B------:R-:W2:Y:S08]  /*25c60*/  LDC R5, c[0x0][0x3a0] ;  /* 0x0000e800ff057b82 */ /* 0x000eb00000000800 */
[----:B------:R-:W2:Y:S01]  /*25c70*/  LDC R6, c[0x0][0x3a0] ;  /* 0x0000e800ff067b82 */ /* 0x000ea20000000800 */
[----:B-1----:R-:W-:-:S07]  /*25c80*/  VIADD R7, R7, 0x7f ;  /* 0x0000007f07077836 */ /* 0x002fce0000000000 */
[----:B----4-:R-:W-:Y:S01]  /*25c90*/  BAR.SYNC.DEFER_BLOCKING 0x0 ;  /* 0x0000000000007b1d */ /* 0x010fe20000010000 */
[----:B--2---:R-:W-:-:S04]  /*25ca0*/  IADD3 R112, P4, PT, R10, R2, RZ ;  /* 0x000000020a707210 */ /* 0x004fc80007f9e0ff */
[----:B------:R-:W-:Y:S02]  /*25cb0*/  IADD3.X R113, PT, PT, R11, R0, RZ, P4, !PT ;  /* 0x000000000b717210 */ /* 0x000fe400027fe4ff */
[----:B------:R-:W-:Y:S02]  /*25cc0*/  ISETP.LT.OR P4, PT, R7, 0x80, P1 ;  /* 0x000000800700780c */ /* 0x000fe40000f81670 */
[----:B---3--:R-:W-:-:S05]  /*25cd0*/  IADD3 R110, P5, PT, R8, R2, RZ ;  /* 0x00000002086e7210 */ /* 0x008fca0007fbe0ff */
[----:B------:R-:W-:-:S06]  /*25ce0*/  IMAD.X R111, R9, 0x1, R0, P5 ;  /* 0x00000001096f7824 */ /* 0x000fcc00028e0600 */
[----:B------:R-:W-:Y:S05]  /*25cf0*/  @P4 BRA `(.L_x_7) ;  /* 0x0000000400384947 */ /* 0x000fea0003800000 */
[----:B------:R-:W-:Y:S01]  /*25d00*/  USHF.R.U32.HI UR70, URZ, 0x4, UR9 ;  /* 0x00000004ff467899 */ /* 0x000fe20008011609 */
[----:B------:R-:W-:Y:S01]  /*25d10*/  UMOV UR20, URZ ;  /* 0x000000ff00147c82 */ /* 0x000fe20008000000 */
[----:B------:R-:W-:Y:S02]  /*25d20*/  UIADD3 UR28, UPT, UPT, UR10, 0x108, URZ ;  /* 0x000001080a1c7890 */ /* 0x000fe4000fffe0ff */
[----:B------:R-:W-:Y:S02]  /*25d30*/  USGXT.U32 UR70, UR70, 0xe ;  /* 0x0000000e4646789a */ /* 0x000fe40008000000 */
[----:B------:R-:W-:Y:S02]  /*25d40*/  UIADD3 UR77, UPT, UPT, UR10, 0x110, URZ ;  /* 0x000001100a4d7890 */ /* 0x000fe4000fffe0ff */
[----:B------:R-:W-:Y:S02]  /*25d50*/  UIADD3 UR60, UP1, UPT, UR70, 0x2, URZ ;  /* 0x00000002463c7890 */ /* 0x000fe4000ff3e0ff */
[----:B------:R-:W-:-:S02]  /*25d60*/  UIADD3 UR13, UPT, UPT, UR10, 0x118, URZ ;  /* 0x000001180a0d7890 */ /* 0x000fc4000fffe0ff */
[----:B------:R-:W-:Y:S02]  /*25d70*/  UIADD3.X UR61, UPT, UPT, UR20, 0x40004040, URZ, UP1, !UPT ;  /* 0x40004040143d7890 */ /* 0x000fe40008ffe4ff */
[----:B------:R-:W-:Y:S02]  /*25d80*/  UIADD3 UR6, UPT, UPT, UR10, 0x120, URZ ;  /* 0x000001200a067890 */ /* 0x000fe4000fffe0ff */
[----:B------:R-:W-:Y:S02]  /*25d90*/  UIADD3.64 UR66, UPT, UPT, UR60, 0x2, URZ ;  /* 0x000000023c427897 */ /* 0x000fe4000fffe0ff */
[----:B------:R-:W-:Y:S02]  /*25da0*/  UIADD3.64 UR58, UPT, UPT, UR60, 0x4, URZ ;  /* 0x000000043c3a7897 */ /* 0x000fe4000fffe0ff */
[----:B------:R-:W-:Y:S02]  /*25db0*/  UIADD3.64 UR56, UPT, UPT, UR60, 0x7fe, URZ ;  /* 0x000007fe3c387897 */ /* 0x000fe4000fffe0ff */
[----:B------:R-:W-:-:S02]  /*25dc0*/  UIADD3 UR5, UPT, UPT, UR10, 0x128, URZ ;  /* 0x000001280a057890 */ /* 0x000fc4000fffe0ff */
[----:B------:R-:W-:Y:S02]  /*25dd0*/  UIADD3.64 UR54, UPT, UPT, UR60, 0x800, URZ ;  /* 0x000008003c367897 */ /* 0x000fe4000fffe0ff */
[----:B------:R-:W-:Y:S02]  /*25de0*/  UIADD3 UR7, UPT, UPT, UR10, 0x130, URZ ;  /* 0x000001300a077890 */ /* 0x000fe4000fffe0ff */
[----:B------:R-:W-:Y:S01]  /*25df0*/  UIADD3.64 UR52, UPT, UPT, UR60, 0x802, URZ ;  /* 0x000008023c347897 */ /* 0x000fe2000fffe0ff */
[----:B------:R-:W-:Y:S01]  /*25e00*/  UMOV UR72, 0x0 ;  /* 0x0000000000487882 */ /* 0x000fe20000000000 */
[----:B------:R-:W-:Y:S01]  /*25e10*/  UMOV UR73, 0x8400910 ;  /* 0x0840091000497882 */ /* 0x000fe20000000000 */
[----:B------:R-:W-:Y:S02]  /*25e20*/  UIADD3 UR8, UPT, UPT, UR10, 0x138, URZ ;  /* 0x000001380a087890 */ /* 0x000fe4000fffe0ff */
[----:B------:R-:W-:Y:S01]  /*25e30*/  UIADD3.64 UR50, UPT, UPT, UR60, 0x804, URZ ;  /* 0x000008043c327897 */ /* 0x000fe2000fffe0ff */
[----:B------:R-:W-:Y:S01]  /*25e40*/  UMOV UR71, 0x40004040 ;  /* 0x4000404000477882 */ /* 0x000fe20000000000 */
[----:B------:R-:W-:Y:S01]  /*25e50*/  UMOV UR68, 0x0 ;  /* 0x0000000000447882 */ /* 0x000fe20000000000 */
[----:B------:R-:W-:Y:S01]  /*25e60*/  UMOV UR69, 0x8400910 ;  /* 0x0840091000457882 */ /* 0x000fe20000000000 */
[----:B------:R-:W-:-:S02]  /*25e70*/  UIADD3 UR14, UPT, UPT, UR10, 0x140, URZ ;  /* 0x000001400a0e7890 */ /* 0x000fc4000fffe0ff */
[----:B------:R1:W-:Y:S01]  /*25e80*/  UTCHMMA tmem[UR12], gdesc[UR70], tmem[UR10], tmem[UR72], idesc[UR73], !UPT ;  /* 0x00ff48460c0079ea */ /* 0x0003e2000f80000a */
[----:B------:R-:W-:Y:S02]  /*25e90*/  UIADD3.64 UR48, UPT, UPT, UR60, 0xffe, URZ ;  /* 0x00000ffe3c307897 */ /* 0x000fe4000fffe0ff */
[----:B------:R2:W-:Y:S01]  /*25ea0*/  UTCHMMA tmem[UR28], gdesc[UR60], tmem[UR10], tmem[UR68], idesc[UR69], UPT ;  /* 0x00ff443c1c0079ea */ /* 0x0005e2000b80000a */
[----:B------:R-:W-:Y:S01]  /*25eb0*/  UMOV UR64, 0x0 ;  /* 0x0000000000407882 */ /* 0x000fe20000000000 */
[----:B------:R-:W-:Y:S01]  /*25ec0*/  UMOV UR65, 0x8400910 ;  /* 0x0840091000417882 */ /* 0x000fe20000000000 */
[----:B------:R-:W-:Y:S02]  /*25ed0*/  UIADD3 UR15, UPT, UPT, UR10, 0x148, URZ ;  /* 0x000001480a0f7890 */ /* 0x000fe4000fffe0ff */
[----:B------:R3:W-:Y:S01]  /*25ee0*/  UTCHMMA tmem[UR77], gdesc[UR66], tmem[UR10], tmem[UR64], idesc[UR65], UPT ;  /* 0x00ff40424d0079ea */ /* 0x0007e2000b80000a */
[----:B------:R-:W-:Y:S02]  /*25ef0*/  UIADD3.64 UR44, UPT, UPT, UR60, 0x1000, URZ ;  /* 0x000010003c2c7897 */ /* 0x000fe4000fffe0ff */
[----:B------:R-:W-:-:S02]  /*25f00*/  UIADD3 UR16, UPT, UPT, UR10, 0x150, URZ ;  /* 0x000001500a107890 */ /* 0x000fc4000fffe0ff */
[----:B------:R-:W-:Y:S01]  /*25f10*/  UIADD3.64 UR40, UPT, UPT, UR60, 0x1002, URZ ;  /* 0x000010023c287897 */ /* 0x000fe2000fffe0ff */
[----:B-1----:R-:W-:Y:S01]  /*25f20*/  UMOV UR70, 0x0 ;  /* 0x0000000000467882 */ /* 0x002fe20000000000 */
[----:B------:R-:W-:Y:S01]  /*25f30*/  UMOV UR71, 0x8400910 ;  /* 0x0840091000477882 */ /* 0x000fe20000000000 */
[----:B------:R-:W-:Y:S02]  /*25f40*/  UIADD3 UR17, UPT, UPT, UR10, 0x158, URZ ;  /* 0x000001580a117890 */ /* 0x000fe4000fffe0ff */
[----:B------:R3:W-:Y:S01]  /*25f50*/  UTCHMMA tmem[UR13], gdesc[UR58], tmem[UR10], tmem[UR70], idesc[UR71], UPT ;  /* 0x00ff463a0d0079ea */ /* 0x0007e2000b80000a */
[----:B------:R-:W-:Y:S01]  /*25f60*/  UMOV UR24, UR4 ;  /* 0x0000000400187c82 */ /* 0x000fe20008000000 */
[----:B------:R-:W-:Y:S01]  /*25f70*/  UMOV UR25, URZ ;  /* 0x000000ff00197c82 */ /* 0x000fe20008000000 */
[----:B------:R-:W-:Y:S01]  /*25f80*/  UIADD3.64 UR36, UPT, UPT, UR60, 0x1004, URZ ;  /* 0x000010043c247897 */ /* 0x000fe2000fffe0ff */
[----:B------:R3:W-:Y:S01]  /*25f90*/  UTCHMMA tmem[UR6], gdesc[UR56], tmem[UR10], tmem[UR72], idesc[UR73], UPT ;  /* 0x00ff4838060079ea */ /* 0x0007e2000b80000a */
[----:B------:R-:W-:-:S02]  /*25fa0*/  UIADD3 UR18, UPT, UPT, UR10, 0x160, URZ ;  /* 0x000001600a127890 */ /* 0x000fc4000fffe0ff */
[----:B------:R3:W-:Y:S01]  /*25fb0*/  UTCHMMA tmem[UR5], gdesc[UR54], tmem[UR10], tmem[UR64], idesc[UR65], UPT ;  /* 0x00ff4036050079ea */ /* 0x0007e2000b80000a */
[----:B------:R-:W-:Y:S01]  /*25fc0*/  UIADD3.64 UR32, UPT, UPT, UR60, 0x17fe, URZ ;  /* 0x000017fe3c207897 */ /* 0x000fe2000fffe0ff */
[----:B------:R3:W-:Y:S01]  /*25fd0*/  UTCHMMA tmem[UR7], gdesc[UR52], tmem[UR10], tmem[UR68], idesc[UR69], UPT ;  /* 0x00ff4434070079ea */ /* 0x0007e2000b80000a */
[----:B------:R-:W-:Y:S02]  /*25fe0*/  UIADD3 UR19, UPT, UPT, UR10, 0x168, URZ ;  /* 0x000001680a137890 */ /* 0x000fe4000fffe0ff */
[----:B------:R3:W-:Y:S01]  /*25ff0*/  UTCHMMA tmem[UR8], gdesc[UR50], tmem[UR10], tmem[UR70], idesc[UR71], UPT ;  /* 0x00ff4632080079ea */ /* 0x0007e2000b80000a */
[----:B------:R-:W-:Y:S01]  /*26000*/  UMOV UR76, UR24 ;  /* 0x00000018004c7c82 */ /* 0x000fe20008000000 */
[----:B--2---:R-:W-:Y:S01]  /*26010*/  UIADD3.64 UR28, UPT, UPT, UR60, 0x1800, URZ ;  /* 0x000018003c1c7897 */ /* 0x004fe2000fffe0ff */
[----:B------:R3:W-:Y:S01]  /*26020*/  UTCHMMA tmem[UR14], gdesc[UR48], tmem[UR10], tmem[UR72], idesc[UR73], UPT ;  /* 0x00ff48300e0079ea */ /* 0x0007e2000b80000a */
[----:B------:R-:W-:Y:S02]  /*26030*/  UIADD3 UR74, UPT, UPT, UR10, 0x170, URZ ;  /* 0x000001700a4a7890 */ /* 0x000fe4000fffe0ff */
[----:B------:R-:W-:-:S02]  /*26040*/  UIADD3.64 UR24, UPT, UPT, UR60, 0x1802, URZ ;  /* 0x000018023c187897 */ /* 0x000fc4000fffe0ff */
[----:B------:R-:W-:Y:S02]  /*26050*/  UIADD3 UR75, UPT, UPT, UR10, 0x178, URZ ;  /* 0x000001780a4b7890 */ /* 0x000fe4000fffe0ff */
[----:B------:R-:W-:Y:S01]  /*26060*/  UIADD3.64 UR62, UPT, UPT, UR60, 0x1804, URZ ;  /* 0x000018043c3e7897 */ /* 0x000fe2000fffe0ff */
[----:B------:R-:W-:Y:S01]  /*26070*/  UMOV UR46, 0x0 ;  /* 0x00000000002e7882 */ /* 0x000fe20000000000 */
[----:B------:R-:W-:Y:S01]  /*26080*/  UMOV UR47, 0x8400910 ;  /* 0x08400910002f7882 */ /* 0x000fe20000000000 */
[----:B------:R-:W-:Y:S01]  /*26090*/  UMOV UR42, 0x0 ;  /* 0x00000000002a7882 */ /* 0x000fe20000000000 */
[----:B------:R-:W-:Y:S01]  /*260a0*/  UMOV UR43, 0x8400910 ;  /* 0x08400910002b7882 */ /* 0x000fe20000000000 */
[----:B------:R-:W-:Y:S01]  /*260b0*/  UMOV UR38, 0x0 ;  /* 0x0000000000267882 */ /* 0x000fe20000000000 */
[----:B------:R-:W-:Y:S01]  /*260c0*/  UMOV UR39, 0x8400910 ;  /* 0x0840091000277882 */ /* 0x000fe20000000000 */
[----:B------:R3:W-:Y:S01]  /*260d0*/  UTCHMMA tmem[UR15], gdesc[UR44], tmem[UR10], tmem[UR46], idesc[UR47], UPT ;  /* 0x00ff2e2c0f0079ea */ /* 0x0007e2000b80000a */
        /* <DEDUP_REMOVED lines=12> */
[----:B------:R3:W-:Y:S01]  /*261a0*/  UTCHMMA tmem[UR74], gdesc[UR24], tmem[UR10], tmem[UR26], idesc[UR27], UPT ;  /* 0x00ff1a184a0079ea */ /* 0x0007e2000b80000a */
[----:B------:R3:W-:Y:S01]  /*261b0*/  UTCHMMA tmem[UR75], gdesc[UR62], tmem[UR10], tmem[UR20], idesc[UR21], UPT ;  /* 0x00ff143e4b0079ea */ /* 0x0007e2000b80000a */
[----:B------:R3:W-:Y:S01]  /*261c0*/  UTCBAR [UR76], URZ ;  /* 0x000000ff4c0073e9 */ /* 0x0007e200080000ff */
[----:B------:R-:W-:Y:S01]  /*261d0*/  NOP ;  /* 0x0000000000007918 */ /* 0x000fe20000000000 */
.L_x_7:
[----:B------:R-:W2:Y:S04]  /*261e0*/  LDL.LU.64 R16, [R1+0xf38] ;  /* 0x000f380001107983 */ /* 0x000ea80000300a00 */
[----:B------:R-:W4:Y:S04]  /*261f0*/  LDL.LU.64 R14, [R1+0xf30] ;  /* 0x000f3000010e7983 */ /* 0x000f280000300a00 */
[----:B---3--:R-:W3:Y:S04]  /*26200*/  LDL.LU.64 R12, [R1+0xf28] ;  /* 0x000f2800010c7983 */ /* 0x008ee80000300a00 */
[----:B------:R-:W3:Y:S04]  /*26210*/  LDL.LU.64 R18, [R1+0xf20] ;  /* 0x000f200001127983 */ /* 0x000ee80000300a00 */
[----:B------:R-:W3:Y:S04]  /*26220*/  LDL.LU.64 R10, [R1+0xf18] ;  /* 0x000f1800010a7983 */ /* 0x000ee80000300a00 */
[----:B------:R-:W3:Y:S01]  /*26230*/  LDL.LU.64 R8, [R1+0xf10] ;  /* 0x000f100001087983 */ /* 0x000ee20000300a00 */
[----:B------:R-:W-:-:S02]  /*26240*/  VIADD R4, R4, 0xfffffefd ;  /* 0xfffffefd04047836 */ /* 0x000fc40000000000 */
[----:B------:R-:W-:Y:S01]  /*26250*/  VIADD R5, R5, 0xfffffefc ;  /* 0xfffffefc05057836 */ /* 0x000fe20000000000 */
[----:B------:R-:W-:Y:S01]  /*26260*/  STL.64 [R1+0x1430], R158 ;  /* 0x0014309e01007387 */ /* 0x000fe20000100a00 */
[----:B------:R-:W-:Y:S01]  /*26270*/  BAR.SYNC.DEFER_BLOCKING 0x0 ;  /* 0x0000000000007b1d */ /* 0x000fe20000010000 */
[----:B------:R-:W-:Y:S01]  /*26280*/  ISETP.GE.U32.AND P4, PT, R4, 0x7ffffe7e, PT ;  /* 0x7ffffe7e0400780c */ /* 0x000fe20003f86070 */
[----:B------:R-:W-:-:S06]  /*26290*/  VIADD R4, R6, 0xfffffefb ;  /* 0xfffffefb06047836 */ /* 0x000fcc0000000000 */
[----:B------:R-:W1:Y:S01]  /*262a0*/  LDC R6, c[0x0][0x3a0] ;  /* 0x0000e800ff067b82 */ /* 0x000e620000000800 */
[----:B------:R-:W-:Y:S04]  /*262b0*/  STL.64 [R1+0x1428], R156 ;  /* 0x0014289c01007387 */ /* 0x000fe80000100a00 */
[----:B------:R-:W-:Y:S04]  /*262c0*/  STL.64 [R1+0x1420], R154 ;  /* 0x0014209a01007387 */ /* 0x000fe80000100a00 */
[----:B------:R-:W-:Y:S04]  /*262d0*/  STL.64 [R1+0x1418], R152 ;  /* 0x0014189801007387 */ /* 0x000fe80000100a00 */
[----:B------:R-:W-:Y:S04]  /*262e0*/  STL.64 [R1+0x1410], R150 ;  /* 0x0014109601007387 */ /* 0x000fe80000100a00 */
[----:B------:R-:W-:Y:S04]  /*262f0*/  STL.64 [R1+0x1408], R148 ;  /* 0x0014089401007387 */ /* 0x000fe80000100a00 */
[----:B------:R1:W-:Y:S04]  /*26300*/  STL.64 [R1+0x1400], R146 ;  /* 0x0014009201007387 */ /* 0x0003e80000100a00 */
[----:B------:R1:W-:Y:S04]  /*26310*/  STL.64 [R1+0x13f8], R144 ;  /* 0x0013f89001007387 */ /* 0x0003e80000100a00 */
[----:B------:R1:W-:Y:S04]  /*26320*/  STL.64 [R1+0x13f0], R220 ;  /* 0x0013f0dc01007387 */ /* 0x0003e80000100a00 */
[----:B------:R-:W-:Y:S01]  /*26330*/  @!PT LDS RZ, [RZ] ;  /* 0x00000000fffff984 */ /* 0x000fe20000000800 */
[----:B------:R-:W-:Y:S01]  /*26340*/  @!PT LDS RZ, [RZ] ;  /* 0x00000000fffff984 */ /* 0x000fe20000000800 */
[----:B------:R-:W-:Y:S01]  /*26350*/  @!PT LDS RZ, [RZ] ;  /* 0x00000000fffff984 */ /* 0x000fe20000000800 */
[----:B------:R-:W-:Y:S01]  /*26360*/  LDGSTS.E [R252+0x60000], desc[UR22][R112.64], !P2 ;  /* 0x6000000070fc7fae */ /* 0x000fe2000d1a1016 */
[----:B------:R-:W-:Y:S01]  /*26370*/  ISETP.GE.U32.AND P2, PT, R4, 0x7ffffe7c, PT ;  /* 0x7ffffe7c0400780c */ /* 0x000fe20003f46070 */
[----:B-1----:R-:W1:Y:S02]  /*26380*/  LDC R146, c[0x0][0x3a0] ;  /* 0x0000e800ff927b82 */ /* 0x002e640000000800 */
[----:B------:R-:W-:Y:S01]  /*26390*/  LDGSTS.E [R252+0x60004], desc[UR22][R110.64], !P3 ;  /* 0x600040006efc7fae */ /* 0x000fe2000d9a1016 */
[----:B------:R-:W-:-:S05]  /*263a0*/  ISETP.GE.U32.AND P3, PT, R5, 0x7ffffe7d, PT ;  /* 0x7ffffe7d0500780c */ /* 0x000fca0003f66070 */
[----:B------:R-:W1:Y:S08]  /*263b0*/  LDC R4, c[0x0][0x3a0] ;  /* 0x0000e800ff047b82 */ /* 0x000e700000000800 */
[----:B------:R-:W1:Y:S08]  /*263c0*/  LDC R5, c[0x0][0x3a0] ;  /* 0x0000e800ff057b82 */ /* 0x000e700000000800 */
[----:B------:R-:W1:Y:S01]  /*263d0*/  LDC R145, c[0x0][0x3a0] ;  /* 0x0000e800ff917b82 */ /* 0x000e620000000800 */
[----:B--2---:R-:W-:-:S07]  /*263e0*/  IADD3 R108, P5, PT, R16, R2, RZ ;  /* 0x00000002106c7210 */ /* 0x004fce0007fbe0ff */
[----:B------:R-:W2:Y:S01]  /*263f0*/  LDC R144, c[0x0][0x3a0] ;  /* 0x0000e800ff907b82 */ /* 0x000ea20000000800 */
[--C-:B------:R-:W-:Y:S01]  /*26400*/  IMAD.X R109, R17, 0x1, R0.reuse, P5 ;  /* 0x00000001116d7824 */ /* 0x100fe200028e0600 */
[----:B----4-:R-:W-:Y:S01]  /*26410*/  IADD3 R106, P5, PT, R14, R2, RZ ;  /* 0x000000020e6a7210 */ /* 0x010fe20007fbe0ff */
[----:B------:R-:W4:Y:S03]  /*26420*/  LDL.LU.64 R16, [R1+0xf08] ;  /* 0x000f080001107983 */ /* 0x000f260000300a00 */
[----:B------:R-:W-:Y:S01]  /*26430*/  IADD3.X R107, PT, PT, R15, R0, RZ, P5, !PT ;  /* 0x000000000f6b7210 */ /* 0x000fe20002ffe4ff */
[----:B-1----:R-:W-:Y:S01]  /*26440*/  VIADD R4, R4, 0xfffffefa ;  /* 0xfffffefa04047836 */ /* 0x002fe20000000000 */
[-C--:B---3--:R-:W-:Y:S01]  /*26450*/  IADD3 R102, P5, PT, R12, R2.reuse, RZ ;  /* 0x000000020c667210 */ /* 0x088fe20007fbe0ff */
[----:B------:R-:W3:Y:S04]  /*26460*/  LDL.LU.64 R14, [R1+0xf00] ;  /* 0x000f0000010e7983 */ /* 0x000ee80000300a00 */
[----:B------:R-:W-:Y:S01]  /*26470*/  IMAD.X R103, R13, 0x1, R0, P5 ;  /* 0x000000010d677824 */ /* 0x000fe200028e0600 */
[----:B------:R-:W-:Y:S04]  /*26480*/  LDGSTS.E [R252+0x60008], desc[UR22][R108.64], !P4 ;  /* 0x600080006cfc7fae */ /* 0x000fe8000e1a1016 */
[----:B------:R-:W2:Y:S01]  /*26490*/  LDL.LU.64 R12, [R1+0xef8] ;  /* 0x000ef800010c7983 */ /* 0x000ea20000300a00 */
[----:B------:R-:W-:-:S02]  /*264a0*/  IADD3 R100, P5, PT, R18, R2, RZ ;  /* 0x0000000212647210 */ /* 0x000fc40007fbe0ff */
[----:B------:R-:W-:Y:S01]  /*264b0*/  ISETP.GE.U32.AND P4, PT, R4, 0x7ffffe7b, PT ;  /* 0x7ffffe7b0400780c */ /* 0x000fe20003f86070 */
[----:B------:R-:W-:Y:S02]  /*264c0*/  LDGSTS.E [R252+0x6000c], desc[UR22][R106.64], !P3 ;  /* 0x6000c0006afc7fae */ /* 0x000fe4000d9a1016 */
[--C-:B------:R-:W-:Y:S01]  /*264d0*/  IMAD.X R101, R19, 0x1, R0.reuse, P5 ;  /* 0x0000000113657824 */ /* 0x100fe200028e0600 */
[----:B------:R-:W-:Y:S01]  /*264e0*/  IADD3 R98, P5, PT, R10, R2, RZ ;  /* 0x000000020a627210 */ /* 0x000fe20007fbe0ff */
[----:B------:R-:W2:Y:S03]  /*264f0*/  LDL.LU.64 R18, [R1+0xef0] ;  /* 0x000ef00001127983 */ /* 0x000ea60000300a00 */
[----:B------:R-:W-:Y:S01]  /*26500*/  IADD3.X R99, PT, PT, R11, R0, RZ, P5, !PT ;  /* 0x000000000b637210 */ /* 0x000fe20002ffe4ff */
[----:B------:R-:W-:Y:S01]  /*26510*/  VIADD R4, R6, 0xfffffef8 ;  /* 0xfffffef806047836 */ /* 0x000fe20000000000 */
[-C--:B------:R-:W-:Y:S01]  /*26520*/  IADD3 R96, P5, PT, R8, R2.reuse, RZ ;  /* 0x0000000208607210 */ /* 0x080fe20007fbe0ff */
[----:B------:R-:W2:Y:S01]  /*26530*/  LDL.LU.64 R10, [R1+0xee8] ;  /* 0x000ee800010a7983 */ /* 0x000ea20000300a00 */
[----:B------:R-:W1:Y:S03]  /*26540*/  LDC R6, c[0x0][0x3a0] ;  /* 0x0000e800ff067b82 */ /* 0x000e660000000800 */
[--C-:B------:R-:W-:Y:S01]  /*26550*/  IMAD.X R97, R9, 0x1, R0.reuse, P5 ;  /* 0x0000000109617824 */ /* 0x100fe200028e0600 */
[----:B------:R-:W-:Y:S04]  /*26560*/  LDGSTS.E [R252+0x60010], desc[UR22][R102.64], !P2 ;  /* 0x6001000066fc7fae */ /* 0x000fe8000d1a1016 */
[----:B------:R-:W2:Y:S01]  /*26570*/  LDL.LU.64 R8, [R1+0xee0] ;  /* 0x000ee00001087983 */ /* 0x000ea20000300a00 */
[-C--:B----4-:R-:W-:Y:S01]  /*26580*/  IADD3 R92, P5, PT, R16, R2.reuse, RZ ;  /* 0x00000002105c7210 */ /* 0x090fe20007fbe0ff */
[----:B------:R-:W-:Y:S01]  /*26590*/  VIADD R5, R5, 0xfffffef9 ;  /* 0xfffffef905057836 */ /* 0x000fe20000000000 */
[----:B------:R-:W-:Y:S01]  /*265a0*/  ISETP.GE.U32.AND P2, PT, R4, 0x7ffffe79, PT ;  /* 0x7ffffe790400780c */ /* 0x000fe20003f46070 */
[----:B------:R-:W-:Y:S01]  /*265b0*/  LDGSTS.E [R252+0x60014], desc[UR22][R100.64], !P4 ;  /* 0x6001400064fc7fae */ /* 0x000fe2000e1a1016 */
[----:B------:R-:W4:Y:S01]  /*265c0*/  LDC R4, c[0x0][0x3a0] ;  /* 0x0000e800ff047b82 */ /* 0x000f220000000800 */
[----:B------:R-:W-:Y:S01]  /*265d0*/  IMAD.X R93, R17, 0x1, R0, P5 ;  /* 0x00000001115d7824 */ /* 0x000fe200028e0600 */
[----:B---3--:R-:W-:Y:S01]  /*265e0*/  IADD3 R90, P5, PT, R14, R2, RZ ;  /* 0x000000020e5a7210 */ /* 0x008fe20007fbe0ff */
[----:B------:R-:W3:Y:S03]  /*265f0*/  LDL.LU.64 R16, [R1+0xed8] ;  /* 0x000ed80001107983 */ /* 0x000ee60000300a00 */
[----:B------:R-:W-:-:S02]  /*26600*/  IADD3.X R91, PT, PT, R15, R0, RZ, P5, !PT ;  /* 0x000000000f5b7210 */ /* 0x000fc40002ffe4ff */
[----:B------:R-:W4:Y:S01]  /*26610*/  LDL.LU.64 R14, [R1+0xed0] ;  /* 0x000ed000010e7983 */ /* 0x000f220000300a00 */
[----:B--2---:R-:W-:-:S05]  /*26620*/  IADD3 R88, P5, PT, R12, R2, RZ ;  /* 0x000000020c587210 */ /* 0x004fca0007fbe0ff */
[----:B------:R-:W-:Y:S02]  /*26630*/  IMAD.X R89, R13, 0x1, R0, P5 ;  /* 0x000000010d597824 */ /* 0x000fe400028e0600 */
[----:B------:R-:W2:Y:S01]  /*26640*/  LDL.LU.64 R12, [R1+0xec8] ;  /* 0x000ec800010c7983 */ /* 0x000ea20000300a00 */
[----:B------:R-:W-:-:S05]  /*26650*/  IADD3 R86, P5, PT, R18, R2, RZ ;  /* 0x0000000212567210 */ /* 0x000fca0007fbe0ff */
[----:B------:R-:W-:Y:S01]  /*26660*/  IMAD.X R87, R19, 0x1, R0, P5 ;  /* 0x0000000113577824 */ /* 0x000fe200028e0600 */
[----:B------:R-:W-:Y:S01]  /*26670*/  IADD3 R82, P5, PT, R10, R2, RZ ;  /* 0x000000020a527210 */ /* 0x000fe20007fbe0ff */
[----:B------:R-:W2:Y:S03]  /*26680*/  LDL.LU.64 R18, [R1+0xec0] ;  /* 0x000ec00001127983 */ /* 0x000ea60000300a00 */
[----:B------:R-:W-:Y:S02]  /*26690*/  IADD3.X R83, PT, PT, R11, R0, RZ, P5, !PT ;  /* 0x000000000b537210 */ /* 0x000fe40002ffe4ff */
[----:B------:R-:W2:Y:S01]  /*266a0*/  LDL.LU.64 R10, [R1+0xeb8] ;  /* 0x000eb800010a7983 */ /* 0x000ea20000300a00 */
[----:B------:R-:W-:-:S05]  /*266b0*/  IADD3 R80, P5, PT, R8, R2, RZ ;  /* 0x0000000208507210 */ /* 0x000fca0007fbe0ff */
[----:B------:R-:W-:Y:S02]  /*266c0*/  IMAD.X R81, R9, 0x1, R0, P5 ;  /* 0x0000000109517824 */ /* 0x000fe400028e0600 */
[----:B------:R-:W2:Y:S01]  /*266d0*/  LDL.LU.64 R8, [R1+0xeb0] ;  /* 0x000eb00001087983 */ /* 0x000ea20000300a00 */
[----:B---3--:R-:W-:-:S05]  /*266e0*/  IADD3 R78, P5, PT, R16, R2, RZ ;  /* 0x00000002104e7210 */ /* 0x008fca0007fbe0ff */
[----:B------:R-:W-:Y:S01]  /*266f0*/  IMAD.X R79, R17, 0x1, R0, P5 ;  /* 0x00000001114f7824 */ /* 0x000fe200028e0600 */
[----:B----4-:R-:W-:Y:S01]  /*26700*/  IADD3 R76, P5, PT, R14, R2, RZ ;  /* 0x000000020e4c7210 */ /* 0x010fe20007fbe0ff */
[----:B------:R-:W3:Y:S03]  /*26710*/  LDL.LU.64 R16, [R1+0xea8] ;  /* 0x000ea80001107983 */ /* 0x000ee60000300a00 */
[----:B------:R-:W-:Y:S02]  /*26720*/  IADD3.X R77, PT, PT, R15, R0, RZ, P5, !PT ;  /* 0x000000000f4d7210 */ /* 0x000fe40002ffe4ff */
        /* <DEDUP_REMOVED lines=49> */
[----:B------:R-:W-:Y:S01]  /*26a40*/  ISETP.GE.U32.AND P3, PT, R5, 0x7ffffe7a, PT ;  /* 0x7ffffe7a0500780c */ /* 0x000fe20003f66070 */
[----:B------:R-:W-:Y:S01]  /*26a50*/  VIADD R4, R4, 0xfffffef7 ;  /* 0xfffffef704047836 */ /* 0x000fe20000000000 */
[----:B------:R-:W1:Y:S04]  /*26a60*/  LDC R5, c[0x0][0x3a0] ;  /* 0x0000e800ff057b82 */ /* 0x000e680000000800 */
[----:B------:R-:W-:Y:S01]  /*26a70*/  ISETP.GE.U32.AND P4, PT, R4, 0x7ffffe78, PT ;  /* 0x7ffffe780400780c */ /* 0x000fe20003f86070 */
[----:B-1----:R-:W-:-:S03]  /*26a80*/  VIADD R4, R6, 0xfffffef5 ;  /* 0xfffffef506047836 */ /* 0x002fc60000000000 */
[----:B------:R-:W1:Y:S03]  /*26a90*/  LDC R6, c[0x0][0x3a0] ;  /* 0x0000e800ff067b82 */ /* 0x000e660000000800 */
[----:B------:R-:W-:Y:S04]  /*26aa0*/  LDGSTS.E [R252+0x60018], desc[UR22][R98.64], !P3 ;  /* 0x6001800062fc7fae */ /* 0x000fe8000d9a1016 */
[----:B------:R-:W-:Y:S01]  /*26ab0*/  LDGSTS.E [R252+0x6001c], desc[UR22][R96.64], !P2 ;  /* 0x6001c00060fc7fae */ /* 0x000fe2000d1a1016 */
[----:B------:R-:W-:Y:S02]  /*26ac0*/  ISETP.GE.U32.AND P2, PT, R4, 0x7ffffe76, PT ;  /* 0x7ffffe760400780c */ /* 0x000fe40003f46070 */
[----:B------:R-:W1:Y:S01]  /*26ad0*/  LDC R4, c[0x0][0x3a0] ;  /* 0x0000e800ff047b82 */ /* 0x000e620000000800 */
[----:B------:R-:W-:Y:S01]  /*26ae0*/  LDGSTS.E [R252+0x60020], desc[UR22][R92.64], !P4 ;  /* 0x600200005cfc7fae */ /* 0x000fe2000e1a1016 */
[----:B------:R-:W-:-:S05]  /*26af0*/  VIADD R5, R5, 0xfffffef6 ;  /* 0xfffffef605057836 */ /* 0x000fca0000000000 */
[----:B------:R-:W-:Y:S02]  /*26b00*/  ISETP.GE.U32.AND P3, PT, R5, 0x7ffffe77, PT ;  /* 0x7ffffe770500780c */ /* 0x000fe40003f66070 */
[----:B------:R-:W3:Y:S01]  /*26b10*/  LDC R5, c[0x0][0x3a0] ;  /* 0x0000e800ff057b82 */ /* 0x000ee20000000800 */
[----:B-1----:R-:W-:-:S10]  /*26b20*/  VIADD R4, R4, 0xfffffef4 ;  /* 0xfffffef404047836 */ /* 0x002fd40000000000 */
[----:B------:R-:W-:Y:S01]  /*26b30*/  LDGSTS.E [R252+0x60024], desc[UR22][R90.64], !P3 ;  /* 0x600240005afc7fae */ /* 0x000fe2000d9a1016 */
[----:B------:R-:W-:Y:S01]  /*26b40*/  ISETP.GE.U32.AND P4, PT, R4, 0x7ffffe75, PT ;  /* 0x7ffffe750400780c */ /* 0x000fe20003f86070 */
[----:B------:R-:W-:Y:S02]  /*26b50*/  VIADD R4, R6, 0xfffffef2 ;  /* 0xfffffef206047836 */ /* 0x000fe40000000000 */
[----:B------:R-:W-:Y:S01]  /*26b60*/  LDGSTS.E [R252+0x60028], desc[UR22][R88.64], !P2 ;  /* 0x6002800058fc7fae */ /* 0x000fe2000d1a1016 */
[----:B------:R-:W1:Y:S02]  /*26b70*/  LDC R6, c[0x0][0x3a0] ;  /* 0x0000e800ff067b82 */ /* 0x000e640000000800 */
[----:B------:R-:W-:-:S06]  /*26b80*/  ISETP.GE.U32.AND P2, PT, R4, 0x7ffffe73, PT ;  /* 0x7ffffe730400780c */ /* 0x000fcc0003f46070 */
[----:B------:R-:W1:Y:S01]  /*26b90*/  LDC R4, c[0x0][0x3a0] ;  /* 0x0000e800ff047b82 */ /* 0x000e620000000800 */
[-C--:B---3--:R-:W-:Y:S01]  /*26ba0*/  IADD3 R42, P5, PT, R16, R2.reuse, RZ ;  /* 0x00000002102a7210 */ /* 0x088fe20007fbe0ff */
[----:B------:R-:W-:Y:S01]  /*26bb0*/  VIADD R5, R5, 0xfffffef3 ;  /* 0xfffffef305057836 */ /* 0x000fe20000000000 */
[----:B------:R-:W-:Y:S03]  /*26bc0*/  LDGSTS.E [R252+0x6002c], desc[UR22][R86.64], !P4 ;  /* 0x6002c00056fc7fae */ /* 0x000fe6000e1a1016 */
[----:B------:R-:W-:Y:S01]  /*26bd0*/  IMAD.X R43, R17, 0x1, R0, P5 ;  /* 0x00000001112b7824 */ /* 0x000fe200028e0600 */
[----:B----4-:R-:W-:Y:S01]  /*26be0*/  IADD3 R40, P5, PT, R14, R2, RZ ;  /* 0x000000020e287210 */ /* 0x010fe20007fbe0ff */
        /* <DEDUP_REMOVED lines=16> */
[----:B-1----:R-:W-:Y:S01]  /*26cf0*/  VIADD R4, R4, 0xfffffef1 ;  /* 0xfffffef104047836 */ /* 0x002fe20000000000 */
[----:B------:R-:W1:Y:S04]  /*26d00*/  LDC R5, c[0x0][0x3a0] ;  /* 0x0000e800ff057b82 */ /* 0x000e680000000800 */
[----:B------:R-:W-:Y:S01]  /*26d10*/  ISETP.GE.U32.AND P4, PT, R4, 0x7ffffe72, PT ;  /* 0x7ffffe720400780c */ /* 0x000fe20003f86070 */
[----:B------:R-:W-:-:S03]  /*26d20*/  VIADD R4, R6, 0xfffffeef ;  /* 0xfffffeef06047836 */ /* 0x000fc60000000000 */
[----:B------:R-:W1:Y:S03]  /*26d30*/  LDC R6, c[0x0][0x3a0] ;  /* 0x0000e800ff067b82 */ /* 0x000e660000000800 */
[----:B------:R-:W-:Y:S04]  /*26d40*/  LDGSTS.E [R252+0x60030], desc[UR22][R82.64], !P3 ;  /* 0x6003000052fc7fae */ /* 0x000fe8000d9a1016 */
[----:B------:R-:W-:Y:S01]  /*26d50*/  LDGSTS.E [R252+0x60034], desc[UR22][R80.64], !P2 ;  /* 0x6003400050fc7fae */ /* 0x000fe2000d1a1016 */
[----:B------:R-:W-:Y:S02]  /*26d60*/  ISETP.GE.U32.AND P2, PT, R4, 0x7ffffe70, PT ;  /* 0x7ffffe700400780c */ /* 0x000fe40003f46070 */
[----:B------:R-:W1:Y:S01]  /*26d70*/  LDC R4, c[0x0][0x3a0] ;  /* 0x0000e800ff047b82 */ /* 0x000e620000000800 */
[----:B------:R-:W-:Y:S01]  /*26d80*/  LDGSTS.E [R252+0x60038], desc[UR22][R78.64], !P4 ;  /* 0x600380004efc7fae */ /* 0x000fe2000e1a1016 */
[----:B-1----:R-:W-:-:S05]  /*26d90*/  VIADD R5, R5, 0xfffffef0 ;  /* 0xfffffef005057836 */ /* 0x002fca0000000000 */
[----:B------:R-:W-:Y:S02]  /*26da0*/  ISETP.GE.U32.AND P3, PT, R5, 0x7ffffe71, PT ;  /* 0x7ffffe710500780c */ /* 0x000fe40003f66070 */
[----:B------:R-:W1:Y:S01]  /*26db0*/  LDC R5, c[0x0][0x3a0] ;  /* 0x0000e800ff057b82 */ /* 0x000e620000000800 */
[----:B------:R-:W-:-:S10]  /*26dc0*/  VIADD R4, R4, 0xfffffeee ;  /* 0xfffffeee04047836 */ /* 0x000fd40000000000 */
[----:B------:R-:W-:Y:S01]  /*26dd0*/  LDGSTS.E [R252+0x6003c], desc[UR22][R76.64], !P3 ;  /* 0x6003c0004cfc7fae */ /* 0x000fe2000d9a1016 */
[----:B------:R-:W-:Y:S01]  /*26de0*/  ISETP.GE.U32.AND P4, PT, R4, 0x7ffffe6f, PT ;  /* 0x7ffffe6f0400780c */ /* 0x000fe20003f86070 */
[----:B------:R-:W-:Y:S02]  /*26df0*/  VIADD R4, R6, 0xfffffeec ;  /* 0xfffffeec06047836 */ /* 0x000fe40000000000 */
[----:B------:R-:W-:Y:S01]  /*26e00*/  LDGSTS.E [R252+0x60040], desc[UR22][R74.64], !P2 ;  /* 0x600400004afc7fae */ /* 0x000fe2000d1a1016 */
[----:B------:R-:W1:Y:S02]  /*26e10*/  LDC R6, c[0x0][0x3a0] ;  /* 0x0000e800ff067b82 */ /* 0x000e640000000800 */
[----:B------:R-:W-:-:S06]  /*26e20*/  ISETP.GE.U32.AND P2, PT, R4, 0x7ffffe6d, PT ;  /* 0x7ffffe6d0400780c */ /* 0x000fcc0003f46070 */
[----:B------:R-:W1:Y:S02]  /*26e30*/  LDC R4, c[0x0][0x3a0] ;  /* 0x0000e800ff047b82 */ /* 0x000e640000000800 */
[----:B-1----:R-:W-:Y:S01]  /*26e40*/  VIADD R5, R5, 0xfffffeed ;  /* 0xfffffeed05057836 */ /* 0x002fe20000000000 */
[----:B------:R-:W-:Y:S04]  /*26e50*/  LDGSTS.E [R252+0x60044], desc[UR22][R72.64], !P4 ;  /* 0x6004400048fc7fae */ /* 0x000fe8000e1a1016 */
[----:B------:R-:W-:Y:S02]  /*26e60*/  ISETP.GE.U32.AND P3, PT, R5, 0x7ffffe6e, PT ;  /* 0x7ffffe6e0500780c */ /* 0x000fe40003f66070 */
[----:B------:R-:W1:Y:S11]  /*26e70*/  LDC R5, c[0x0][0x3a0] ;  /* 0x0000e800ff057b82 */ /* 0x000e760000000800 */
[----:B------:R-:W-:Y:S04]  /*26e80*/  LDGSTS.E [R252+0x60048], desc[UR22][R70.64], !P3 ;  /* 0x6004800046fc7fae */ /* 0x000fe8000d9a1016 */
[----:B------:R-:W-:Y:S01]  /*26e90*/  LDGSTS.E [R252+0x6004c], desc[UR22][R68.64], !P2 ;  /* 0x6004c00044fc7fae */ /* 0x000fe2000d1a1016 */
[----:B------:R-:W-:-:S05]  /*26ea0*/  VIADD R4, R4, 0xfffffeeb ;  /* 0xfffffeeb04047836 */ /* 0x000fca0000000000 */
[----:B------:R-:W-:Y:S01]  /*26eb0*/  ISETP.GE.U32.AND P4, PT, R4, 0x7ffffe6c, PT ;  /* 0x7ffffe6c0400780c */ /* 0x000fe20003f86070 */
[----:B------:R-:W-:Y:S02]  /*26ec0*/  VIADD R4, R6, 0xfffffee9 ;  /* 0xfffffee906047836 */ /* 0x000fe40000000000 */
[----:B------:R-:W1:Y:S03]  /*26ed0*/  LDC R6, c[0x0][0x3a0] ;  /* 0x0000e800ff067b82 */ /* 0x000e660000000800 */
[----:B------:R-:W-:-:S05]  /*26ee0*/  ISETP.GE.U32.AND P2, PT, R4, 0x7ffffe6a, PT ;  /* 0x7ffffe6a0400780c */ /* 0x000fca0003f46070 */
        /* <DEDUP_REMOVED lines=10> */
[----:B------:R-:W3:Y:S03]  /*26f90*/  LDC R6, c[0x0][0x3a0] ;  /* 0x0000e800ff067b82 */ /* 0x000ee60000000800 */
[----:B------:R-:W-:-:S05]  /*26fa0*/  ISETP.GE.U32.AND P2, PT, R4, 0x7ffffe67, PT ;  /* 0x7ffffe670400780c */ /* 0x000fca0003f46070 */
[----:B------:R-:W3:Y:S01]  /*26fb0*/  LDC R4, c[0x0][0x3a0] ;  /* 0x0000e800ff047b82 */ /* 0x000ee20000000800 */
[----:B-1----:R-:W-:Y:S01]  /*26fc0*/  VIADD R5, R5, 0xfffffee7 ;  /* 0xfffffee705057836 */ /* 0x002fe20000000000 */
[----:B------:R-:W-:Y:S04]  /*26fd0*/  LDGSTS.E [R252+0x6005c], desc[UR22][R60.64], !P4 ;  /* 0x6005c0003cfc7fae */ /* 0x000fe8000e1a1016 */
[----:B------:R-:W-:Y:S02]  /*26fe0*/  ISETP.GE.U32.AND P3, PT, R5, 0x7ffffe68, PT ;  /* 0x7ffffe680500780c */ /* 0x000fe40003f66070 */
[----:B------:R-:W1:Y:S11]  /*26ff0*/  LDC R5, c[0x0][0x3a0] ;  /* 0x0000e800ff057b82 */ /* 0x000e760000000800 */
[----:B------:R-:W-:Y:S04]  /*27000*/  LDGSTS.E [R252+0x60060], desc[UR22][R58.64], !P3 ;  /* 0x600600003afc7fae */ /* 0x000fe8000d9a1016 */
[----:B------:R-:W-:Y:S01]  /*27010*/  LDGSTS.E [R252+0x60064], desc[UR22][R56.64], !P2 ;  /* 0x6006400038fc7fae */ /* 0x000fe2000d1a1016 */
[----:B---3--:R-:W-:-:S05]  /*27020*/  VIADD R4, R4, 0xfffffee5 ;  /* 0xfffffee504047836 */ /* 0x008fca0000000000 */
[----:B------:R-:W-:Y:S01]  /*27030*/  ISETP.GE.U32.AND P4, PT, R4, 0x7ffffe66, PT ;  /* 0x7ffffe660400780c */ /* 0x000fe20003f86070 */
[----:B------:R-:W-:Y:S02]  /*27040*/  VIADD R4, R6, 0xfffffee3 ;  /* 0xfffffee306047836 */ /* 0x000fe40000000000 */
[----:B------:R-:W3:Y:S03]  /*27050*/  LDC R6, c[0x0][0x3a0] ;  /* 0x0000e800ff067b82 */ /* 0x000ee60000000800 */
[----:B------:R-:W-:-:S05]  /*27060*/  ISETP.GE.U32.AND P2, PT, R4, 0x7ffffe64, PT ;  /* 0x7ffffe640400780c */ /* 0x000fca0003f46070 */
[----:B------:R-:W3:Y:S01]  /*27070*/  LDC R4, c[0x0][0x3a0] ;  /* 0x0000e800ff047b82 */ /* 0x000ee20000000800 */
[-C--:B------:R-:W-:Y:S01]  /*27080*/  IADD3 R30, P5, PT, R16, R2.reuse, RZ ;  /* 0x00000002101e7210 */ /* 0x080fe20007fbe0ff */
[----:B-1----:R-:W-:Y:S01]  /*27090*/  VIADD R5, R5, 0xfffffee4 ;  /* 0xfffffee405057836 */ /* 0x002fe20000000000 */
[----:B------:R-:W-:Y:S03]  /*270a0*/  LDGSTS.E [R252+0x60068], desc[UR22][R54.64], !P4 ;  /* 0x6006800036fc7fae */ /* 0x000fe6000e1a1016 */
[----:B------:R-:W-:Y:S01]  /*270b0*/  IMAD.X R31, R17, 0x1, R0, P5 ;  /* 0x00000001111f7824 */ /* 0x000fe200028e0600 */
[----:B----4-:R-:W-:Y:S01]  /*270c0*/  IADD3 R28, P5, PT, R14, R2, RZ ;  /* 0x000000020e1c7210 */ /* 0x010fe20007fbe0ff */
[----:B------:R-:W4:Y:S03]  /*270d0*/  LDL.LU.64 R16, [R1+0xde8] ;  /* 0x000de80001107983 */ /* 0x000f260000300a00 */
[----:B------:R-:W-:-:S02]  /*270e0*/  IADD3.X R29, PT, PT, R15, R0, RZ, P5, !PT ;  /* 0x000000000f1d7210 */ /* 0x000fc40002ffe4ff */
[----:B------:R-:W4:Y:S01]  /*270f0*/  LDL.LU.64 R14, [R1+0xde0] ;  /* 0x000de000010e7983 */ /* 0x000f220000300a00 */
[----:B--2---:R-:W-:-:S05]  /*27100*/  IADD3 R26, P5, PT, R12, R2, RZ ;  /* 0x000000020c1a7210 */ /* 0x004fca0007fbe0ff */
[----:B------:R-:W-:Y:S02]  /*27110*/  IMAD.X R27, R13, 0x1, R0, P5 ;  /* 0x000000010d1b7824 */ /* 0x000fe400028e0600 */
[----:B------:R-:W2:Y:S01]  /*27120*/  LDL.LU.64 R12, [R1+0xdd8] ;  /* 0x000dd800010c7983 */ /* 0x000ea20000300a00 */
[----:B------:R-:W-:-:S05]  /*27130*/  IADD3 R24, P5, PT, R18, R2, RZ ;  /* 0x0000000212187210 */ /* 0x000fca0007fbe0ff */
[----:B------:R-:W-:Y:S01]  /*27140*/  IMAD.X R25, R19, 0x1, R0, P5 ;  /* 0x0000000113197824 */ /* 0x000fe200028e0600 */
[----:B------:R-:W-:-:S04]  /*27150*/  IADD3 R22, P5, PT, R10, R2, RZ ;  /* 0x000000020a167210 */ /* 0x000fc80007fbe0ff */
[----:B------:R-:W-:Y:S02]  /*27160*/  IADD3.X R23, PT, PT, R11, R0, RZ, P5, !PT ;  /* 0x000000000b177210 */ /* 0x000fe40002ffe4ff */
[----:B------:R-:W2:Y:S01]  /*27170*/  LDL.LU.64 R10, [R1+0xdd0] ;  /* 0x000dd000010a7983 */ /* 0x000ea20000300a00 */
[----:B------:R-:W-:-:S05]  /*27180*/  IADD3 R20, P5, PT, R8, R2, RZ ;  /* 0x0000000208147210 */ /* 0x000fca0007fbe0ff */
[----:B------:R-:W-:Y:S02]  /*27190*/  IMAD.X R21, R9, 0x1, R0, P5 ;  /* 0x0000000109157824 */ /* 0x000fe400028e0600 */
[----:B------:R-:W2:Y:S04]  /*271a0*/  LDL.LU.64 R8, [R1+0xdc8] ;  /* 0x000dc80001087983 */ /* 0x000ea80000300a00 */
[----:B------:R-:W2:Y:S04]  /*271b0*/  LDL.LU.64 R94, [R1+0xdc0] ;  /* 0x000dc000015e7983 */ /* 0x000ea80000300a00 */
[----:B------:R-:W2:Y:S04]  /*271c0*/  LDL.LU.64 R104, [R1+0xdb8] ;  /* 0x000db80001687983 */ /* 0x000ea80000300a00 */
[----:B------:R-:W2:Y:S04]  /*271d0*/  LDL.LU.64 R84, [R1+0xdb0] ;  /* 0x000db00001547983 */ /* 0x000ea80000300a00 */
[----:B------:R-:W2:Y:S04]  /*271e0*/  LDL.LU.64 R116, [R1+0xda8] ;  /* 0x000da80001747983 */ /* 0x000ea80000300a00 */
[----:B------:R-:W2:Y:S01]  /*271f0*/  LDL.LU.64 R118, [R1+0xda0] ;  /* 0x000da00001767983 */ /* 0x000ea20000300a00 */
[----:B------:R-:W-:Y:S01]  /*27200*/  ISETP.GE.U32.AND P3, PT, R5, 0x7ffffe65, PT ;  /* 0x7ffffe650500780c */ /* 0x000fe20003f66070 */
[----:B---3--:R-:W-:Y:S01]  /*27210*/  VIADD R4, R4, 0xfffffee2 ;  /* 0xfffffee204047836 */ /* 0x008fe20000000000 */
[----:B------:R-:W1:Y:S01]  /*27220*/  LDC R5, c[0x0][0x3a0] ;  /* 0x0000e800ff057b82 */ /* 0x000e620000000800 */
[----:B------:R-:W3:Y:S03]  /*27230*/  LDL.LU.64 R114, [R1+0xd98] ;  /* 0x000d980001727983 */ /* 0x000ee60000300a00 */
[----:B------:R-:W-:Y:S01]  /*27240*/  ISETP.GE.U32.AND P4, PT, R4, 0x7ffffe63, PT ;  /* 0x7ffffe630400780c */ /* 0x000fe20003f86070 */
[----:B------:R-:W-:Y:S01]  /*27250*/  VIADD R4, R6, 0xfffffee0 ;  /* 0xfffffee006047836 */ /* 0x000fe20000000000 */
[----:B------:R-:W2:Y:S02]  /*27260*/  LDL.LU.64 R122, [R1+0xd90] ;  /* 0x000d9000017a7983 */ /* 0x000ea40000300a00 */
[----:B------:R-:W1:Y:S02]  /*27270*/  LDC R6, c[0x0][0x3a0] ;  /* 0x0000e800ff067b82 */ /* 0x000e640000000800 */
[----:B------:R-:W2:Y:S04]  /*27280*/  LDL.LU.64 R124, [R1+0xd88] ;  /* 0x000d8800017c7983 */ /* 0x000ea80000300a00 */
[----:B------:R-:W-:Y:S04]  /*27290*/  LDGSTS.E [R252+0x6006c], desc[UR22][R52.64], !P3 ;  /* 0x6006c00034fc7fae */ /* 0x000fe8000d9a1016 */
[----:B------:R-:W-:Y:S01]  /*272a0*/  LDGSTS.E [R252+0x60070], desc[UR22][R50.64], !P2 ;  /* 0x6007000032fc7fae */ /* 0x000fe2000d1a1016 */
[----:B------:R-:W-:-:S02]  /*272b0*/  ISETP.GE.U32.AND P2, PT, R4, 0x7ffffe61, PT ;  /* 0x7ffffe610400780c */ /* 0x000fc40003f46070 */
[----:B------:R-:W1:Y:S01]  /*272c0*/  LDC R4, c[0x0][0x3a0] ;  /* 0x0000e800ff047b82 */ /* 0x000e620000000800 */
[----:B------:R-:W2:Y:S01]  /*272d0*/  LDL.LU.64 R120, [R1+0xd80] ;  /* 0x000d800001787983 */ /* 0x000ea20000300a00 */
[----:B-1----:R-:W-:-:S03]  /*272e0*/  VIADD R5, R5, 0xfffffee1 ;  /* 0xfffffee105057836 */ /* 0x002fc60000000000 */
[----:B------:R-:W-:Y:S02]  /*272f0*/  LDGSTS.E [R252+0x60074], desc[UR22][R48.64], !P4 ;  /* 0x6007400030fc7fae */ /* 0x000fe4000e1a1016 */
[----:B------:R-:W-:Y:S02]  /*27300*/  ISETP.GE.U32.AND P3, PT, R5, 0x7ffffe62, PT ;  /* 0x7ffffe620500780c */ /* 0x000fe40003f66070 */
[----:B------:R-:W2:Y:S01]  /*27310*/  LDL.LU.64 R128, [R1+0xd78] ;  /* 0x000d780001807983 */ /* 0x000ea20000300a00 */
[----:B------:R-:W1:Y:S03]  /*27320*/  LDC R5, c[0x0][0x3a0] ;  /* 0x0000e800ff057b82 */ /* 0x000e660000000800 */
[----:B------:R-:W2:Y:S04]  /*27330*/  LDL.LU.64 R130, [R1+0xd70] ;  /* 0x000d700001827983 */ /* 0x000ea80000300a00 */
[----:B------:R-:W2:Y:S04]  /*27340*/  LDL.LU.64 R126, [R1+0xd68] ;  /* 0x000d6800017e7983 */ /* 0x000ea80000300a00 */
[----:B------:R-:W-:Y:S01]  /*27350*/  LDGSTS.E [R252+0x60078], desc[UR22][R46.64], !P3 ;  /* 0x600780002efc7fae */ /* 0x000fe2000d9a1016 */
[----:B------:R-:W-:-:S03]  /*27360*/  VIADD R4, R4, 0xfffffedf ;  /* 0xfffffedf04047836 */ /* 0x000fc60000000000 */
[----:B------:R-:W-:Y:S02]  /*27370*/  LDGSTS.E [R252+0x6007c], desc[UR22][R44.64], !P2 ;  /* 0x6007c0002cfc7fae */ /* 0x000fe4000d1a1016 */
[----:B------:R-:W-:Y:S01]  /*27380*/  ISETP.GE.U32.AND P4, PT, R4, 0x7ffffe60, PT ;  /* 0x7ffffe600400780c */ /* 0x000fe20003f86070 */
[----:B------:R-:W-:Y:S01]  /*27390*/  VIADD R4, R6, 0xfffffedd ;  /* 0xfffffedd06047836 */ /* 0x000fe20000000000 */
[----:B------:R-:W2:Y:S01]  /*273a0*/  LDL.LU.64 R152, [R1+0xd60] ;  /* 0x000d600001987983 */ /* 0x000ea20000300a00 */
[----:B------:R-:W1:Y:S03]  /*273b0*/  LDC R6, c[0x0][0x3a0] ;  /* 0x0000e800ff067b82 */ /* 0x000e660000000800 */
[----:B------:R-:W-:Y:S01]  /*273c0*/  ISETP.GE.U32.AND P2, PT, R4, 0x7ffffe5e, PT ;  /* 0x7ffffe5e0400780c */ /* 0x000fe20003f46070 */
[----:B-1----:R-:W-:Y:S01]  /*273d0*/  VIADD R5, R5, 0xfffffede ;  /* 0xfffffede05057836 */ /* 0x002fe20000000000 */
[----:B------:R-:W2:Y:S03]  /*273e0*/  LDL.LU.64 R154, [R1+0xd58] ;  /* 0x000d5800019a7983 */ /* 0x000ea60000300a00 */
[----:B------:R-:W1:Y:S01]  /*273f0*/  LDC R4, c[0x0][0x3a0] ;  /* 0x0000e800ff047b82 */ /* 0x000e620000000800 */
[----:B------:R-:W-:Y:S01]  /*27400*/  ISETP.GE.U32.AND P3, PT, R5, 0x7ffffe5f, PT ;  /* 0x7ffffe5f0500780c */ /* 0x000fe20003f66070 */
[----:B------:R-:W-:Y:S04]  /*27410*/  LDGSTS.E [R252+0x60080], desc[UR22][R42.64], !P4 ;  /* 0x600800002afc7fae */ /* 0x000fe8000e1a1016 */
[----:B------:R-:W2:Y:S02]  /*27420*/  LDL.LU.64 R156, [R1+0xd50] ;  /* 0x000d5000019c7983 */ /* 0x000ea40000300a00 */
[----:B------:R-:W1:Y:S02]  /*27430*/  LDC R5, c[0x0][0x3a0] ;  /* 0x0000e800ff057b82 */ /* 0x000e640000000800 */
[----:B------:R-:W3:Y:S04]  /*27440*/  LDL.LU.64 R158, [R1+0xd48] ;  /* 0x000d4800019e7983 */ /* 0x000ee80000300a00 */
[----:B------:R-:W-:Y:S04]  /*27450*/  LDGSTS.E [R252+0x60084], desc[UR22][R40.64], !P3 ;  /* 0x6008400028fc7fae */ /* 0x000fe8000d9a1016 */
[----:B------:R-:W-:Y:S04]  /*27460*/  LDGSTS.E [R252+0x60088], desc[UR22][R38.64], !P2 ;  /* 0x6008800026fc7fae */ /* 0x000fe8000d1a1016 */
[----:B------:R-:W3:Y:S01]  /*27470*/  LDL.LU.64 R150, [R1+0xd40] ;  /* 0x000d400001967983 */ /* 0x000ee20000300a00 */
[----:B-1----:R-:W-:-:S03]  /*27480*/  VIADD R4, R4, 0xfffffedc ;  /* 0xfffffedc04047836 */ /* 0x002fc60000000000 */
[----:B------:R-:W3:Y:S02]  /*27490*/  LDL.LU.64 R148, [R1+0xd38] ;  /* 0x000d380001947983 */ /* 0x000ee40000300a00 */
[----:B------:R-:W-:Y:S01]  /*274a0*/  ISETP.GE.U32.AND P4, PT, R4, 0x7ffffe5d, PT ;  /* 0x7ffffe5d0400780c */ /* 0x000fe20003f86070 */
[----:B------:R-:W-:Y:S01]  /*274b0*/  VIADD R4, R6, 0xfffffeda ;  /* 0xfffffeda06047836 */ /* 0x000fe20000000000 */
[----:B------:R-:W3:Y:S01]  /*274c0*/  LDL.LU.64 R220, [R1+0xd30] ;  /* 0x000d300001dc7983 */ /* 0x000ee20000300a00 */
[----:B------:R-:W1:Y:S03]  /*274d0*/  LDC R6, c[0x0][0x3a0] ;  /* 0x0000e800ff067b82 */ /* 0x000e660000000800 */
[----:B------:R-:W-:-:S05]  /*274e0*/  ISETP.GE.U32.AND P2, PT, R4, 0x7ffffe5b, PT ;  /* 0x7ffffe5b0400780c */ /* 0x000fca0003f46070 */
[----:B------:R-:W1:Y:S01]  /*274f0*/  LDC R4, c[0x0][0x3a0] ;  /* 0x0000e800ff047b82 */ /* 0x000e620000000800 */
[----:B------:R-:W-:Y:S01]  /*27500*/  VIADD R5, R5, 0xfffffedb ;  /* 0xfffffedb05057836 */ /* 0x000fe20000000000 */
[----:B------:R-:W-:Y:S04]  /*27510*/  LDGSTS.E [R252+0x6008c], desc[UR22][R36.64], !P4 ;  /* 0x6008c00024fc7fae */ /* 0x000fe8000e1a1016 */
[----:B------:R-:W-:Y:S02]  /*27520*/  ISETP.GE.U32.AND P3, PT, R5, 0x7ffffe5c, PT ;  /* 0x7ffffe5c0500780c */ /* 0x000fe40003f66070 */
[----:B------:R-:W1:Y:S11]  /*27530*/  LDC R5, c[0x0][0x3a0] ;  /* 0x0000e800ff057b82 */ /* 0x000e760000000800 */
[----:B------:R-:W-:Y:S04]  /*27540*/  LDGSTS.E [R252+0x60090], desc[UR22][R34.64], !P3 ;  /* 0x6009000022fc7fae */ /* 0x000fe8000d9a1016 */
[----:B------:R-:W-:Y:S01]  /*27550*/  LDGSTS.E [R252+0x60094], desc[UR22][R32.64], !P2 ;  /* 0x6009400020fc7fae */ /* 0x000fe2000d1a1016 */
[----:B-1----:R-:W-:-:S05]  /*27560*/  VIADD R4, R4, 0xfffffed9 ;  /* 0xfffffed904047836 */ /* 0x002fca0000000000 */
[----:B------:R-:W-:Y:S01]  /*27570*/  ISETP.GE.U32.AND P4, PT, R4, 0x7ffffe5a, PT ;  /* 0x7ffffe5a0400780c */ /* 0x000fe20003f86070 */
[----:B------:R-:W-:Y:S02]  /*27580*/  VIADD R4, R6, 0xfffffed7 ;  /* 0xfffffed706047836 */ /* 0x000fe40000000000 */
[----:B------:R-:W1:Y:S03]  /*27590*/  LDC R6, c[0x0][0x3a0] ;  /* 0x0000e800ff067b82 */ /* 0x000e660000000800 */
[----:B------:R-:W-:-:S05]  /*275a0*/  ISETP.GE.U32.AND P2, PT, R4, 0x7ffffe58, PT ;  /* 0x7ffffe580400780c */ /* 0x000fca0003f46070 */
[----:B------:R-:W1:Y:S01]  /*275b0*/  LDC R4, c[0x0][0x3a0] ;  /* 0x0000e800ff047b82 */ /* 0x000e620000000800 */
[----:B------:R-:W-:Y:S01]  /*275c0*/  VIADD R5, R5, 0xfffffed8 ;  /* 0xfffffed805057836 */ /* 0x000fe20000000000 */
[----:B------:R-:W-:Y:S04]  /*275d0*/  LDGSTS.E [R252+0x60098], desc[UR22][R30.64], !P4 ;  /* 0x600980001efc7fae */ /* 0x000fe8000e1a1016 */
[----:B------:R-:W-:Y:S02]  /*275e0*/  ISETP.GE.U32.AND P3, PT, R5, 0x7ffffe59, PT ;  /* 0x7ffffe590500780c */ /* 0x000fe40003f66070 */
[----:B------:R-:W4:Y:S11]  /*275f0*/  LDC R5, c[0x0][0x3a0] ;  /* 0x0000e800ff057b82 */ /* 0x000f360000000800 */
        /* <DEDUP_REMOVED lines=8> */
[----:B----4-:R-:W-:Y:S01]  /*27680*/  VIADD R5, R5, 0xfffffed5 ;  /* 0xfffffed505057836 */ /* 0x010fe20000000000 */
        /* <DEDUP_REMOVED lines=11> */
[----:B----4-:R-:W-:-:S05]  /*27740*/  VIADD R5, R5, 0xfffffed2 ;  /* 0xfffffed205057836 */ /* 0x010fca0000000000 */
[----:B------:R-:W-:Y:S02]  /*27750*/  ISETP.GE.U32.AND P3, PT, R5, 0x7ffffe53, PT ;  /* 0x7ffffe530500780c */ /* 0x000fe40003f66070 */
[----:B------:R-:W4:Y:S01]  /*27760*/  LDC R5, c[0x0][0x3a0] ;  /* 0x0000e800ff057b82 */ /* 0x000f220000000800 */
[----:B------:R-:W-:-:S05]  /*27770*/  IADD3 R18, P5, PT, R16, R2, RZ ;  /* 0x0000000210127210 */ /* 0x000fca0007fbe0ff */
[----:B------:R-:W-:Y:S01]  /*27780*/  IMAD.X R19, R17, 0x1, R0, P5 ;  /* 0x0000000111137824 */ /* 0x000fe200028e0600 */
[----:B------:R-:W-:Y:S01]  /*27790*/  IADD3 R16, P5, PT, R14, R2, RZ ;  /* 0x000000020e107210 */ /* 0x000fe20007fbe0ff */
[----:B-1----:R-:W-:-:S03]  /*277a0*/  VIADD R4, R4, 0xfffffed0 ;  /* 0xfffffed004047836 */ /* 0x002fc60000000000 */
[----:B------:R-:W-:Y:S01]  /*277b0*/  IADD3.X R17, PT, PT, R15, R0, RZ, P5, !PT ;  /* 0x000000000f117210 */ /* 0x000fe20002ffe4ff */
[----:B------:R-:W-:Y:S01]  /*277c0*/  LDGSTS.E [R252+0x600b0], desc[UR22][R18.64], !P4 ;  /* 0x600b000012fc7fae */ /* 0x000fe2000e1a1016 */
[----:B--2---:R-:W-:-:S03]  /*277d0*/  IADD3 R14, P5, PT, R12, R2, RZ ;  /* 0x000000020c0e7210 */ /* 0x004fc60007fbe0ff */
[----:B------:R-:W-:Y:S01]  /*277e0*/  LDGSTS.E [R252+0x600b4], desc[UR22][R16.64], !P3 ;  /* 0x600b400010fc7fae */ /* 0x000fe2000d9a1016 */
[----:B------:R-:W-:Y:S01]  /*277f0*/  ISETP.GE.U32.AND P4, PT, R4, 0x7ffffe51, PT ;  /* 0x7ffffe510400780c */ /* 0x000fe20003f86070 */
[----:B------:R-:W-:Y:S02]  /*27800*/  VIADD R4, R6, 0xfffffece ;  /* 0xfffffece06047836 */ /* 0x000fe40000000000 */
[----:B------:R-:W-:Y:S01]  /*27810*/  IMAD.X R15, R13, 0x1, R0, P5 ;  /* 0x000000010d0f7824 */ /* 0x000fe200028e0600 */
[----:B------:R-:W1:Y:S04]  /*27820*/  LDC R6, c[0x0][0x3a0] ;  /* 0x0000e800ff067b82 */ /* 0x000e680000000800 */
[----:B------:R-:W-:Y:S01]  /*27830*/  LDGSTS.E [R252+0x600b8], desc[UR22][R14.64], !P2 ;  /* 0x600b80000efc7fae */ /* 0x000fe2000d1a1016 */
[----:B------:R-:W-:-:S03]  /*27840*/  ISETP.GE.U32.AND P2, PT, R4, 0x7ffffe4f, PT ;  /* 0x7ffffe4f0400780c */ /* 0x000fc60003f46070 */
[----:B------:R-:W2:Y:S01]  /*27850*/  LDC R4, c[0x0][0x3a0] ;  /* 0x0000e800ff047b82 */ /* 0x000ea20000000800 */
[----:B----4-:R-:W-:Y:S01]  /*27860*/  VIADD R5, R5, 0xfffffecf ;  /* 0xfffffecf05057836 */ /* 0x010fe20000000000 */
[----:B------:R-:W-:-:S04]  /*27870*/  IADD3 R12, P5, PT, R10, R2, RZ ;  /* 0x000000020a0c7210 */ /* 0x000fc80007fbe0ff */
[----:B------:R-:W-:Y:S02]  /*27880*/  ISETP.GE.U32.AND P3, PT, R5, 0x7ffffe50, PT ;  /* 0x7ffffe500500780c */ /* 0x000fe40003f66070 */
[----:B------:R-:W4:Y:S01]  /*27890*/  LDC R5, c[0x0][0x3a0] ;  /* 0x0000e800ff057b82 */ /* 0x000f220000000800 */
[----:B------:R-:W-:Y:S01]  /*278a0*/  IMAD.X R13, R11, 0x1, R0, P5 ;  /* 0x000000010b0d7824 */ /* 0x000fe200028e0600 */
[----:B------:R-:W-:-:S04]  /*278b0*/  IADD3 R10, P5, PT, R8, R2, RZ ;  /* 0x00000002080a7210 */ /* 0x000fc80007fbe0ff */
[----:B------:R-:W-:Y:S01]  /*278c0*/  IADD3.X R11, PT, PT, R9, R0, RZ, P5, !PT ;  /* 0x00000000090b7210 */ /* 0x000fe20002ffe4ff */
[----:B------:R-:W-:Y:S01]  /*278d0*/  LDGSTS.E [R252+0x600bc], desc[UR22][R12.64], !P4 ;  /* 0x600bc0000cfc7fae */ /* 0x000fe2000e1a1016 */
[----:B------:R-:W-:Y:S02]  /*278e0*/  IADD3 R8, P5, PT, R94, R2, RZ ;  /* 0x000000025e087210 */ /* 0x000fe40007fbe0ff */
[----:B------:R-:W3:Y:S01]  /*278f0*/  LDC R94, c[0x0][0x3a0] ;  /* 0x0000e800ff5e7b82 */ /* 0x000ee20000000800 */
[----:B------:R-:W-:Y:S01]  /*27900*/  LDGSTS.E [R252+0x600c0], desc[UR22][R10.64], !P3 ;  /* 0x600c00000afc7fae */ /* 0x000fe2000d9a1016 */
[----:B--2---:R-:W-:Y:S02]  /*27910*/  VIADD R4, R4, 0xfffffecd ;  /* 0xfffffecd04047836 */ /* 0x004fe40000000000 */
[----:B------:R-:W-:-:S04]  /*27920*/  IMAD.X R9, R95, 0x1, R0, P5 ;  /* 0x000000015f097824 */ /* 0x000fc800028e0600 */
[----:B------:R-:W2:Y:S01]  /*27930*/  LDC R95, c[0x0][0x3a0] ;  /* 0x0000e800ff5f7b82 */ /* 0x000ea20000000800 */
[----:B------:R-:W-:Y:S01]  /*27940*/  ISETP.GE.U32.AND P4, PT, R4, 0x7ffffe4e, PT ;  /* 0x7ffffe4e0400780c */ /* 0x000fe20003f86070 */
[----:B-1----:R-:W-:Y:S01]  /*27950*/  VIADD R4, R6, 0xfffffecb ;  /* 0xfffffecb06047836 */ /* 0x002fe20000000000 */
[-C--:B------:R-:W-:Y:S01]  /*27960*/  IADD3 R6, P5, PT, R104, R2.reuse, RZ ;  /* 0x0000000268067210 */ /* 0x080fe20007fbe0ff */
[----:B----4-:R-:W-:Y:S01]  /*27970*/  VIADD R5, R5, 0xfffffecc ;  /* 0xfffffecc05057836 */ /* 0x010fe20000000000 */
[----:B------:R-:W-:Y:S03]  /*27980*/  LDGSTS.E [R252+0x600c4], desc[UR22][R8.64], !P2 ;  /* 0x600c400008fc7fae */ /* 0x000fe6000d1a1016 */
[----:B------:R-:W1:Y:S01]  /*27990*/  LDC R104, c[0x0][0x3a0] ;  /* 0x0000e800ff687b82 */ /* 0x000e620000000800 */
[----:B------:R-:W-:Y:S01]  /*279a0*/  ISETP.GE.U32.AND P2, PT, R4, 0x7ffffe4c, PT ;  /* 0x7ffffe4c0400780c */ /* 0x000fe20003f46070 */
[----:B------:R-:W-:Y:S01]  /*279b0*/  IMAD.X R7, R105, 0x1, R0, P5 ;  /* 0x0000000169077824 */ /* 0x000fe200028e0600 */
[----:B------:R-:W-:-:S02]  /*279c0*/  IADD3 R4, P5, PT, R84, R2, RZ ;  /* 0x0000000254047210 */ /* 0x000fc40007fbe0ff */
[----:B------:R-:W-:Y:S01]  /*279d0*/  ISETP.GE.U32.AND P3, PT, R5, 0x7ffffe4d, PT ;  /* 0x7ffffe4d0500780c */ /* 0x000fe20003f66070 */
[----:B---3--:R-:W-:Y:S01]  /*279e0*/  VIADD R94, R94, 0xfffffeca ;  /* 0xfffffeca5e5e7836 */ /* 0x008fe20000000000 */
[----:B------:R-:W-:Y:S01]  /*279f0*/  IADD3.X R5, PT, PT, R85, R0, RZ, P5, !PT ;  /* 0x0000000055057210 */ /* 0x000fe20002ffe4ff */
[----:B------:R-:W-:Y:S01]  /*27a00*/  LDGSTS.E [R252+0x600c8], desc[UR22][R6.64], !P4 ;  /* 0x600c800006fc7fae */ /* 0x000fe2000e1a1016 */
[----:B------:R-:W-:Y:S02]  /*27a10*/  IADD3 R84, P5, PT, R116, R2, RZ ;  /* 0x0000000274547210 */ /* 0x000fe40007fbe0ff */
[----:B------:R-:W-:Y:S01]  /*27a20*/  ISETP.GE.U32.AND P4, PT, R94, 0x7ffffe4b, PT ;  /* 0x7ffffe4b5e00780c */ /* 0x000fe20003f86070 */
[----:B------:R-:W3:Y:S02]  /*27a30*/  LDC R116, c[0x0][0x3a0] ;  /* 0x0000e800ff747b82 */ /* 0x000ee40000000800 */
[----:B------:R-:W-:-:S04]  /*27a40*/  IMAD.X R85, R117, 0x1, R0, P5 ;  /* 0x0000000175557824 */ /* 0x000fc800028e0600 */
[----:B------:R-:W-:Y:S01]  /*27a50*/  LDGSTS.E [R252+0x600cc], desc[UR22][R4.64], !P3 ;  /* 0x600cc00004fc7fae */ /* 0x000fe2000d9a1016 */
[----:B--2---:R-:W-:Y:S01]  /*27a60*/  VIADD R95, R95, 0xfffffec9 ;  /* 0xfffffec95f5f7836 */ /* 0x004fe20000000000 */
[----:B------:R-:W2:Y:S02]  /*27a70*/  LDC R117, c[0x0][0x3a0] ;  /* 0x0000e800ff757b82 */ /* 0x000ea40000000800 */
[----:B------:R-:W-:Y:S01]  /*27a80*/  LDGSTS.E [R252+0x600d0], desc[UR22][R84.64], !P2 ;  /* 0x600d000054fc7fae */ /* 0x000fe2000d1a1016 */
[----:B-1----:R-:W-:-:S05]  /*27a90*/  VIADD R94, R104, 0xfffffec8 ;  /* 0xfffffec8685e7836 */ /* 0x002fca0000000000 */
[----:B------:R-:W-:Y:S02]  /*27aa0*/  ISETP.GE.U32.AND P2, PT, R94, 0x7ffffe49, PT ;  /* 0x7ffffe495e00780c */ /* 0x000fe40003f46070 */
[-C--:B------:R-:W-:Y:S02]  /*27ab0*/  IADD3 R94, P5, PT, R118, R2.reuse, RZ ;  /* 0x00000002765e7210 */ /* 0x080fe40007fbe0ff */
[----:B------:R-:W1:Y:S01]  /*27ac0*/  LDC R118, c[0x0][0x3a0] ;  /* 0x0000e800ff767b82 */ /* 0x000e620000000800 */
[----:B------:R-:W-:Y:S02]  /*27ad0*/  ISETP.GE.U32.AND P3, PT, R95, 0x7ffffe4a, PT ;  /* 0x7ffffe4a5f00780c */ /* 0x000fe40003f66070 */
[----:B------:R-:W-:Y:S01]  /*27ae0*/  IMAD.X R95, R119, 0x1, R0, P5 ;  /* 0x00000001775f7824 */ /* 0x000fe200028e0600 */
[----:B------:R-:W-:Y:S01]  /*27af0*/  IADD3 R104, P5, PT, R114, R2, RZ ;  /* 0x0000000272687210 */ /* 0x000fe20007fbe0ff */
[----:B---3--:R-:W-:-:S03]  /*27b00*/  VIADD R116, R116, 0xfffffec7 ;  /* 0xfffffec774747836 */ /* 0x008fc60000000000 */
[----:B------:R-:W-:Y:S01]  /*27b10*/  IADD3.X R105, PT, PT, R115, R0, RZ, P5, !PT ;  /* 0x0000000073697210 */ /* 0x000fe20002ffe4ff */
[----:B------:R-:W-:Y:S01]  /*27b20*/  LDGSTS.E [R252+0x600d4], desc[UR22][R94.64], !P4 ;  /* 0x600d40005efc7fae */ /* 0x000fe2000e1a1016 */
[----:B------:R-:W-:Y:S02]  /*27b30*/  IADD3 R114, P5, PT, R122, R2, RZ ;  /* 0x000000027a727210 */ /* 0x000fe40007fbe0ff */
[----:B------:R-:W-:Y:S01]  /*27b40*/  ISETP.GE.U32.AND P4, PT, R116, 0x7ffffe48, PT ;  /* 0x7ffffe487400780c */ /* 0x000fe20003f86070 */
[----:B------:R-:W3:Y:S01]  /*27b50*/  LDC R122, c[0x0][0x3a0] ;  /* 0x0000e800ff7a7b82 */ /* 0x000ee20000000800 */
[----:B------:R-:W-:Y:S01]  /*27b60*/  LDGSTS.E [R252+0x600d8], desc[UR22][R104.64], !P3 ;  /* 0x600d800068fc7fae */ /* 0x000fe2000d9a1016 */
[----:B------:R-:W-:-:S05]  /*27b70*/  IMAD.X R115, R123, 0x1, R0, P5 ;  /* 0x000000017b737824 */ /* 0x000fca00028e0600 */
[----:B------:R-:W-:Y:S01]  /*27b80*/  LDGSTS.E [R252+0x600dc], desc[UR22][R114.64], !P2 ;  /* 0x600dc00072fc7fae */ /* 0x000fe2000d1a1016 */
[----:B--2---:R-:W-:Y:S01]  /*27b90*/  VIADD R117, R117, 0xfffffec6 ;  /* 0xfffffec675757836 */ /* 0x004fe20000000000 */
[----:B------:R-:W2:Y:S01]  /*27ba0*/  LDC R123, c[0x0][0x3a0] ;  /* 0x0000e800ff7b7b82 */ /* 0x000ea20000000800 */
        /* <DEDUP_REMOVED lines=16> */
[----:B------:R-:W4:Y:S01]  /*27cb0*/  LDC R129, c[0x0][0x3a0] ;  /* 0x0000e800ff817b82 */ /* 0x000f220000000800 */
[----:B-1----:R-:W-:-:S05]  /*27cc0*/  VIADD R122, R124, 0xfffffec2 ;  /* 0xfffffec27c7a7836 */ /* 0x002fca0000000000 */
[----:B------:R-:W-:Y:S02]  /*27cd0*/  ISETP.GE.U32.AND P2, PT, R122, 0x7ffffe43, PT ;  /* 0x7ffffe437a00780c */ /* 0x000fe40003f46070 */
[----:B------:R-:W-:Y:S02]  /*27ce0*/  IADD3 R122, P5, PT, R130, R2, RZ ;  /* 0x00000002827a7210 */ /* 0x000fe40007fbe0ff */
[----:B------:R-:W1:Y:S01]  /*27cf0*/  LDC R130, c[0x0][0x3a0] ;  /* 0x0000e800ff827b82 */ /* 0x000e620000000800 */
[----:B--2---:R-:W-:-:S05]  /*27d00*/  VIADD R123, R123, 0xfffffec3 ;  /* 0xfffffec37b7b7836 */ /* 0x004fca0000000000 */
[----:B------:R-:W-:Y:S01]  /*27d10*/  ISETP.GE.U32.AND P3, PT, R123, 0x7ffffe44, PT ;  /* 0x7ffffe447b00780c */ /* 0x000fe20003f66070 */
[----:B------:R-:W-:Y:S01]  /*27d20*/  IMAD.X R123, R131, 0x1, R0, P5 ;  /* 0x00000001837b7824 */ /* 0x000fe200028e0600 */
[----:B------:R-:W-:Y:S01]  /*27d30*/  IADD3 R124, P5, PT, R126, R2, RZ ;  /* 0x000000027e7c7210 */ /* 0x000fe20007fbe0ff */
[----:B---3--:R-:W-:-:S03]  /*27d40*/  VIADD R128, R128, 0xfffffec1 ;  /* 0xfffffec180807836 */ /* 0x008fc60000000000 */
[----:B------:R-:W-:Y:S01]  /*27d50*/  IADD3.X R125, PT, PT, R127, R0, RZ, P5, !PT ;  /* 0x000000007f7d7210 */ /* 0x000fe20002ffe4ff */
[----:B------:R-:W-:Y:S01]  /*27d60*/  LDGSTS.E [R252+0x600ec], desc[UR22][R122.64], !P4 ;  /* 0x600ec0007afc7fae */ /* 0x000fe2000e1a1016 */
[----:B------:R-:W-:Y:S02]  /*27d70*/  IADD3 R126, P5, PT, R152, R2, RZ ;  /* 0x00000002987e7210 */ /* 0x000fe40007fbe0ff */
[----:B------:R-:W-:-:S03]  /*27d80*/  ISETP.GE.U32.AND P4, PT, R128, 0x7ffffe42, PT ;  /* 0x7ffffe428000780c */ /* 0x000fc60003f86070 */
[----:B------:R-:W-:Y:S01]  /*27d90*/  IMAD.X R127, R153, 0x1, R0, P5 ;  /* 0x00000001997f7824 */ /* 0x000fe200028e0600 */
[----:B------:R-:W-:Y:S01]  /*27da0*/  LDGSTS.E [R252+0x600f0], desc[UR22][R124.64], !P3 ;  /* 0x600f00007cfc7fae */ /* 0x000fe2000d9a1016 */
[----:B-1----:R-:W-:-:S03]  /*27db0*/  VIADD R128, R130, 0xfffffebf ;  /* 0xfffffebf82807836 */ /* 0x002fc60000000000 */
[----:B------:R-:W-:Y:S01]  /*27dc0*/  LDGSTS.E [R252+0x600f4], desc[UR22][R126.64], !P2 ;  /* 0x600f40007efc7fae */ /* 0x000fe2000d1a1016 */
[----:B----4-:R-:W-:Y:S01]  /*27dd0*/  VIADD R129, R129, 0xfffffec0 ;  /* 0xfffffec081817836 */ /* 0x010fe20000000000 */
[----:B------:R-:W-:Y:S02]  /*27de0*/  ISETP.GE.U32.AND P2, PT, R128, 0x7ffffe40, PT ;  /* 0x7ffffe408000780c */ /* 0x000fe40003f46070 */
[----:B------:R-:W-:Y:S02]  /*27df0*/  IADD3 R128, P5, PT, R154, R2, RZ ;  /* 0x000000029a807210 */ /* 0x000fe40007fbe0ff */
[----:B------:R-:W-:-:S03]  /*27e00*/  ISETP.GE.U32.AND P3, PT, R129, 0x7ffffe41, PT ;  /* 0x7ffffe418100780c */ /* 0x000fc60003f66070 */
[----:B------:R-:W-:Y:S01]  /*27e10*/  IMAD.X R129, R155, 0x1, R0, P5 ;  /* 0x000000019b817824 */ /* 0x000fe200028e0600 */
[----:B------:R-:W-:-:S04]  /*27e20*/  IADD3 R130, P5, PT, R156, R2, RZ ;  /* 0x000000029c827210 */ /* 0x000fc80007fbe0ff */
[----:B------:R-:W-:Y:S01]  /*27e30*/  IADD3.X R131, PT, PT, R157, R0, RZ, P5, !PT ;  /* 0x000000009d837210 */ /* 0x000fe20002ffe4ff */
[----:B------:R-:W-:Y:S01]  /*27e40*/  LDGSTS.E [R252+0x600f8], desc[UR22][R128.64], !P4 ;  /* 0x600f800080fc7fae */ /* 0x000fe2000e1a1016 */
[----:B------:R-:W-:-:S03]  /*27e50*/  IADD3 R152, P5, PT, R158, R2, RZ ;  /* 0x000000029e987210 */ /* 0x000fc60007fbe0ff */
[----:B------:R-:W-:Y:S02]  /*27e60*/  LDGSTS.E [R252+0x600fc], desc[UR22][R130.64], !P3 ;  /* 0x600fc00082fc7fae */ /* 0x000fe4000d9a1016 */
[----:B------:R-:W-:-:S05]  /*27e70*/  IMAD.X R153, R159, 0x1, R0, P5 ;  /* 0x000000019f997824 */ /* 0x000fca00028e0600 */
[----:B------:R1:W-:Y:S04]  /*27e80*/  STL.64 [R1+0x1f0], R152 ;  /* 0x0001f09801007387 */ /* 0x0003e80000100a00 */
[----:B------:R-:W2:Y:S04]  /*27e90*/  LDL.LU.64 R154, [R1+0xd28] ;  /* 0x000d2800019a7983 */ /* 0x000ea80000300a00 */
[----:B------:R-:W-:Y:S04]  /*27ea0*/  LDGSTS.E [R252+0x60100], desc[UR22][R152.64], !P2 ;  /* 0x6010000098fc7fae */ /* 0x000fe8000d1a1016 */
[----:B-1----:R-:W3:Y:S04]  /*27eb0*/  LDL.LU.64 R152, [R1+0xd20] ;  /* 0x000d200001987983 */ /* 0x002ee80000300a00 */
[----:B------:R-:W4:Y:S01]  /*27ec0*/  LDL.LU.64 R158, [R1+0xd18] ;  /* 0x000d1800019e7983 */ /* 0x000f220000300a00 */
[----:B------:R-:W-:-:S02]  /*27ed0*/  VIADD R146, R146, 0xfffffebe ;  /* 0xfffffebe92927836 */ /* 0x000fc40000000000 */
[----:B------:R-:W-:-:S03]  /*27ee0*/  VIADD R145, R145, 0xfffffebd ;  /* 0xfffffebd91917836 */ /* 0x000fc60000000000 */
[----:B------:R-:W-:Y:S01]  /*27ef0*/  ISETP.GE.U32.AND P4, PT, R146, 0x7ffffe3f, PT ;  /* 0x7ffffe3f9200780c */ /* 0x000fe20003f86070 */
[----:B------:R-:W-:Y:S01]  /*27f00*/  VIADD R144, R144, 0xfffffebc ;  /* 0xfffffebc90907836 */ /* 0x000fe20000000000 */
[----:B------:R-:W-:Y:S01]  /*27f10*/  ISETP.GE.U32.AND P3, PT, R145, 0x7ffffe3e, PT ;  /* 0x7ffffe3e9100780c */ /* 0x000fe20003f66070 */
[----:B------:R-:W1:Y:S01]  /*27f20*/  LDC R146, c[0x0][0x3a0] ;  /* 0x0000e800ff927b82 */ /* 0x000e620000000800 */
[----:B------:R-:W-:Y:S02]  /*27f30*/  IADD3 R156, P5, PT, R150, R2, RZ ;  /* 0x00000002969c7210 */ /* 0x000fe40007fbe0ff */
[----:B------:R-:W-:-:S05]  /*27f40*/  ISETP.GE.U32.AND P2, PT, R144, 0x7ffffe3d, PT ;  /* 0x7ffffe3d9000780c */ /* 0x000fca0003f46070 */
[----:B------:R-:W1:Y:S01]  /*27f50*/  LDC R145, c[0x0][0x3a0] ;  /* 0x0000e800ff917b82 */ /* 0x000e620000000800 */
[----:B------:R-:W-:Y:S01]  /*27f60*/  IMAD.X R157, R151, 0x1, R0, P5 ;  /* 0x00000001979d7824 */ /* 0x000fe200028e0600 */
[----:B------:R-:W-:-:S06]  /*27f70*/  IADD3 R150, P5, PT, R148, R2, RZ ;  /* 0x0000000294967210 */ /* 0x000fcc0007fbe0ff */
[----:B------:R-:W1:Y:S01]  /*27f80*/  LDC R144, c[0x0][0x3a0] ;  /* 0x0000e800ff907b82 */ /* 0x000e620000000800 */
[----:B------:R-:W-:Y:S01]  /*27f90*/  IADD3.X R151, PT, PT, R149, R0, RZ, P5, !PT ;  /* 0x0000000095977210 */ /* 0x000fe20002ffe4ff */
[----:B------:R2:W-:Y:S01]  /*27fa0*/  LDGSTS.E [R252+0x60104], desc[UR22][R156.64], !P4 ;  /* 0x601040009cfc7fae */ /* 0x0005e2000e1a1016 */
[----:B------:R-:W-:-:S03]  /*27fb0*/  IADD3 R148, P5, PT, R220, R2, RZ ;  /* 0x00000002dc947210 */ /* 0x000fc60007fbe0ff */
[----:B------:R-:W-:Y:S02]  /*27fc0*/  STL.64 [R1+0x230], R156 ;  /* 0x0002309c01007387 */ /* 0x000fe40000100a00 */
[----:B------:R-:W-:Y:S02]  /*27fd0*/  IMAD.X R149, R221, 0x1, R0, P5 ;  /* 0x00000001dd957824 */ /* 0x000fe400028e0600 */
[----:B-1----:R-:W-:Y:S01]  /*27fe0*/  VIADD R146, R146, 0xfffffebb ;  /* 0xfffffebb92927836 */ /* 0x002fe20000000000 */
[----:B------:R1:W-:Y:S04]  /*27ff0*/  STL.64 [R1+0x258], R150 ;  /* 0x0002589601007387 */ /* 0x0003e80000100a00 */
[----:B------:R-:W-:Y:S01]  /*28000*/  LDGSTS.E [R252+0x60108], desc[UR22][R150.64], !P3 ;  /* 0x6010800096fc7fae */ /* 0x000fe2000d9a1016 */
[----:B------:R-:W-:-:S03]  /*28010*/  VIADD R145, R145, 0xfffffeba ;  /* 0xfffffeba91917836 */ /* 0x000fc60000000000 */
[----:B------:R1:W-:Y:S01]  /*28020*/  STL.64 [R1+0x260], R148 ;  /* 0x0002609401007387 */ /* 0x0003e20000100a00 */
[----:B------:R-:W-:Y:S02]  /*28030*/  ISETP.GE.U32.AND P4, PT, R146, 0x7ffffe3c, PT ;  /* 0x7ffffe3c9200780c */ /* 0x000fe40003f86070 */
[----:B------:R-:W-:Y:S01]  /*28040*/  ISETP.GE.U32.AND P3, PT, R145, 0x7ffffe3b, PT ;  /* 0x7ffffe3b9100780c */ /* 0x000fe20003f66070 */
[----:B------:R-:W-:Y:S01]  /*28050*/  LDGSTS.E [R252+0x6010c], desc[UR22][R148.64], !P2 ;  /* 0x6010c00094fc7fae */ /* 0x000fe2000d1a1016 */
[----:B------:R-:W-:Y:S01]  /*28060*/  VIADD R144, R144, 0xfffffeb9 ;  /* 0xfffffeb990907836 */ /* 0x000fe20000000000 */
[----:B------:R-:W2:Y:S02]  /*28070*/  LDC R146, c[0x0][0x3a0] ;  /* 0x0000e800ff927b82 */ /* 0x000ea40000000800 */
[----:B-1----:R-:W4:Y:S02]  /*28080*/  LDL.LU.64 R150, [R1+0xd10] ;  /* 0x000d100001967983 */ /* 0x002f240000300a00 */
[----:B------:R-:W-:-:S04]  /*28090*/  ISETP.GE.U32.AND P2, PT, R144, 0x7ffffe3a, PT ;  /* 0x7ffffe3a9000780c */ /* 0x000fc80003f46070 */
[----:B------:R-:W1:Y:S01]  /*280a0*/  LDC R145, c[0x0][0x3a0] ;  /* 0x0000e800ff917b82 */ /* 0x000e620000000800 */
[----:B------:R-:W4:Y:S04]  /*280b0*/  LDL.LU.64 R148, [R1+0xd08] ;  /* 0x000d080001947983 */ /* 0x000f280000300a00 */
[----:B------:R-:W4:Y:S03]  /*280c0*/  LDL.LU.64 R220, [R1+0xd00] ;  /* 0x000d000001dc7983 */ /* 0x000f260000300a00 */
[----:B------:R-:W1:Y:S01]  /*280d0*/  LDC R144, c[0x0][0x3a0] ;  /* 0x0000e800ff907b82 */ /* 0x000e620000000800 */
[----:B--2---:R-:W-:-:S05]  /*280e0*/  IADD3 R156, P5, PT, R154, R2, RZ ;  /* 0x000000029a9c7210 */ /* 0x004fca0007fbe0ff */
[----:B------:R-:W-:Y:S01]  /*280f0*/  IMAD.X R157, R155, 0x1, R0, P5 ;  /* 0x000000019b9d7824 */ /* 0x000fe200028e0600 */
[----:B---3--:R-:W-:-:S04]  /*28100*/  IADD3 R154, P5, PT, R152, R2, RZ ;  /* 0x00000002989a7210 */ /* 0x008fc80007fbe0ff */
[----:B------:R2:W-:Y:S01]  /*28110*/  LDGSTS.E [R252+0x60110], desc[UR22][R156.64], !P4 ;  /* 0x601100009cfc7fae */ /* 0x0005e2000e1a1016 */
[----:B------:R-:W-:Y:S02]  /*28120*/  IADD3.X R155, PT, PT, R153, R0, RZ, P5, !PT ;  /* 0x00000000999b7210 */ /* 0x000fe40002ffe4ff */
[----:B----4-:R-:W-:Y:S01]  /*28130*/  IADD3 R152, P5, PT, R158, R2, RZ ;  /* 0x000000029e987210 */ /* 0x010fe20007fbe0ff */
[----:B------:R-:W-:Y:S04]  /*28140*/  STL.64 [R1+0x268], R156 ;  /* 0x0002689c01007387 */ /* 0x000fe80000100a00 */
[----:B------:R-:W-:Y:S01]  /*28150*/  IMAD.X R153, R159, 0x1, R0, P5 ;  /* 0x000000019f997824 */ /* 0x000fe200028e0600 */
[----:B------:R3:W-:Y:S04]  /*28160*/  STL.64 [R1+0x270], R154 ;  /* 0x0002709a01007387 */ /* 0x0007e80000100a00 */
[----:B------:R-:W-:Y:S04]  /*28170*/  LDGSTS.E [R252+0x60114], desc[UR22][R154.64], !P3 ;  /* 0x601140009afc7fae */ /* 0x000fe8000d9a1016 */
[----:B------:R4:W-:Y:S04]  /*28180*/  STL.64 [R1+0x280], R152 ;  /* 0x0002809801007387 */ /* 0x0009e80000100a00 */
[----:B------:R-:W-:Y:S04]  /*28190*/  LDGSTS.E [R252+0x60118], desc[UR22][R152.64], !P2 ;  /* 0x6011800098fc7fae */ /* 0x000fe8000d1a1016 */
[----:B---3--:R-:W3:Y:S04]  /*281a0*/  LDL.LU.64 R154, [R1+0xcf8] ;  /* 0x000cf800019a7983 */ /* 0x008ee80000300a00 */
[----:B----4-:R-:W4:Y:S04]  /*281b0*/  LDL.LU.64 R152, [R1+0xcf0] ;  /* 0x000cf00001987983 */ /* 0x010f280000300a00 */
[----:B------:R-:W4:Y:S01]  /*281c0*/  LDL.LU.64 R158, [R1+0xce8] ;  /* 0x000ce800019e7983 */ /* 0x000f220000300a00 */
[----:B------:R-:W-:-:S02]  /*281d0*/  VIADD R146, R146, 0xfffffeb8 ;  /* 0xfffffeb892927836 */ /* 0x000fc40000000000 */
[----:B-1----:R-:W-:-:S03]  /*281e0*/  VIADD R145, R145, 0xfffffeb7 ;  /* 0xfffffeb791917836 */ /* 0x002fc60000000000 */
[----:B------:R-:W-:Y:S01]  /*281f0*/  ISETP.GE.U32.AND P4, PT, R146, 0x7ffffe39, PT ;  /* 0x7ffffe399200780c */ /* 0x000fe20003f86070 */
[----:B------:R-:W-:Y:S01]  /*28200*/  VIADD R144, R144, 0xfffffeb6 ;  /* 0xfffffeb690907836 */ /* 0x000fe20000000000 */
[----:B------:R-:W-:Y:S01]  /*28210*/  ISETP.GE.U32.AND P3, PT, R145, 0x7ffffe38, PT ;  /* 0x7ffffe389100780c */ /* 0x000fe20003f66070 */
[----:B------:R-:W1:Y:S03]  /*28220*/  LDC R146, c[0x0][0x3a0] ;  /* 0x0000e800ff927b82 */ /* 0x000e660000000800 */
[----:B------:R-:W-:-:S05]  /*28230*/  ISETP.GE.U32.AND P2, PT, R144, 0x7ffffe37, PT ;  /* 0x7ffffe379000780c */ /* 0x000fca0003f46070 */
[----:B------:R-:W1:Y:S01]  /*28240*/  LDC R145, c[0x0][0x3a0] ;  /* 0x0000e800ff917b82 */ /* 0x000e620000000800 */
[----:B--2---:R-:W-:-:S07]  /*28250*/  IADD3 R156, P5, PT, R150, R2, RZ ;  /* 0x00000002969c7210 */ /* 0x004fce0007fbe0ff */
[----:B------:R-:W2:Y:S01]  /*28260*/  LDC R144, c[0x0][0x3a0] ;  /* 0x0000e800ff907b82 */ /* 0x000ea20000000800 */
[----:B------:R-:W-:Y:S01]  /*28270*/  IMAD.X R157, R151, 0x1, R0, P5 ;  /* 0x00000001979d7824 */ /* 0x000fe200028e0600 */
[----:B------:R-:W-:-:S04]  /*28280*/  IADD3 R150, P5, PT, R148, R2, RZ ;  /* 0x0000000294967210 */ /* 0x000fc80007fbe0ff */
[----:B------:R-:W-:Y:S01]  /*28290*/  IADD3.X R151, PT, PT, R149, R0, RZ, P5, !PT ;  /* 0x0000000095977210 */ /* 0x000fe20002ffe4ff */
[----:B------:R3:W-:Y:S01]  /*282a0*/  LDGSTS.E [R252+0x6011c], desc[UR22][R156.64], !P4 ;  /* 0x6011c0009cfc7fae */ /* 0x0007e2000e1a1016 */
[----:B------:R-:W-:-:S03]  /*282b0*/  IADD3 R148, P5, PT, R220, R2, RZ ;  /* 0x00000002dc947210 */ /* 0x000fc60007fbe0ff */
[----:B------:R-:W-:Y:S02]  /*282c0*/  STL.64 [R1+0x288], R156 ;  /* 0x0002889c01007387 */ /* 0x000fe40000100a00 */
[----:B------:R-:W-:Y:S02]  /*282d0*/  IMAD.X R149, R221, 0x1, R0, P5 ;  /* 0x00000001dd957824 */ /* 0x000fe400028e0600 */
[----:B-1----:R-:W-:Y:S01]  /*282e0*/  VIADD R146, R146, 0xfffffeb5 ;  /* 0xfffffeb592927836 */ /* 0x002fe20000000000 */
[----:B------:R1:W-:Y:S01]  /*282f0*/  STL.64 [R1+0x290], R150 ;  /* 0x0002909601007387 */ /* 0x0003e20000100a00 */
[----:B------:R-:W-:-:S03]  /*28300*/  VIADD R145, R145, 0xfffffeb4 ;  /* 0xfffffeb491917836 */ /* 0x000fc60000000000 */
[----:B------:R-:W-:Y:S01]  /*28310*/  LDGSTS.E [R252+0x60120], desc[UR22][R150.64], !P3 ;  /* 0x6012000096fc7fae */ /* 0x000fe2000d9a1016 */
[----:B------:R-:W-:-:S03]  /*28320*/  ISETP.GE.U32.AND P4, PT, R146, 0x7ffffe36, PT ;  /* 0x7ffffe369200780c */ /* 0x000fc60003f86070 */
[----:B------:R1:W-:Y:S01]  /*28330*/  STL.64 [R1+0x298], R148 ;  /* 0x0002989401007387 */ /* 0x0003e20000100a00 */
[----:B------:R-:W-:Y:S01]  /*28340*/  ISETP.GE.U32.AND P3, PT, R145, 0x7ffffe35, PT ;  /* 0x7ffffe359100780c */ /* 0x000fe20003f66070 */
[----:B--2---:R-:W-:Y:S01]  /*28350*/  VIADD R144, R144, 0xfffffeb3 ;  /* 0xfffffeb390907836 */ /* 0x004fe20000000000 */
[----:B------:R-:W2:Y:S01]  /*28360*/  LDC R146, c[0x0][0x3a0] ;  /* 0x0000e800ff927b82 */ /* 0x000ea20000000800 */
[----:B------:R-:W-:Y:S04]  /*28370*/  LDGSTS.E [R252+0x60124], desc[UR22][R148.64], !P2 ;  /* 0x6012400094fc7fae */ /* 0x000fe8000d1a1016 */
[----:B-1----:R-:W2:Y:S01]  /*28380*/  LDL.LU.64 R150, [R1+0xce0] ;  /* 0x000ce00001967983 */ /* 0x002ea20000300a00 */
[----:B------:R-:W-:Y:S02]  /*28390*/  ISETP.GE.U32.AND P2, PT, R144, 0x7ffffe34, PT ;  /* 0x7ffffe349000780c */ /* 0x000fe40003f46070 */
[----:B------:R-:W1:Y:S01]  /*283a0*/  LDC R145, c[0x0][0x3a0] ;  /* 0x0000e800ff917b82 */ /* 0x000e620000000800 */
[----:B------:R-:W2:Y:S07]  /*283b0*/  LDL.LU.64 R148, [R1+0xcd8] ;  /* 0x000cd80001947983 */ /* 0x000eae0000300a00 */
[----:B------:R-:W1:Y:S01]  /*283c0*/  LDC R144, c[0x0][0x3a0] ;  /* 0x0000e800ff907b82 */ /* 0x000e620000000800 */
[----:B------:R-:W2:Y:S01]  /*283d0*/  LDL.LU.64 R220, [R1+0xcd0] ;  /* 0x000cd00001dc7983 */ /* 0x000ea20000300a00 */
[----:B---3--:R-:W-:-:S05]  /*283e0*/  IADD3 R156, P5, PT, R154, R2, RZ ;  /* 0x000000029a9c7210 */ /* 0x008fca0007fbe0ff */
[----:B------:R-:W-:Y:S01]  /*283f0*/  IMAD.X R157, R155, 0x1, R0, P5 ;  /* 0x000000019b9d7824 */ /* 0x000fe200028e0600 */
[----:B----4-:R-:W-:-:S04]  /*28400*/  IADD3 R154, P5, PT, R152, R2, RZ ;  /* 0x00000002989a7210 */ /* 0x010fc80007fbe0ff */
[----:B------:R3:W-:Y:S01]  /*28410*/  LDGSTS.E [R252+0x60128], desc[UR22][R156.64], !P4 ;  /* 0x601280009cfc7fae */ /* 0x0007e2000e1a1016 */
[----:B------:R-:W-:Y:S02]  /*28420*/  IADD3.X R155, PT, PT, R153, R0, RZ, P5, !PT ;  /* 0x00000000999b7210 */ /* 0x000fe40002ffe4ff */
[----:B------:R-:W-:Y:S01]  /*28430*/  IADD3 R152, P5, PT, R158, R2, RZ ;  /* 0x000000029e987210 */ /* 0x000fe20007fbe0ff */
[----:B------:R-:W-:Y:S04]  /*28440*/  STL.64 [R1+0x2a0], R156 ;  /* 0x0002a09c01007387 */ /* 0x000fe80000100a00 */
[----:B------:R-:W-:Y:S01]  /*28450*/  IMAD.X R153, R159, 0x1, R0, P5 ;  /* 0x000000019f997824 */ /* 0x000fe200028e0600 */
[----:B------:R4:W-:Y:S04]  /*28460*/  STL.64 [R1+0x2a8], R154 ;  /* 0x0002a89a01007387 */ /* 0x0009e80000100a00 */
[----:B------:R-:W-:Y:S04]  /*28470*/  LDGSTS.E [R252+0x6012c], desc[UR22][R154.64], !P3 ;  /* 0x6012c0009afc7fae */ /* 0x000fe8000d9a1016 */
[----:B------:R1:W-:Y:S04]  /*28480*/  STL.64 [R1+0x2b8], R152 ;  /* 0x0002b89801007387 */ /* 0x0003e80000100a00 */
[----:B------:R-:W-:Y:S04]  /*28490*/  LDGSTS.E [R252+0x60130], desc[UR22][R152.64], !P2 ;  /* 0x6013000098fc7fae */ /* 0x000fe8000d1a1016 */
[----:B----4-:R-:W4:Y:S04]  /*284a0*/  LDL.LU.64 R154, [R1+0xcc8] ;  /* 0x000cc800019a7983 */ /* 0x010f280000300a00 */
[----:B-1----:R-:W4:Y:S04]  /*284b0*/  LDL.LU.64 R152, [R1+0xcc0] ;  /* 0x000cc00001987983 */ /* 0x002f280000300a00 */
[----:B------:R-:W4:Y:S01]  /*284c0*/  LDL.LU.64 R158, [R1+0xcb8] ;  /* 0x000cb800019e7983 */ /* 0x000f220000300a00 */
[----:B--2---:R-:W-:-:S02]  /*284d0*/  VIADD R146, R146, 0xfffffeb2 ;  /* 0xfffffeb292927836 */ /* 0x004fc40000000000 */
[----:B------:R-:W-:-:S03]  /*284e0*/  VIADD R145, R145, 0xfffffeb1 ;  /* 0xfffffeb191917836 */ /* 0x000fc60000000000 */
[----:B------:R-:W-:Y:S01]  /*284f0*/  ISETP.GE.U32.AND P4, PT, R146, 0x7ffffe33, PT ;  /* 0x7ffffe339200780c */ /* 0x000fe20003f86070 */
[----:B------:R-:W-:Y:S01]  /*28500*/  VIADD R144, R144, 0xfffffeb0 ;  /* 0xfffffeb090907836 */ /* 0x000fe20000000000 */
[----:B------:R-:W-:Y:S01]  /*28510*/  ISETP.GE.U32.AND P3, PT, R145, 0x7ffffe32, PT ;  /* 0x7ffffe329100780c */ /* 0x000fe20003f66070 */
[----:B------:R-:W1:Y:S03]  /*28520*/  LDC R146, c[0x0][0x3a0] ;  /* 0x0000e800ff927b82 */ /* 0x000e660000000800 */
[----:B------:R-:W-:-:S05]  /*28530*/  ISETP.GE.U32.AND P2, PT, R144, 0x7ffffe31, PT ;  /* 0x7ffffe319000780c */ /* 0x000fca0003f46070 */
[----:B------:R-:W2:Y:S01]  /*28540*/  LDC R145, c[0x0][0x3a0] ;  /* 0x0000e800ff917b82 */ /* 0x000ea20000000800 */
[----:B---3--:R-:W-:-:S07]  /*28550*/  IADD3 R156, P5, PT, R150, R2, RZ ;  /* 0x00000002969c7210 */ /* 0x008fce0007fbe0ff */
[----:B------:R-:W3:Y:S01]  /*28560*/  LDC R144, c[0x0][0x3a0] ;  /* 0x0000e800ff907b82 */ /* 0x000ee20000000800 */
[----:B------:R-:W-:Y:S01]  /*28570*/  IMAD.X R157, R151, 0x1, R0, P5 ;  /* 0x00000001979d7824 */ /* 0x000fe200028e0600 */
[----:B------:R-:W-:-:S04]  /*28580*/  IADD3 R150, P5, PT, R148, R2, RZ ;  /* 0x0000000294967210 */ /* 0x000fc80007fbe0ff */
[----:B------:R4:W-:Y:S01]  /*28590*/  LDGSTS.E [R252+0x60134], desc[UR22][R156.64], !P4 ;  /* 0x601340009cfc7fae */ /* 0x0009e2000e1a1016 */
[----:B------:R-:W-:Y:S02]  /*285a0*/  IADD3.X R151, PT, PT, R149, R0, RZ, P5, !PT ;  /* 0x0000000095977210 */ /* 0x000fe40002ffe4ff */
[----:B------:R-:W-:Y:S01]  /*285b0*/  IADD3 R148, P5, PT, R220, R2, RZ ;  /* 0x00000002dc947210 */ /* 0x000fe20007fbe0ff */
[----:B------:R-:W-:Y:S01]  /*285c0*/  STL.64 [R1+0x2c0], R156 ;  /* 0x0002c09c01007387 */ /* 0x000fe20000100a00 */
[----:B-1----:R-:W-:-:S03]  /*285d0*/  VIADD R146, R146, 0xfffffeaf ;  /* 0xfffffeaf92927836 */ /* 0x002fc60000000000 */
[----:B------:R-:W-:Y:S01]  /*285e0*/  IMAD.X R149, R221, 0x1, R0, P5 ;  /* 0x00000001dd957824 */ /* 0x000fe200028e0600 */
[----:B------:R1:W-:Y:S01]  /*285f0*/  STL.64 [R1+0x2c8], R150 ;  /* 0x0002c89601007387 */ /* 0x0003e20000100a00 */
[----:B--2---:R-:W-:-:S03]  /*28600*/  VIADD R145, R145, 0xfffffeae ;  /* 0xfffffeae91917836 */ /* 0x004fc60000000000 */
[----:B------:R-:W-:Y:S01]  /*28610*/  LDGSTS.E [R252+0x60138], desc[UR22][R150.64], !P3 ;  /* 0x6013800096fc7fae */ /* 0x000fe2000d9a1016 */
[----:B------:R-:W-:-:S03]  /*28620*/  ISETP.GE.U32.AND P4, PT, R146, 0x7ffffe30, PT ;  /* 0x7ffffe309200780c */ /* 0x000fc60003f86070 */
[----:B------:R2:W-:Y:S01]  /*28630*/  STL.64 [R1+0x2d0], R148 ;  /* 0x0002d09401007387 */ /* 0x0005e20000100a00 */
[----:B------:R-:W-:Y:S01]  /*28640*/  ISETP.GE.U32.AND P3, PT, R145, 0x7ffffe2f, PT ;  /* 0x7ffffe2f9100780c */ /* 0x000fe20003f66070 */
[----:B---3--:R-:W-:Y:S01]  /*28650*/  VIADD R144, R144, 0xfffffead ;  /* 0xfffffead90907836 */ /* 0x008fe20000000000 */
[----:B------:R-:W3:Y:S01]  /*28660*/  LDC R146, c[0x0][0x3a0] ;  /* 0x0000e800ff927b82 */ /* 0x000ee20000000800 */
[----:B------:R-:W-:Y:S04]  /*28670*/  LDGSTS.E [R252+0x6013c], desc[UR22][R148.64], !P2 ;  /* 0x6013c00094fc7fae */ /* 0x000fe8000d1a1016 */
[----:B-1----:R-:W3:Y:S01]  /*28680*/  LDL.LU.64 R150, [R1+0xcb0] ;  /* 0x000cb00001967983 */ /* 0x002ee20000300a00 */
[----:B------:R-:W-:Y:S02]  /*28690*/  ISETP.GE.U32.AND P2, PT, R144, 0x7ffffe2e, PT ;  /* 0x7ffffe2e9000780c */ /* 0x000fe40003f46070 */
[----:B------:R-:W1:Y:S01]  /*286a0*/  LDC R145, c[0x0][0x3a0] ;  /* 0x0000e800ff917b82 */ /* 0x000e620000000800 */
[----:B--2---:R-:W2:Y:S07]  /*286b0*/  LDL.LU.64 R148, [R1+0xca8] ;  /* 0x000ca80001947983 */ /* 0x004eae0000300a00 */
[----:B------:R-:W1:Y:S01]  /*286c0*/  LDC R144, c[0x0][0x3a0] ;  /* 0x0000e800ff907b82 */ /* 0x000e620000000800 */
[----:B------:R-:W2:Y:S01]  /*286d0*/  LDL.LU.64 R220, [R1+0xca0] ;  /* 0x000ca00001dc7983 */ /* 0x000ea20000300a00 */
[----:B----4-:R-:W-:-:S05]  /*286e0*/  IADD3 R156, P5, PT, R154, R2, RZ ;  /* 0x000000029a9c7210 */ /* 0x010fca0007fbe0ff */
[----:B------:R-:W-:Y:S01]  /*286f0*/  IMAD.X R157, R155, 0x1, R0, P5 ;  /* 0x000000019b9d7824 */ /* 0x000fe200028e0600 */
[----:B------:R-:W-:-:S04]  /*28700*/  IADD3 R154, P5, PT, R152, R2, RZ ;  /* 0x00000002989a7210 */ /* 0x000fc80007fbe0ff */
        /* <DEDUP_REMOVED lines=9> */
[----:B-1----:R-:W2:Y:S04]  /*287a0*/  LDL.LU.64 R154, [R1+0xc98] ;  /* 0x000c9800019a7983 */ /* 0x002ea80000300a00 */
[----:B----4-:R-:W4:Y:S04]  /*287b0*/  LDL.LU.64 R152, [R1+0xc90] ;  /* 0x000c900001987983 */ /* 0x010f280000300a00 */
[----:B------:R-:W4:Y:S01]  /*287c0*/  LDL.LU.64 R158, [R1+0xc88] ;  /* 0x000c8800019e7983 */ /* 0x000f220000300a00 */
[----:B---3--:R-:W-:-:S02]  /*287d0*/  VIADD R146, R146, 0xfffffeac ;  /* 0xfffffeac92927836 */ /* 0x008fc40000000000 */
[----:B------:R-:W-:-:S03]  /*287e0*/  VIADD R145, R145, 0xfffffeab ;  /* 0xfffffeab91917836 */ /* 0x000fc60000000000 */
[----:B------:R-:W-:Y:S01]  /*287f0*/  ISETP.GE.U32.AND P4, PT, R146, 0x7ffffe2d, PT ;  /* 0x7ffffe2d9200780c */ /* 0x000fe20003f86070 */
[----:B------:R-:W-:Y:S01]  /*28800*/  VIADD R144, R144, 0xfffffeaa ;  /* 0xfffffeaa90907836 */ /* 0x000fe20000000000 */
[----:B------:R-:W-:Y:S01]  /*28810*/  ISETP.GE.U32.AND P3, PT, R145, 0x7ffffe2c, PT ;  /* 0x7ffffe2c9100780c */ /* 0x000fe20003f66070 */
[----:B------:R-:W1:Y:S03]  /*28820*/  LDC R146, c[0x0][0x3a0] ;  /* 0x0000e800ff927b82 */ /* 0x000e660000000800 */
[----:B------:R-:W-:-:S05]  /*28830*/  ISETP.GE.U32.AND P2, PT, R144, 0x7ffffe2b, PT ;  /* 0x7ffffe2b9000780c */ /* 0x000fca0003f46070 */
[----:B------:R-:W3:Y:S01]  /*28840*/  LDC R145, c[0x0][0x3a0] ;  /* 0x0000e800ff917b82 */ /* 0x000ee20000000800 */
[----:B------:R-:W-:-:S07]  /*28850*/  IADD3 R156, P5, PT, R150, R2, RZ ;  /* 0x00000002969c7210 */ /* 0x000fce0007fbe0ff */
[----:B------:R-:W2:Y:S01]  /*28860*/  LDC R144, c[0x0][0x3a0] ;  /* 0x0000e800ff907b82 */ /* 0x000ea20000000800 */
[----:B------:R-:W-:Y:S01]  /*28870*/  IMAD.X R157, R151, 0x1, R0, P5 ;  /* 0x00000001979d7824 */ /* 0x000fe200028e0600 */
[----:B--2---:R-:W-:-:S04]  /*28880*/  IADD3 R150, P5, PT, R148, R2, RZ ;  /* 0x0000000294967210 */ /* 0x004fc80007fbe0ff */
[----:B------:R2:W-:Y:S01]  /*28890*/  LDGSTS.E [R252+0x6014c], desc[UR22][R156.64], !P4 ;  /* 0x6014c0009cfc7fae */ /* 0x0005e2000e1a1016 */
[----:B------:R-:W-:Y:S02]  /*288a0*/  IADD3.X R151, PT, PT, R149, R0, RZ, P5, !PT ;  /* 0x0000000095977210 */ /* 0x000fe40002ffe4ff */
[----:B------:R-:W-:Y:S01]  /*288b0*/  IADD3 R148, P5, PT, R220, R2, RZ ;  /* 0x00000002dc947210 */ /* 0x000fe20007fbe0ff */
[----:B------:R-:W-:Y:S01]  /*288c0*/  STL.64 [R1+0x2f8], R156 ;  /* 0x0002f89c01007387 */ /* 0x000fe20000100a00 */
[----:B-1----:R-:W-:-:S03]  /*288d0*/  VIADD R146, R146, 0xfffffea9 ;  /* 0xfffffea992927836 */ /* 0x002fc60000000000 */
[----:B------:R-:W-:Y:S01]  /*288e0*/  IMAD.X R149, R221, 0x1, R0, P5 ;  /* 0x00000001dd957824 */ /* 0x000fe200028e0600 */
[----:B------:R1:W-:Y:S01]  /*288f0*/  STL.64 [R1+0x300], R150 ;  /* 0x0003009601007387 */ /* 0x0003e20000100a00 */
[----:B---3--:R-:W-:-:S03]  /*28900*/  VIADD R145, R145, 0xfffffea8 ;  /* 0xfffffea891917836 */ /* 0x008fc60000000000 */
[----:B------:R-:W-:Y:S01]  /*28910*/  LDGSTS.E [R252+0x60150], desc[UR22][R150.64], !P3 ;  /* 0x6015000096fc7fae */ /* 0x000fe2000d9a1016 */
[----:B------:R-:W-:-:S03]  /*28920*/  ISETP.GE.U32.AND P4, PT, R146, 0x7ffffe2a, PT ;  /* 0x7ffffe2a9200780c */ /* 0x000fc60003f86070 */
[----:B------:R3:W-:Y:S01]  /*28930*/  STL.64 [R1+0x310], R148 ;  /* 0x0003109401007387 */ /* 0x0007e20000100a00 */
[----:B------:R-:W-:Y:S01]  /*28940*/  ISETP.GE.U32.AND P3, PT, R145, 0x7ffffe29, PT ;  /* 0x7ffffe299100780c */ /* 0x000fe20003f66070 */
[----:B------:R-:W-:Y:S01]  /*28950*/  VIADD R144, R144, 0xfffffea7 ;  /* 0xfffffea790907836 */ /* 0x000fe20000000000 */
[----:B------:R-:W2:Y:S01]  /*28960*/  LDC R146, c[0x0][0x3a0] ;  /* 0x0000e800ff927b82 */ /* 0x000ea20000000800 */
[----:B------:R-:W-:Y:S04]  /*28970*/  LDGSTS.E [R252+0x60154], desc[UR22][R148.64], !P2 ;  /* 0x6015400094fc7fae */ /* 0x000fe8000d1a1016 */
[----:B-1----:R-:W4:Y:S01]  /*28980*/  LDL.LU.64 R150, [R1+0xc80] ;  /* 0x000c800001967983 */ /* 0x002f220000300a00 */
[----:B------:R-:W-:Y:S02]  /*28990*/  ISETP.GE.U32.AND P2, PT, R144, 0x7ffffe28, PT ;  /* 0x7ffffe289000780c */ /* 0x000fe40003f46070 */
[----:B------:R-:W1:Y:S01]  /*289a0*/  LDC R145, c[0x0][0x3a0] ;  /* 0x0000e800ff917b82 */ /* 0x000e620000000800 */
[----:B---3--:R-:W3:Y:S07]  /*289b0*/  LDL.LU.64 R148, [R1+0xc78] ;  /* 0x000c780001947983 */ /* 0x008eee0000300a00 */
[----:B------:R-:W1:Y:S01]  /*289c0*/  LDC R144, c[0x0][0x3a0] ;  /* 0x0000e800ff907b82 */ /* 0x000e620000000800 */
[----:B------:R-:W3:Y:S01]  /*289d0*/  LDL.LU.64 R220, [R1+0xc70] ;  /* 0x000c700001dc7983 */ /* 0x000ee20000300a00 */
[----:B--2---:R-:W-:-:S05]  /*289e0*/  IADD3 R156, P5, PT, R154, R2, RZ ;  /* 0x000000029a9c7210 */ /* 0x004fca0007fbe0ff */
        /* <DEDUP_REMOVED lines=14> */
[----:B------:R-:W-:-:S02]  /*28ad0*/  VIADD R146, R146, 0xfffffea6 ;  /* 0xfffffea692927836 */ /* 0x000fc40000000000 */
[----:B------:R-:W-:-:S03]  /*28ae0*/  VIADD R145, R145, 0xfffffea5 ;  /* 0xfffffea591917836 */ /* 0x000fc60000000000 */
        /* <DEDUP_REMOVED lines=9> */
[----:B---3--:R-:W-:-:S04]  /*28b80*/  IADD3 R150, P5, PT, R148, R2, RZ ;  /* 0x0000000294967210 */ /* 0x008fc80007fbe0ff */
[----:B------:R4:W-:Y:S01]  /*28b90*/  LDGSTS.E [R252+0x60164], desc[UR22][R156.64], !P4 ;  /* 0x601640009cfc7fae */ /* 0x0009e2000e1a1016 */
[----:B------:R-:W-:Y:S02]  /*28ba0*/  IADD3.X R151, PT, PT, R149, R0, RZ, P5, !PT ;  /* 0x0000000095977210 */ /* 0x000fe40002ffe4ff */
[----:B------:R-:W-:Y:S01]  /*28bb0*/  IADD3 R148, P5, PT, R220, R2, RZ ;  /* 0x00000002dc947210 */ /* 0x000fe20007fbe0ff */
[----:B------:R-:W-:Y:S01]  /*28bc0*/  STL.64 [R1+0x338], R156 ;  /* 0x0003389c01007387 */ /* 0x000fe20000100a00 */
[----:B-1----:R-:W-:-:S03]  /*28bd0*/  VIADD R146, R146, 0xfffffea3 ;  /* 0xfffffea392927836 */ /* 0x002fc60000000000 */
[----:B------:R-:W-:Y:S01]  /*28be0*/  IMAD.X R149, R221, 0x1, R0, P5 ;  /* 0x00000001dd957824 */ /* 0x000fe200028e0600 */
        /* <DEDUP_REMOVED lines=12> */
[----:B---3--:R-:W3:Y:S07]  /*28cb0*/  LDL.LU.64 R148, [R1+0xc48] ;  /* 0x000c480001947983 */ /* 0x008eee0000300a00 */
[----:B------:R-:W1:Y:S01]  /*28cc0*/  LDC R144, c[0x0][0x3a0] ;  /* 0x0000e800ff907b82 */ /* 0x000e620000000800 */
[----:B------:R-:W3:Y:S01]  /*28cd0*/  LDL.LU.64 R220, [R1+0xc40] ;  /* 0x000c400001dc7983 */ /* 0x000ee20000300a00 */
        /* <DEDUP_REMOVED lines=12> */
[----:B-1----:R-:W3:Y:S04]  /*28da0*/  LDL.LU.64 R154, [R1+0xc38] ;  /* 0x000c3800019a7983 */ /* 0x002ee80000300a00 */
[----:B----4-:R-:W4:Y:S04]  /*28db0*/  LDL.LU.64 R152, [R1+0xc30] ;  /* 0x000c300001987983 */ /* 0x010f280000300a00 */
        /* <DEDUP_REMOVED lines=9> */
[----:B------:R-:W-:-:S07]  /*28e50*/  IADD3 R156, P5, PT, R150, R2, RZ ;  /* 0x00000002969c7210 */ /* 0x000fce0007fbe0ff */
[----:B------:R-:W3:Y:S01]  /*28e60*/  LDC R144, c[0x0][0x3a0] ;  /* 0x0000e800ff907b82 */ /* 0x000ee20000000800 */
        /* <DEDUP_REMOVED lines=14> */
[----:B------:R-:W-:Y:S01]  /*28f50*/  VIADD R144, R144, 0xfffffe9b ;  /* 0xfffffe9b90907836 */ /* 0x000fe20000000000 */
[----:B------:R-:W3:Y:S01]  /*28f60*/  LDC R146, c[0x0][0x3a0] ;  /* 0x0000e800ff927b82 */ /* 0x000ee20000000800 */
[----:B------:R-:W-:Y:S04]  /*28f70*/  LDGSTS.E [R252+0x60184], desc[UR22][R148.64], !P2 ;  /* 0x6018400094fc7fae */ /* 0x000fe8000d1a1016 */
[----:B-1----:R-:W4:Y:S01]  /*28f80*/  LDL.LU.64 R150, [R1+0xc20] ;  /* 0x000c200001967983 */ /* 0x002f220000300a00 */
[----:B------:R-:W-:Y:S02]  /*28f90*/  ISETP.GE.U32.AND P2, PT, R144, 0x7ffffe1c, PT ;  /* 0x7ffffe1c9000780c */ /* 0x000fe40003f46070 */
[----:B------:R-:W1:Y:S01]  /*28fa0*/  LDC R145, c[0x0][0x3a0] ;  /* 0x0000e800ff917b82 */ /* 0x000e620000000800 */
[----:B--2---:R-:W2:Y:S07]  /*28fb0*/  LDL.LU.64 R148, [R1+0xc18] ;  /* 0x000c180001947983 */ /* 0x004eae0000300a00 */
        /* <DEDUP_REMOVED lines=25> */
[----:B---3--:R-:W-:-:S07]  /*29150*/  IADD3 R156, P5, PT, R150, R2, RZ ;  /* 0x00000002969c7210 */ /* 0x008fce0007fbe0ff */
[----:B------:R-:W3:Y:S01]  /*29160*/  LDC R144, c[0x0][0x3a0] ;  /* 0x0000e800ff907b82 */ /* 0x000ee20000000800 */
        /* <DEDUP_REMOVED lines=39> */
[----:B------:R-:W-:Y:S02]  /*293e0*/  VIADD R145, R145, 0xfffffe93 ;  /* 0xfffffe9391917836 */ /* 0x000fe40000000000 */
[----:B------:R-:W-:Y:S01]  /*293f0*/  VIADD R144, R144, 0xfffffe92 ;  /* 0xfffffe9290907836 */ /* 0x000fe20000000000 */
[----:B------:R-:W-:Y:S02]  /*29400*/  ISETP.GE.U32.AND P4, PT, R146, 0x7ffffe15, PT ;  /* 0x7ffffe159200780c */ /* 0x000fe40003f86070 */
[----:B------:R-:W-:Y:S01]  /*29410*/  ISETP.GE.U32.AND P3, PT, R145, 0x7ffffe14, PT ;  /* 0x7ffffe149100780c */ /* 0x000fe20003f66070 */
[----:B------:R-:W1:Y:S01]  /*29420*/  LDC R146, c[0x0][0x3a0] ;  /* 0x0000e800ff927b82 */ /* 0x000e620000000800 */
[----:B------:R-:W-:-:S07]  /*29430*/  ISETP.GE.U32.AND P2, PT, R144, 0x7ffffe13, PT ;  /* 0x7ffffe139000780c */ /* 0x000fce0003f46070 */
        /* <DEDUP_REMOVED lines=8> */
[----:B------:R-:W-:Y:S04]  /*294c0*/  STL.64 [R1+0x3e8], R156 ;  /* 0x0003e89c01007387 */ /* 0x000fe80000100a00 */
[----:B------:R-:W-:Y:S01]  /*294d0*/  IMAD.X R149, R221, 0x1, R0, P5 ;  /* 0x00000001dd957824 */ /* 0x000fe200028e0600 */
[----:B------:R3:W-:Y:S01]  /*294e0*/  STL.64 [R1+0x400], R150 ;  /* 0x0004009601007387 */ /* 0x0007e20000100a00 */
[----:B-1----:R-:W-:-:S03]  /*294f0*/  VIADD R146, R146, 0xfffffe91 ;  /* 0xfffffe9192927836 */ /* 0x002fc60000000000 */
[----:B------:R-:W-:Y:S04]  /*29500*/  LDGSTS.E [R252+0x601b0], desc[UR22][R150.64], !P3 ;  /* 0x601b000096fc7fae */ /* 0x000fe8000d9a1016 */
[----:B------:R1:W-:Y:S01]  /*29510*/  STL.64 [R1+0x408], R148 ;  /* 0x0004089401007387 */ /* 0x0003e20000100a00 */
[----:B---3--:R-:W-:Y:S02]  /*29520*/  VIADD R145, R145, 0xfffffe90 ;  /* 0xfffffe9091917836 */ /* 0x008fe40000000000 */
[----:B------:R-:W-:Y:S01]  /*29530*/  VIADD R144, R144, 0xfffffe8f ;  /* 0xfffffe8f90907836 */ /* 0x000fe20000000000 */
[----:B------:R-:W-:Y:S04]  /*29540*/  LDGSTS.E [R252+0x601b4], desc[UR22][R148.64], !P2 ;  /* 0x601b400094fc7fae */ /* 0x000fe8000d1a1016 */
[----:B------:R-:W3:Y:S01]  /*29550*/  LDL.LU.64 R150, [R1+0xbc0] ;  /* 0x000bc00001967983 */ /* 0x000ee20000300a00 */
[----:B------:R-:W-:-:S02]  /*29560*/  ISETP.GE.U32.AND P4, PT, R146, 0x7ffffe12, PT ;  /* 0x7ffffe129200780c */ /* 0x000fc40003f86070 */
[----:B------:R-:W-:Y:S01]  /*29570*/  ISETP.GE.U32.AND P3, PT, R145, 0x7ffffe11, PT ;  /* 0x7ffffe119100780c */ /* 0x000fe20003f66070 */
[----:B------:R-:W4:Y:S01]  /*29580*/  LDC R146, c[0x0][0x3a0] ;  /* 0x0000e800ff927b82 */ /* 0x000f220000000800 */
[----:B------:R-:W-:Y:S01]  /*29590*/  ISETP.GE.U32.AND P2, PT, R144, 0x7ffffe10, PT ;  /* 0x7ffffe109000780c */ /* 0x000fe20003f46070 */
[----:B-1----:R-:W3:Y:S04]  /*295a0*/  LDL.LU.64 R148, [R1+0xbb8] ;  /* 0x000bb80001947983 */ /* 0x002ee80000300a00 */
[----:B------:R-:W3:Y:S02]  /*295b0*/  LDL.LU.64 R220, [R1+0xbb0] ;  /* 0x000bb00001dc7983 */ /* 0x000ee40000300a00 */
[----:B------:R-:W1:Y:S08]  /*295c0*/  LDC R145, c[0x0][0x3a0] ;  /* 0x0000e800ff917b82 */ /* 0x000e700000000800 */
[----:B------:R-:W1:Y:S01]  /*295d0*/  LDC R144, c[0x0][0x3a0] ;  /* 0x0000e800ff907b82 */ /* 0x000e620000000800 */
        /* <DEDUP_REMOVED lines=8> */
[----:B------:R-:W-:Y:S04]  /*29660*/  STL.64 [R1+0x418], R154 ;  /* 0x0004189a01007387 */ /* 0x000fe80000100a00 */
[----:B------:R2:W-:Y:S04]  /*29670*/  STL.64 [R1+0x420], R152 ;  /* 0x0004209801007387 */ /* 0x0005e80000100a00 */
[----:B------:R-:W4:Y:S04]  /*29680*/  LDL.LU.64 R158, [R1+0xba8] ;  /* 0x000ba800019e7983 */ /* 0x000f280000300a00 */
[----:B------:R-:W-:Y:S04]  /*29690*/  LDGSTS.E [R252+0x601bc], desc[UR22][R154.64], !P3 ;  /* 0x601bc0009afc7fae */ /* 0x000fe8000d9a1016 */
[----:B------:R-:W-:Y:S04]  /*296a0*/  LDGSTS.E [R252+0x601c0], desc[UR22][R152.64], !P2 ;  /* 0x601c000098fc7fae */ /* 0x000fe8000d1a1016 */
[----:B--2---:R-:W2:Y:S04]  /*296b0*/  LDL.LU.64 R152, [R1+0xba0] ;  /* 0x000ba00001987983 */ /* 0x004ea80000300a00 */
[----:B------:R-:W2:Y:S01]  /*296c0*/  LDL.LU.64 R154, [R1+0xb98] ;  /* 0x000b9800019a7983 */ /* 0x000ea20000300a00 */
[----:B------:R-:W-:-:S02]  /*296d0*/  VIADD R146, R146, 0xfffffe8e ;  /* 0xfffffe8e92927836 */ /* 0x000fc40000000000 */
[----:B-1----:R-:W-:-:S03]  /*296e0*/  VIADD R145, R145, 0xfffffe8d ;  /* 0xfffffe8d91917836 */ /* 0x002fc60000000000 */
[----:B------:R-:W-:Y:S02]  /*296f0*/  ISETP.GE.U32.AND P4, PT, R146, 0x7ffffe0f, PT ;  /* 0x7ffffe0f9200780c */ /* 0x000fe40003f86070 */
[----:B------:R-:W1:Y:S01]  /*29700*/  LDC R146, c[0x0][0x3a0] ;  /* 0x0000e800ff927b82 */ /* 0x000e620000000800 */
[----:B------:R-:W-:Y:S01]  /*29710*/  ISETP.GE.U32.AND P3, PT, R145, 0x7ffffe0e, PT ;  /* 0x7ffffe0e9100780c */ /* 0x000fe20003f66070 */
[----:B------:R-:W-:Y:S01]  /*29720*/  VIADD R144, R144, 0xfffffe8c ;  /* 0xfffffe8c90907836 */ /* 0x000fe20000000000 */
[----:B---3--:R-:W-:-:S05]  /*29730*/  IADD3 R156, P5, PT, R150, R2, RZ ;  /* 0x00000002969c7210 */ /* 0x008fca0007fbe0ff */
[----:B------:R-:W3:Y:S01]  /*29740*/  LDC R145, c[0x0][0x3a0] ;  /* 0x0000e800ff917b82 */ /* 0x000ee20000000800 */
[--C-:B------:R-:W-:Y:S01]  /*29750*/  IMAD.X R157, R151, 0x1, R0.reuse, P5 ;  /* 0x00000001979d7824 */ /* 0x100fe200028e0600 */
[----:B------:R-:W-:Y:S02]  /*29760*/  IADD3 R150, P5, PT, R148, R2, RZ ;  /* 0x0000000294967210 */ /* 0x000fe40007fbe0ff */
[----:B------:R-:W-:Y:S02]  /*29770*/  ISETP.GE.U32.AND P2, PT, R144, 0x7ffffe0d, PT ;  /* 0x7ffffe0d9000780c */ /* 0x000fe40003f46070 */
[----:B------:R4:W-:Y:S01]  /*29780*/  LDGSTS.E [R252+0x601c4], desc[UR22][R156.64], !P4 ;  /* 0x601c40009cfc7fae */ /* 0x0009e2000e1a1016 */
[----:B------:R-:W-:Y:S01]  /*29790*/  IADD3.X R151, PT, PT, R149, R0, RZ, P5, !PT ;  /* 0x0000000095977210 */ /* 0x000fe20002ffe4ff */
[----:B------:R-:W2:Y:S01]  /*297a0*/  LDC R144, c[0x0][0x3a0] ;  /* 0x0000e800ff907b82 */ /* 0x000ea20000000800 */
[----:B------:R-:W-:Y:S01]  /*297b0*/  IADD3 R148, P5, PT, R220, R2, RZ ;  /* 0x00000002dc947210 */ /* 0x000fe20007fbe0ff */
[----:B------:R-:W-:Y:S04]  /*297c0*/  STL.64 [R1+0x430], R156 ;  /* 0x0004309c01007387 */ /* 0x000fe80000100a00 */
[----:B------:R-:W-:Y:S01]  /*297d0*/  IMAD.X R149, R221, 0x1, R0, P5 ;  /* 0x00000001dd957824 */ /* 0x000fe200028e0600 */
[----:B------:R1:W-:Y:S04]  /*297e0*/  STL.64 [R1+0x438], R150 ;  /* 0x0004389601007387 */ /* 0x0003e80000100a00 */
[----:B------:R-:W-:Y:S01]  /*297f0*/  LDGSTS.E [R252+0x601c8], desc[UR22][R150.64], !P3 ;  /* 0x601c800096fc7fae */ /* 0x000fe2000d9a1016 */
[----:B-1----:R-:W-:-:S03]  /*29800*/  VIADD R146, R146, 0xfffffe8b ;  /* 0xfffffe8b92927836 */ /* 0x002fc60000000000 */
[----:B------:R-:W-:Y:S04]  /*29810*/  LDGSTS.E [R252+0x601cc], desc[UR22][R148.64], !P2 ;  /* 0x601cc00094fc7fae */ /* 0x000fe8000d1a1016 */
[----:B------:R-:W2:Y:S04]  /*29820*/  LDL.LU.64 R150, [R1+0xb90] ;  /* 0x000b900001967983 */ /* 0x000ea80000300a00 */
[----:B------:R1:W-:Y:S01]  /*29830*/  STL.64 [R1+0x448], R148 ;  /* 0x0004489401007387 */ /* 0x0003e20000100a00 */
[----:B------:R-:W-:Y:S01]  /*29840*/  ISETP.GE.U32.AND P4, PT, R146, 0x7ffffe0c, PT ;  /* 0x7ffffe0c9200780c */ /* 0x000fe20003f86070 */
[----:B---3--:R-:W-:Y:S01]  /*29850*/  VIADD R145, R145, 0xfffffe8a ;  /* 0xfffffe8a91917836 */ /* 0x008fe20000000000 */
[----:B------:R-:W3:Y:S01]  /*29860*/  LDC R146, c[0x0][0x3a0] ;  /* 0x0000e800ff927b82 */ /* 0x000ee20000000800 */
[----:B-1----:R-:W2:Y:S04]  /*29870*/  LDL.LU.64 R148, [R1+0xb88] ;  /* 0x000b880001947983 */ /* 0x002ea80000300a00 */
[----:B------:R-:W2:Y:S01]  /*29880*/  LDL.LU.64 R220, [R1+0xb80] ;  /* 0x000b800001dc7983 */ /* 0x000ea20000300a00 */
[----:B----4-:R-:W-:-:S05]  /*29890*/  IADD3 R156, P5, PT, R158, R2, RZ ;  /* 0x000000029e9c7210 */ /* 0x010fca0007fbe0ff */
[----:B------:R-:W-:-:S05]  /*298a0*/  IMAD.X R157, R159, 0x1, R0, P5 ;  /* 0x000000019f9d7824 */ /* 0x000fca00028e0600 */
[----:B------:R1:W-:Y:S04]  /*298b0*/  STL.64 [R1+0x450], R156 ;  /* 0x0004509c01007387 */ /* 0x0003e80000100a00 */
[----:B------:R-:W-:Y:S01]  /*298c0*/  LDGSTS.E [R252+0x601d0], desc[UR22][R156.64], !P4 ;  /* 0x601d00009cfc7fae */ /* 0x000fe2000e1a1016 */
[----:B--2---:R-:W-:-:S04]  /*298d0*/  IADD3 R158, P5, PT, R152, R2, RZ ;  /* 0x00000002989e7210 */ /* 0x004fc80007fbe0ff */
[----:B------:R-:W-:Y:S02]  /*298e0*/  IADD3.X R159, PT, PT, R153, R0, RZ, P5, !PT ;  /* 0x00000000999f7210 */ /* 0x000fe40002ffe4ff */
[----:B------:R-:W-:-:S05]  /*298f0*/  IADD3 R152, P5, PT, R154, R2, RZ ;  /* 0x000000029a987210 */ /* 0x000fca0007fbe0ff */
[----:B------:R-:W-:Y:S02]  /*29900*/  IMAD.X R153, R155, 0x1, R0, P5 ;  /* 0x000000019b997824 */ /* 0x000fe400028e0600 */
[----:B------:R-:W2:Y:S04]  /*29910*/  LDL.LU.64 R154, [R1+0xb78] ;  /* 0x000b7800019a7983 */ /* 0x000ea80000300a00 */
[----:B------:R4:W-:Y:S04]  /*29920*/  STL.64 [R1+0x458], R158 ;  /* 0x0004589e01007387 */ /* 0x0009e80000100a00 */
[----:B-1----:R-:W2:Y:S01]  /*29930*/  LDL.LU.64 R156, [R1+0xb70] ;  /* 0x000b7000019c7983 */ /* 0x002ea20000300a00 */
[----:B------:R-:W-:-:S02]  /*29940*/  ISETP.GE.U32.AND P3, PT, R145, 0x7ffffe0b, PT ;  /* 0x7ffffe0b9100780c */ /* 0x000fc40003f66070 */
[----:B------:R-:W1:Y:S01]  /*29950*/  LDC R145, c[0x0][0x3a0] ;  /* 0x0000e800ff917b82 */ /* 0x000e620000000800 */
[----:B------:R-:W-:-:S05]  /*29960*/  VIADD R144, R144, 0xfffffe89 ;  /* 0xfffffe8990907836 */ /* 0x000fca0000000000 */
[----:B------:R-:W-:Y:S02]  /*29970*/  ISETP.GE.U32.AND P2, PT, R144, 0x7ffffe0a, PT ;  /* 0x7ffffe0a9000780c */ /* 0x000fe40003f46070 */
[----:B------:R-:W4:Y:S01]  /*29980*/  LDC R144, c[0x0][0x3a0] ;  /* 0x0000e800ff907b82 */ /* 0x000f220000000800 */
[----:B---3--:R-:W-:Y:S02]  /*29990*/  VIADD R146, R146, 0xfffffe88 ;  /* 0xfffffe8892927836 */ /* 0x008fe40000000000 */
[----:B------:R-:W-:Y:S03]  /*299a0*/  LDGSTS.E [R252+0x601d4], desc[UR22][R158.64], !P3 ;  /* 0x601d40009efc7fae */ /* 0x000fe6000d9a1016 */
[----:B------:R-:W-:Y:S02]  /*299b0*/  ISETP.GE.U32.AND P4, PT, R146, 0x7ffffe09, PT ;  /* 0x7ffffe099200780c */ /* 0x000fe40003f86070 */
[----:B------:R-:W3:Y:S01]  /*299c0*/  LDC R146, c[0x0][0x3a0] ;  /* 0x0000e800ff927b82 */ /* 0x000ee20000000800 */
[----:B------:R1:W-:Y:S04]  /*299d0*/  STL.64 [R1+0x460], R152 ;  /* 0x0004609801007387 */ /* 0x0003e80000100a00 */
[----:B------:R1:W-:Y:S02]  /*299e0*/  LDGSTS.E [R252+0x601d8], desc[UR22][R152.64], !P2 ;  /* 0x601d800098fc7fae */ /* 0x0003e4000d1a1016 */
[----:B-1----:R-:W-:-:S02]  /*299f0*/  VIADD R145, R145, 0xfffffe87 ;  /* 0xfffffe8791917836 */ /* 0x002fc40000000000 */
[----:B----4-:R-:W4:Y:S03]  /*29a00*/  LDL.LU.64 R158, [R1+0x1430] ;  /* 0x00143000019e7983 */ /* 0x010f260000300a00 */
[----:B------:R-:W-:Y:S02]  /*29a10*/  ISETP.GE.U32.AND P3, PT, R145, 0x7ffffe08, PT ;  /* 0x7ffffe089100780c */ /* 0x000fe40003f66070 */
[----:B------:R-:W1:Y:S01]  /*29a20*/  LDC R145, c[0x0][0x3a0] ;  /* 0x0000e800ff917b82 */ /* 0x000e620000000800 */
[----:B------:R-:W-:Y:S01]  /*29a30*/  VIADD R144, R144, 0xfffffe86 ;  /* 0xfffffe8690907836 */ /* 0x000fe20000000000 */
[----:B------:R-:W-:-:S04]  /*29a40*/  IADD3 R152, P5, PT, R150, R2, RZ ;  /* 0x0000000296987210 */ /* 0x000fc80007fbe0ff */
[----:B------:R-:W-:Y:S01]  /*29a50*/  ISETP.GE.U32.AND P2, PT, R144, 0x7ffffe07, PT ;  /* 0x7ffffe079000780c */ /* 0x000fe20003f46070 */
[----:B------:R-:W-:Y:S01]  /*29a60*/  IMAD.X R153, R151, 0x1, R0, P5 ;  /* 0x0000000197997824 */ /* 0x000fe200028e0600 */
[----:B------:R-:W2:Y:S01]  /*29a70*/  LDC R144, c[0x0][0x3a0] ;  /* 0x0000e800ff907b82 */ /* 0x000ea20000000800 */
[----:B------:R-:W-:-:S03]  /*29a80*/  IADD3 R150, P5, PT, R148, R2, RZ ;  /* 0x0000000294967210 */ /* 0x000fc60007fbe0ff */
[----:B------:R1:W-:Y:S01]  /*29a90*/  LDGSTS.E [R252+0x601dc], desc[UR22][R152.64], !P4 ;  /* 0x601dc00098fc7fae */ /* 0x0003e2000e1a1016 */
[----:B------:R-:W-:Y:S02]  /*29aa0*/  IADD3.X R151, PT, PT, R149, R0, RZ, P5, !PT ;  /* 0x0000000095977210 */ /* 0x000fe40002ffe4ff */
[----:B------:R-:W-:Y:S01]  /*29ab0*/  IADD3 R148, P5, PT, R220, R2, RZ ;  /* 0x00000002dc947210 */ /* 0x000fe20007fbe0ff */
[----:B------:R2:W-:Y:S01]  /*29ac0*/  STL.64 [R1+0x468], R152 ;  /* 0x0004689801007387 */ /* 0x0005e20000100a00 */
[----:B---3--:R-:W-:-:S03]  /*29ad0*/  VIADD R146, R146, 0xfffffe85 ;  /* 0xfffffe8592927836 */ /* 0x008fc60000000000 */
[----:B------:R-:W-:Y:S02]  /*29ae0*/  IMAD.X R149, R221, 0x1, R0, P5 ;  /* 0x00000001dd957824 */ /* 0x000fe400028e0600 */
[----:B-1----:R-:W-:Y:S01]  /*29af0*/  VIADD R145, R145, 0xfffffe84 ;  /* 0xfffffe8491917836 */ /* 0x002fe20000000000 */
[----:B------:R1:W-:Y:S01]  /*29b00*/  STL.64 [R1+0x470], R150 ;  /* 0x0004709601007387 */ /* 0x0003e20000100a00 */
[----:B------:R-:W-:Y:S01]  /*29b10*/  ISETP.GE.U32.AND P4, PT, R146, 0x7ffffe06, PT ;  /* 0x7ffffe069200780c */ /* 0x000fe20003f86070 */
[----:B--2---:R-:W-:Y:S01]  /*29b20*/  VIADD R144, R144, 0xfffffe83 ;  /* 0xfffffe8390907836 */ /* 0x004fe20000000000 */
[----:B------:R-:W2:Y:S01]  /*29b30*/  LDC R146, c[0x0][0x3a0] ;  /* 0x0000e800ff927b82 */ /* 0x000ea20000000800 */
[----:B------:R1:W-:Y:S01]  /*29b40*/  LDGSTS.E [R252+0x601e0], desc[UR22][R150.64], !P3 ;  /* 0x601e000096fc7fae */ /* 0x0003e2000d9a1016 */
[----:B------:R-:W-:-:S03]  /*29b50*/  ISETP.GE.U32.AND P3, PT, R145, 0x7ffffe05, PT ;  /* 0x7ffffe059100780c */ /* 0x000fc60003f66070 */
[----:B------:R3:W-:Y:S03]  /*29b60*/  STL.64 [R1+0x478], R148 ;  /* 0x0004789401007387 */ /* 0x0007e60000100a00 */
[----:B------:R-:W2:Y:S01]  /*29b70*/  LDC R145, c[0x0][0x3a0] ;  /* 0x0000e800ff917b82 */ /* 0x000ea20000000800 */
[----:B------:R3:W-:Y:S01]  /*29b80*/  LDGSTS.E [R252+0x601e4], desc[UR22][R148.64], !P2 ;  /* 0x601e400094fc7fae */ /* 0x0007e2000d1a1016 */
[----:B------:R-:W-:-:S06]  /*29b90*/  ISETP.GE.U32.AND P2, PT, R144, 0x7ffffe04, PT ;  /* 0x7ffffe049000780c */ /* 0x000fcc0003f46070 */
[----:B------:R-:W2:Y:S01]  /*29ba0*/  LDC R144, c[0x0][0x3a0] ;  /* 0x0000e800ff907b82 */ /* 0x000ea20000000800 */
[----:B------:R-:W-:-:S05]  /*29bb0*/  IADD3 R152, P5, PT, R154, R2, RZ ;  /* 0x000000029a987210 */ /* 0x000fca0007fbe0ff */
[----:B------:R-:W-:Y:S01]  /*29bc0*/  IMAD.X R153, R155, 0x1, R0, P5 ;  /* 0x000000019b997824 */ /* 0x000fe200028e0600 */
[----:B-1----:R-:W-:-:S04]  /*29bd0*/  IADD3 R150, P5, PT, R156, R2, RZ ;  /* 0x000000029c967210 */ /* 0x002fc80007fbe0ff */
[----:B------:R-:W-:Y:S01]  /*29be0*/  LDGSTS.E [R252+0x601e8], desc[UR22][R152.64], !P4 ;  /* 0x601e800098fc7fae */ /* 0x000fe2000e1a1016 */
[----:B------:R-:W-:Y:S02]  /*29bf0*/  IADD3.X R151, PT, PT, R157, R0, RZ, P5, !PT ;  /* 0x000000009d977210 */ /* 0x000fe40002ffe4ff */
[----:B---3--:R-:W-:Y:S01]  /*29c00*/  IADD3 R148, P5, PT, R228, R2, RZ ;  /* 0x00000002e4947210 */ /* 0x008fe20007fbe0ff */
[----:B------:R-:W-:Y:S01]  /*29c10*/  STL.64 [R1+0x480], R152 ;  /* 0x0004809801007387 */ /* 0x000fe20000100a00 */
[----:B------:R-:W1:Y:S03]  /*29c20*/  LDC R157, c[0x0][0x3a0] ;  /* 0x0000e800ff9d7b82 */ /* 0x000e660000000800 */
[----:B------:R-:W-:Y:S01]  /*29c30*/  IMAD.X R149, R229, 0x1, R0, P5 ;  /* 0x00000001e5957824 */ /* 0x000fe200028e0600 */
[----:B------:R3:W-:Y:S04]  /*29c40*/  STL.64 [R1+0x488], R150 ;  /* 0x0004889601007387 */ /* 0x0007e80000100a00 */
[----:B------:R-:W-:Y:S04]  /*29c50*/  LDGSTS.E [R252+0x601ec], desc[UR22][R150.64], !P3 ;  /* 0x601ec00096fc7fae */ /* 0x000fe8000d9a1016 */
[----:B------:R1:W-:Y:S01]  /*29c60*/  STL.64 [R1+0x490], R148 ;  /* 0x0004909401007387 */ /* 0x0003e20000100a00 */
[----:B--2---:R-:W-:-:S02]  /*29c70*/  VIADD R228, R144, 0xfffffe81 ;  /* 0xfffffe8190e47836 */ /* 0x004fc40000000000 */
[----:B------:R-:W-:Y:S01]  /*29c80*/  VIADD R229, R145, 0xfffffe82 ;  /* 0xfffffe8291e57836 */ /* 0x000fe20000000000 */
[----:B------:R1:W-:Y:S04]  /*29c90*/  LDGSTS.E [R252+0x601f0], desc[UR22][R148.64], !P2 ;  /* 0x601f000094fc7fae */ /* 0x0003e8000d1a1016 */
[----:B---3--:R-:W2:Y:S04]  /*29ca0*/  LDL.LU.64 R150, [R1+0xfe8] ;  /* 0x000fe80001967983 */ /* 0x008ea80000300a00 */
[----:B------:R-:W3:Y:S01]  /*29cb0*/  LDL.LU.64 R152, [R1+0xfe0] ;  /* 0x000fe00001987983 */ /* 0x000ee20000300a00 */
[----:B------:R-:W-:-:S02]  /*29cc0*/  IADD3 R144, P4, PT, R226, R2, RZ ;  /* 0x00000002e2907210 */ /* 0x000fc40007f9e0ff */
[----:B------:R-:W-:-:S03]  /*29cd0*/  ISETP.GE.U32.AND P3, PT, R229, 0x7ffffe03, PT ;  /* 0x7ffffe03e500780c */ /* 0x000fc60003f66070 */
[----:B------:R-:W-:Y:S01]  /*29ce0*/  IMAD.X R145, R227, 0x1, R0, P4 ;  /* 0x00000001e3917824 */ /* 0x000fe200020e0600 */
[----:B-1----:R-:W-:-:S04]  /*29cf0*/  IADD3 R148, P5, PT, R224, R2, RZ ;  /* 0x00000002e0947210 */ /* 0x002fc80007fbe0ff */
[----:B------:R1:W-:Y:S04]  /*29d00*/  STL.64 [R1+0x498], R144 ;  /* 0x0004989001007387 */ /* 0x0003e80000100a00 */
[----:B------:R-:W4:Y:S01]  /*29d10*/  LDL.LU.64 R220, [R1+0xfd8] ;  /* 0x000fd80001dc7983 */ /* 0x000f220000300a00 */
[----:B------:R-:W-:-:S03]  /*29d20*/  IADD3.X R149, PT, PT, R225, R0, RZ, P5, !PT ;  /* 0x00000000e1957210 */ /* 0x000fc60002ffe4ff */
[----:B------:R-:W4:Y:S04]  /*29d30*/  LDL.LU.64 R154, [R1+0xfd0] ;  /* 0x000fd000019a7983 */ /* 0x000f280000300a00 */
[----:B------:R-:W-:Y:S04]  /*29d40*/  LDGSTS.E [R252+0x601f4], desc[UR22][R144.64], !P3 ;  /* 0x601f400090fc7fae */ /* 0x000fe8000d9a1016 */
[----:B------:R1:W-:Y:S04]  /*29d50*/  STL.64 [R1+0x4a0], R148 ;  /* 0x0004a09401007387 */ /* 0x0003e80000100a00 */
[----:B-1----:R-:W4:Y:S01]  /*29d60*/  LDL.LU.64 R144, [R1+0xfc8] ;  /* 0x000fc80001907983 */ /* 0x002f220000300a00 */
[----:B------:R-:W-:Y:S01]  /*29d70*/  VIADD R146, R146, 0xfffffe80 ;  /* 0xfffffe8092927836 */ /* 0x000fe20000000000 */
[----:B------:R-:W-:-:S04]  /*29d80*/  ISETP.GE.U32.AND P2, PT, R228, 0x7ffffe02, PT ;  /* 0x7ffffe02e400780c */ /* 0x000fc80003f46070 */
[----:B------:R-:W-:Y:S02]  /*29d90*/  ISETP.GE.U32.AND P4, PT, R146, 0x7ffffe01, PT ;  /* 0x7ffffe019200780c */ /* 0x000fe40003f86070 */
[----:B------:R-:W-:-:S05]  /*29da0*/  IADD3 R146, P5, PT, R222, R2, RZ ;  /* 0x00000002de927210 */ /* 0x000fca0007fbe0ff */
[----:B------:R-:W-:Y:S02]  /*29db0*/  IMAD.X R147, R223, 0x1, R0, P5 ;  /* 0x00000001df937824 */ /* 0x000fe400028e0600 */
[----:B------:R-:W-:Y:S01]  /*29dc0*/  LDGSTS.E [R252+0x601f8], desc[UR22][R148.64], !P2 ;  /* 0x601f800094fc7fae */ /* 0x000fe2000d1a1016 */
[----:B-----5:R-:W-:-:S03]  /*29dd0*/  ISETP.GE.AND P3, PT, R133, R134, PT ;  /* 0x000000868500720c */ /* 0x020fc60003f66270 */
[----:B------:R1:W-:Y:S04]  /*29de0*/  LDGSTS.E [R252+0x601fc], desc[UR22][R146.64], !P4 ;  /* 0x601fc00092fc7fae */ /* 0x0003e8000e1a1016 */
[----:B------:R1:W-:Y:S01]  /*29df0*/  STL.64 [R1+0x4b0], R146 ;  /* 0x0004b09201007387 */ /* 0x0003e20000100a00 */
[----:B------:R-:W-:-:S03]  /*29e00*/  SEL R134, RZ, 0x4, P3 ;  /* 0x00000004ff867807 */ /* 0x000fc60001800000 */
[----:B------:R-:W4:Y:S01]  /*29e10*/  LDL.LU.64 R148, [R1+0xfc0] ;  /* 0x000fc00001947983 */ /* 0x000f220000300a00 */
[----:B-1----:R-:W-:Y:S01]  /*29e20*/  VIADD R252, R157, 0x7f ;  /* 0x0000007f9dfc7836 */ /* 0x002fe20000000000 */
[----:B------:R-:W-:Y:S02]  /*29e30*/  SHF.R.S32.HI R222, RZ, 0x1f, R135 ;  /* 0x0000001fffde7819 */ /* 0x000fe40000011487 */
[----:B------:R-:W4:Y:S02]  /*29e40*/  LDL.LU.64 R156, [R1+0xfb8] ;  /* 0x000fb800019c7983 */ /* 0x000f240000300a00 */
[----:B------:R-:W-:Y:S02]  /*29e50*/  ISETP.GT.AND P2, PT, R252, 0x17f, PT ;  /* 0x0000017ffc00780c */ /* 0x000fe40003f44270 */
[----:B------:R-:W4:Y:S02]  /*29e60*/  LDL.LU.64 R146, [R1+0xfb0] ;  /* 0x000fb00001927983 */ /* 0x000f240000300a00 */
[----:B------:R-:W-:-:S02]  /*29e70*/  SEL R134, R134, RZ, P2 ;  /* 0x000000ff86867207 */ /* 0x000fc40001000000 */
[----:B------:R-:W4:Y:S02]  /*29e80*/  LDL.LU.64 R228, [R1+0xfa8] ;  /* 0x000fa80001e47983 */ /* 0x000f240000300a00 */
[----:B------:R-:W-:Y:S01]  /*29e90*/  ISETP.NE.U32.AND P2, PT, R134, RZ, PT ;  /* 0x000000ff8600720c */ /* 0x000fe20003f45070 */
[C---:B------:R-:W-:Y:S01]  /*29ea0*/  IMAD.SHL.U32 R134, R135.reuse, 0x4, RZ ;  /* 0x0000000487867824 */ /* 0x040fe200078e00ff */
[----:B------:R-:W-:Y:S01]  /*29eb0*/  SHF.L.U64.HI R135, R135, 0x2, R222 ;  /* 0x0000000287877819 */ /* 0x000fe200000102de */
[----:B------:R-:W0:Y:S03]  /*29ec0*/  LDGDEPBAR ;  /* 0x00000000000079af */ /* 0x000e260000000000 */
[----:B--2---:R-:W-:-:S05]  /*29ed0*/  IADD3 R224, P3, PT, R150, R134, RZ ;  /* 0x0000008696e07210 */ /* 0x004fca0007f7e0ff */
[----:B------:R-:W-:Y:S01]  /*29ee0*/  IMAD.X R225, R151, 0x1, R135, P3 ;  /* 0x0000000197e17824 */ /* 0x000fe200018e0687 */
[----:B---3--:R-:W-:-:S04]  /*29ef0*/  IADD3 R150, P3, PT, R152, R134, RZ ;  /* 0x0000008698967210 */ /* 0x008fc80007f7e0ff */
[----:B------:R-:W-:Y:S01]  /*29f00*/  STL.64 [R1+0x4a8], R224 ;  /* 0x0004a8e001007387 */ /* 0x000fe20000100a00 */
[----:B------:R-:W-:-:S03]  /*29f10*/  IMAD.X R151, R153, 0x1, R135, P3 ;  /* 0x0000000199977824 */ /* 0x000fc600018e0687 */
[----:B------:R-:W2:Y:S04]  /*29f20*/  LDL.LU.64 R152, [R1+0xfa0] ;  /* 0x000fa00001987983 */ /* 0x000ea80000300a00 */
[----:B------:R4:W-:Y:S04]  /*29f30*/  LDGSTS.E [R143+0x40000], desc[UR22][R224.64], P2 ;  /* 0x40000000e08f7fae */ /* 0x0009e800091a1016 */
[----:B------:R1:W-:Y:S04]  /*29f40*/  STL.64 [R1+0x4f0], R150 ;  /* 0x0004f09601007387 */ /* 0x0003e80000100a00 */
[----:B------:R-:W-:Y:S04]  /*29f50*/  LDGSTS.E [R143+0x40400], desc[UR22][R150.64], P2 ;  /* 0x40400000968f7fae */ /* 0x000fe800091a1016 */
[----:B-1----:R-:W3:Y:S01]  /*29f60*/  LDL.LU.64 R150, [R1+0xf98] ;  /* 0x000f980001967983 */ /* 0x002ee20000300a00 */
[----:B----4-:R-:W-:-:S04]  /*29f70*/  IADD3 R224, P3, PT, R220, R134, RZ ;  /* 0x00000086dce07210 */ /* 0x010fc80007f7e0ff */
[----:B------:R-:W-:Y:S02]  /*29f80*/  IADD3.X R225, PT, PT, R221, R135, RZ, P3, !PT ;  /* 0x00000087dde17210 */ /* 0x000fe40001ffe4ff */
[-C--:B------:R-:W-:Y:S01]  /*29f90*/  IADD3 R222, P3, PT, R154, R134.reuse, RZ ;  /* 0x000000869ade7210 */ /* 0x080fe20007f7e0ff */
[----:B------:R-:W4:Y:S04]  /*29fa0*/  LDL.LU.64 R220, [R1+0xf90] ;  /* 0x000f900001dc7983 */ /* 0x000f280000300a00 */
[--C-:B------:R-:W-:Y:S01]  /*29fb0*/  IMAD.X R223, R155, 0x1, R135.reuse, P3 ;  /* 0x000000019bdf7824 */ /* 0x100fe200018e0687 */
[-C--:B------:R-:W-:Y:S01]  /*29fc0*/  IADD3 R154, P3, PT, R144, R134.reuse, RZ ;  /* 0x00000086909a7210 */ /* 0x080fe20007f7e0ff */
[----:B------:R-:W-:Y:S04]  /*29fd0*/  STL.64 [R1+0x540], R224 ;  /* 0x000540e001007387 */ /* 0x000fe80000100a00 */
[----:B------:R-:W-:Y:S01]  /*29fe0*/  IMAD.X R155, R145, 0x1, R135, P3 ;  /* 0x00000001919b7824 */ /* 0x000fe200018e0687 */
[----:B------:R-:W-:Y:S04]  /*29ff0*/  STL.64 [R1+0x588], R222 ;  /* 0x000588de01007387 */ /* 0x000fe80000100a00 */
[----:B------:R-:W4:Y:S04]  /*2a000*/  LDL.LU.64 R144, [R1+0xf88] ;  /* 0x000f880001907983 */ /* 0x000f280000300a00 */
[----:B------:R1:W-:Y:S04]  /*2a010*/  LDGSTS.E [R143+0x40800], desc[UR22][R224.64], P2 ;  /* 0x40800000e08f7fae */ /* 0x0003e800091a1016 */
[----:B------:R1:W-:Y:S04]  /*2a020*/  LDGSTS.E [R143+0x40c00], desc[UR22][R222.64], P2 ;  /* 0x40c00000de8f7fae */ /* 0x0003e800091a1016 */
[----:B------:R1:W-:Y:S04]  /*2a030*/  STL.64 [R1+0x5e8], R154 ;  /* 0x0005e89a01007387 */ /* 0x0003e80000100a00 */
[----:B------:R-:W-:Y:S04]  /*2a040*/  LDGSTS.E [R143+0x41000], desc[UR22][R154.64], P2 ;  /* 0x410000009a8f7fae */ /* 0x000fe800091a1016 */
[----:B-1----:R-:W4:Y:S01]  /*2a050*/  LDL.LU.64 R154, [R1+0xf80] ;  /* 0x000f8000019a7983 */ /* 0x002f220000300a00 */
[----:B------:R-:W-:-:S05]  /*2a060*/  IADD3 R224, P3, PT, R148, R134, RZ ;  /* 0x0000008694e07210 */ /* 0x000fca0007f7e0ff */
[--C-:B------:R-:W-:Y:S01]  /*2a070*/  IMAD.X R225, R149, 0x1, R135.reuse, P3 ;  /* 0x0000000195e17824 */ /* 0x100fe200018e0687 */
[-C--:B------:R-:W-:Y:S01]  /*2a080*/  IADD3 R222, P3, PT, R156, R134.reuse, RZ ;  /* 0x000000869cde7210 */ /* 0x080fe20007f7e0ff */
[----:B------:R-:W4:Y:S04]  /*2a090*/  LDL.LU.64 R148, [R1+0xf78] ;  /* 0x000f780001947983 */ /* 0x000f280000300a00 */
[--C-:B------:R-:W-:Y:S01]  /*2a0a0*/  IMAD.X R223, R157, 0x1, R135.reuse, P3 ;  /* 0x000000019ddf7824 */ /* 0x100fe200018e0687 */
[-C--:B------:R-:W-:Y:S01]  /*2a0b0*/  IADD3 R156, P3, PT, R146, R134.reuse, RZ ;  /* 0x00000086929c7210 */ /* 0x080fe20007f7e0ff */
[----:B------:R-:W-:Y:S04]  /*2a0c0*/  STL.64 [R1+0x650], R224 ;  /* 0x000650e001007387 */ /* 0x000fe80000100a00 */
[----:B------:R-:W-:Y:S01]  /*2a0d0*/  IMAD.X R157, R147, 0x1, R135, P3 ;  /* 0x00000001939d7824 */ /* 0x000fe200018e0687 */
[----:B------:R-:W-:Y:S04]  /*2a0e0*/  STL.64 [R1+0x6c8], R222 ;  /* 0x0006c8de01007387 */ /* 0x000fe80000100a00 */
[----:B------:R-:W4:Y:S01]  /*2a0f0*/  LDL.LU.64 R146, [R1+0xf70] ;  /* 0x000f700001927983 */ /* 0x000f220000300a00 */
[----:B------:R-:W-:-:S03]  /*2a100*/  IADD3 R226, P3, PT, R228, R134, RZ ;  /* 0x00000086e4e27210 */ /* 0x000fc60007f7e0ff */
[----:B------:R2:W-:Y:S04]  /*2a110*/  LDGSTS.E [R143+0x41400], desc[UR22][R224.64], P2 ;  /* 0x41400000e08f7fae */ /* 0x0005e800091a1016 */
[----:B------:R3:W-:Y:S04]  /*2a120*/  LDGSTS.E [R143+0x41800], desc[UR22][R222.64], P2 ;  /* 0x41800000de8f7fae */ /* 0x0007e800091a1016 */
[----:B------:R1:W-:Y:S04]  /*2a130*/  STL.64 [R1+0x770], R156 ;  /* 0x0007709c01007387 */ /* 0x0003e80000100a00 */
[----:B------:R-:W-:Y:S01]  /*2a140*/  LDGSTS.E [R143+0x41c00], desc[UR22][R156.64], P2 ;  /* 0x41c000009c8f7fae */ /* 0x000fe200091a1016 */
[----:B------:R-:W-:-:S05]  /*2a150*/  IADD3.X R227, PT, PT, R229, R135, RZ, P3, !PT ;  /* 0x00000087e5e37210 */ /* 0x000fca0001ffe4ff */
[----:B------:R4:W-:Y:S04]  /*2a160*/  LDGSTS.E [R143+0x42000], desc[UR22][R226.64], P2 ;  /* 0x42000000e28f7fae */ /* 0x0009e800091a1016 */
[----:B-1----:R-:W4:Y:S01]  /*2a170*/  LDL.LU.64 R156, [R1+0xf68] ;  /* 0x000f6800019c7983 */ /* 0x002f220000300a00 */
[----:B--2---:R-:W-:-:S05]  /*2a180*/  IADD3 R224, P3, PT, R152, R134, RZ ;  /* 0x0000008698e07210 */ /* 0x004fca0007f7e0ff */
[----:B------:R-:W-:Y:S02]  /*2a190*/  IMAD.X R225, R153, 0x1, R135, P3 ;  /* 0x0000000199e17824 */ /* 0x000fe400018e0687 */
[----:B------:R-:W2:Y:S04]  /*2a1a0*/  LDL.LU.64 R152, [R1+0xf60] ;  /* 0x000f600001987983 */ /* 0x000ea80000300a00 */
[----:B------:R-:W-:Y:S04]  /*2a1b0*/  STL.64 [R1+0x7e0], R226 ;  /* 0x0007e0e201007387 */ /* 0x000fe80000100a00 */
[----:B------:R1:W-:Y:S04]  /*2a1c0*/  STL.64 [R1+0x830], R224 ;  /* 0x000830e001007387 */ /* 0x0003e80000100a00 */
[----:B------:R-:W-:Y:S01]  /*2a1d0*/  LDGSTS.E [R143+0x42400], desc[UR22][R224.64], P2 ;  /* 0x42400000e08f7fae */ /* 0x000fe200091a1016 */
[----:B---3--:R-:W-:-:S05]  /*2a1e0*/  IADD3 R222, P3, PT, R150, R134, RZ ;  /* 0x0000008696de7210 */ /* 0x008fca0007f7e0ff */
[----:B------:R-:W-:Y:S02]  /*2a1f0*/  IMAD.X R223, R151, 0x1, R135, P3 ;  /* 0x0000000197df7824 */ /* 0x000fe400018e0687 */
[----:B------:R-:W3:Y:S04]  /*2a200*/  LDL.LU.64 R150, [R1+0xf58] ;  /* 0x000f580001967983 */ /* 0x000ee80000300a00 */
[----:B------:R4:W-:Y:S04]  /*2a210*/  STL.64 [R1+0x860], R222 ;  /* 0x000860de01007387 */ /* 0x0009e80000100a00 */
[----:B-1----:R-:W3:Y:S01]  /*2a220*/  LDL.LU.64 R224, [R1+0xf50] ;  /* 0x000f500001e07983 */ /* 0x002ee20000300a00 */
[----:B----4-:R-:W-:-:S03]  /*2a230*/  IADD3 R226, P3, PT, R220, R134, RZ ;  /* 0x00000086dce27210 */ /* 0x010fc60007f7e0ff */
[----:B------:R1:W-:Y:S02]  /*2a240*/  LDGSTS.E [R143+0x42800], desc[UR22][R222.64], P2 ;  /* 0x42800000de8f7fae */ /* 0x0003e400091a1016 */
[----:B------:R-:W-:-:S05]  /*2a250*/  IMAD.X R227, R221, 0x1, R135, P3 ;  /* 0x00000001dde37824 */ /* 0x000fca00018e0687 */
[----:B------:R-:W-:Y:S01]  /*2a260*/  LDGSTS.E [R143+0x42c00], desc[UR22][R226.64], P2 ;  /* 0x42c00000e28f7fae */ /* 0x000fe200091a1016 */
[----:B-1----:R-:W-:-:S05]  /*2a270*/  IADD3 R222, P3, PT, R144, R134, RZ ;  /* 0x0000008690de7210 */ /* 0x002fca0007f7e0ff */
[----:B------:R-:W-:Y:S02]  /*2a280*/  IMAD.X R223, R145, 0x1, R135, P3 ;  /* 0x0000000191df7824 */ /* 0x000fe400018e0687 */
[----:B------:R-:W4:Y:S04]  /*2a290*/  LDL.LU.64 R144, [R1+0xb68] ;  /* 0x000b680001907983 */ /* 0x000f280000300a00 */
[----:B------:R1:W-:Y:S04]  /*2a2a0*/  STL.64 [R1+0x8b0], R226 ;  /* 0x0008b0e201007387 */ /* 0x0003e80000100a00 */
[----:B------:R1:W-:Y:S04]  /*2a2b0*/  STL.64 [R1+0x8e8], R222 ;  /* 0x0008e8de01007387 */ /* 0x0003e80000100a00 */
[----:B------:R1:W-:Y:S01]  /*2a2c0*/  LDGSTS.E [R143+0x43000], desc[UR22][R222.64], P2 ;  /* 0x43000000de8f7fae */ /* 0x0003e200091a1016 */
[----:B------:R-:W-:-:S05]  /*2a2d0*/  IADD3 R220, P3, PT, R154, R134, RZ ;  /* 0x000000869adc7210 */ /* 0x000fca0007f7e0ff */
[----:B------:R-:W-:Y:S02]  /*2a2e0*/  IMAD.X R221, R155, 0x1, R135, P3 ;  /* 0x000000019bdd7824 */ /* 0x000fe400018e0687 */
[----:B------:R-:W4:Y:S04]  /*2a2f0*/  LDL.LU.64 R154, [R1+0xb60] ;  /* 0x000b6000019a7983 */ /* 0x000f280000300a00 */
[----:B------:R1:W-:Y:S04]  /*2a300*/  STL.64 [R1+0x938], R220 ;  /* 0x000938dc01007387 */ /* 0x0003e80000100a00 */
[----:B-1----:R-:W4:Y:S01]  /*2a310*/  LDL.LU.64 R226, [R1+0xb58] ;  /* 0x000b580001e27983 */ /* 0x002f220000300a00 */
[----:B------:R-:W-:-:S03]  /*2a320*/  IADD3 R222, P3, PT, R148, R134, RZ ;  /* 0x0000008694de7210 */ /* 0x000fc60007f7e0ff */
[----:B------:R-:W-:Y:S01]  /*2a330*/  LDGSTS.E [R143+0x43400], desc[UR22][R220.64], P2 ;  /* 0x43400000dc8f7fae */ /* 0x000fe200091a1016 */
[----:B------:R-:W-:Y:S02]  /*2a340*/  IADD3.X R223, PT, PT, R149, R135, RZ, P3, !PT ;  /* 0x0000008795df7210 */ /* 0x000fe40001ffe4ff */
[----:B------:R-:W-:-:S03]  /*2a350*/  IADD3 R148, P3, PT, R146, R134, RZ ;  /* 0x0000008692947210 */ /* 0x000fc60007f7e0ff */
[----:B------:R-:W-:Y:S02]  /*2a360*/  LDGSTS.E [R143+0x43800], desc[UR22][R222.64], P2 ;  /* 0x43800000de8f7fae */ /* 0x000fe400091a1016 */
[----:B------:R-:W-:Y:S02]  /*2a370*/  IMAD.X R149, R147, 0x1, R135, P3 ;  /* 0x0000000193957824 */ /* 0x000fe400018e0687 */
[----:B------:R-:W4:Y:S04]  /*2a380*/  LDL.LU.64 R220, [R1+0xb50] ;  /* 0x000b500001dc7983 */ /* 0x000f280000300a00 */
[----:B------:R-:W-:Y:S04]  /*2a390*/  STL.64 [R1+0xb70], R222 ;  /* 0x000b70de01007387 */ /* 0x000fe80000100a00 */
[----:B------:R-:W-:Y:S04]  /*2a3a0*/  STL.64 [R1+0xb78], R148 ;  /* 0x000b789401007387 */ /* 0x000fe80000100a00 */
[----:B------:R-:W-:Y:S01]  /*2a3b0*/  LDGSTS.E [R143+0x43c00], desc[UR22][R148.64], P2 ;  /* 0x43c00000948f7fae */ /* 0x000fe200091a1016 */
[----:B------:R-:W-:-:S05]  /*2a3c0*/  IADD3 R146, P3, PT, R156, R134, RZ ;  /* 0x000000869c927210 */ /* 0x000fca0007f7e0ff */
[----:B------:R-:W-:Y:S02]  /*2a3d0*/  IMAD.X R147, R157, 0x1, R135, P3 ;  /* 0x000000019d937824 */ /* 0x000fe400018e0687 */
[----:B------:R-:W4:Y:S04]  /*2a3e0*/  LDL.LU.64 R156, [R1+0xb48] ;  /* 0x000b4800019c7983 */ /* 0x000f280000300a00 */
[----:B------:R2:W-:Y:S04]  /*2a3f0*/  STL.64 [R1+0xb80], R146 ;  /* 0x000b809201007387 */ /* 0x0005e80000100a00 */
[----:B------:R2:W-:Y:S04]  /*2a400*/  LDGSTS.E [R143+0x44000], desc[UR22][R146.64], P2 ;  /* 0x44000000928f7fae */ /* 0x0005e800091a1016 */
[----:B------:R-:W4:Y:S01]  /*2a410*/  LDL.LU.64 R228, [R1+0xb40] ;  /* 0x000b400001e47983 */ /* 0x000f220000300a00 */
[----:B--2---:R-:W-:-:S05]  /*2a420*/  IADD3 R146, P3, PT, R152, R134, RZ ;  /* 0x0000008698927210 */ /* 0x004fca0007f7e0ff */
[----:B------:R-:W-:-:S05]  /*2a430*/  IMAD.X R147, R153, 0x1, R135, P3 ;  /* 0x0000000199937824 */ /* 0x000fca00018e0687 */
[----:B------:R-:W-:Y:S01]  /*2a440*/  LDGSTS.E [R143+0x44400], desc[UR22][R146.64], P2 ;  /* 0x44400000928f7fae */ /* 0x000fe200091a1016 */
[----:B---3--:R-:W-:-:S05]  /*2a450*/  IADD3 R152, P3, PT, R150, R134, RZ ;  /* 0x0000008696987210 */ /* 0x008fca0007f7e0ff */
[----:B------:R-:W-:Y:S02]  /*2a460*/  IMAD.X R153, R151, 0x1, R135, P3 ;  /* 0x0000000197997824 */ /* 0x000fe400018e0687 */
[----:B------:R-:W2:Y:S01]  /*2a470*/  LDL.LU.64 R150, [R1+0xb38] ;  /* 0x000b380001967983 */ /* 0x000ea20000300a00 */
[----:B------:R-:W-:-:S03]  /*2a480*/  IADD3 R148, P3, PT, R224, R134, RZ ;  /* 0x00000086e0947210 */ /* 0x000fc60007f7e0ff */
[----:B------:R1:W-:Y:S02]  /*2a490*/  STL.64 [R1+0xb88], R146 ;  /* 0x000b889201007387 */ /* 0x0003e40000100a00 */
[----:B------:R-:W-:Y:S02]  /*2a4a0*/  IMAD.X R149, R225, 0x1, R135, P3 ;  /* 0x00000001e1957824 */ /* 0x000fe400018e0687 */
[----:B------:R-:W-:Y:S04]  /*2a4b0*/  STL.64 [R1+0xb90], R152 ;  /* 0x000b909801007387 */ /* 0x000fe80000100a00 */
[----:B------:R4:W-:Y:S04]  /*2a4c0*/  LDGSTS.E [R143+0x44800], desc[UR22][R152.64], P2 ;  /* 0x44800000988f7fae */ /* 0x0009e800091a1016 */
[----:B-1----:R-:W3:Y:S04]  /*2a4d0*/  LDL.LU.64 R146, [R1+0xb30] ;  /* 0x000b300001927983 */ /* 0x002ee80000300a00 */
[----:B------:R1:W-:Y:S04]  /*2a4e0*/  STL.64 [R1+0xb98], R148 ;  /* 0x000b989401007387 */ /* 0x0003e80000100a00 */
[----:B------:R-:W-:Y:S04]  /*2a4f0*/  LDGSTS.E [R143+0x44c00], desc[UR22][R148.64], P2 ;  /* 0x44c00000948f7fae */ /* 0x000fe800091a1016 */
[----:B-1----:R-:W3:Y:S01]  /*2a500*/  LDL.LU.64 R148, [R1+0xb28] ;  /* 0x000b280001947983 */ /* 0x002ee20000300a00 */
[----:B----4-:R-:W-:-:S04]  /*2a510*/  IADD3 R152, P3, PT, R144, R134, RZ ;  /* 0x0000008690987210 */ /* 0x010fc80007f7e0ff */
[----:B------:R-:W-:Y:S02]  /*2a520*/  IADD3.X R153, PT, PT, R145, R135, RZ, P3, !PT ;  /* 0x0000008791997210 */ /* 0x000fe40001ffe4ff */
[----:B------:R-:W-:-:S03]  /*2a530*/  IADD3 R222, P3, PT, R154, R134, RZ ;  /* 0x000000869ade7210 */ /* 0x000fc60007f7e0ff */
[----:B------:R-:W-:Y:S02]  /*2a540*/  LDGSTS.E [R143+0x45000], desc[UR22][R152.64], P2 ;  /* 0x45000000988f7fae */ /* 0x000fe400091a1016 */
[----:B------:R-:W-:Y:S02]  /*2a550*/  IMAD.X R223, R155, 0x1, R135, P3 ;  /* 0x000000019bdf7824 */ /* 0x000fe400018e0687 */
[----:B------:R-:W4:Y:S01]  /*2a560*/  LDL.LU.64 R154, [R1+0xb20] ;  /* 0x000b2000019a7983 */ /* 0x000f220000300a00 */
[----:B------:R-:W-:-:S03]  /*2a570*/  IADD3 R144, P3, PT, R226, R134, RZ ;  /* 0x00000086e2907210 */ /* 0x000fc60007f7e0ff */
[----:B------:R1:W-:Y:S02]  /*2a580*/  STL.64 [R1+0xb68], R152 ;  /* 0x000b689801007387 */ /* 0x0003e40000100a00 */
[----:B------:R-:W-:Y:S02]  /*2a590*/  IMAD.X R145, R227, 0x1, R135, P3 ;  /* 0x00000001e3917824 */ /* 0x000fe400018e0687 */
[----:B------:R-:W-:Y:S04]  /*2a5a0*/  STL.64 [R1+0xbb8], R222 ;  /* 0x000bb8de01007387 */ /* 0x000fe80000100a00 */
[----:B------:R1:W-:Y:S04]  /*2a5b0*/  LDGSTS.E [R143+0x45400], desc[UR22][R222.64], P2 ;  /* 0x45400000de8f7fae */ /* 0x0003e800091a1016 */
[----:B-1----:R-:W4:Y:S04]  /*2a5c0*/  LDL.LU.64 R152, [R1+0xb18] ;  /* 0x000b180001987983 */ /* 0x002f280000300a00 */
[----:B------:R1:W-:Y:S04]  /*2a5d0*/  STL.64 [R1+0xbe0], R144 ;  /* 0x000be09001007387 */ /* 0x0003e80000100a00 */
[----:B------:R-:W-:Y:S04]  /*2a5e0*/  LDGSTS.E [R143+0x45800], desc[UR22][R144.64], P2 ;  /* 0x45800000908f7fae */ /* 0x000fe800091a1016 */
[----:B-1----:R-:W4:Y:S01]  /*2a5f0*/  LDL.LU.64 R144, [R1+0xb10] ;  /* 0x000b100001907983 */ /* 0x002f220000300a00 */
[----:B------:R-:W-:-:S05]  /*2a600*/  IADD3 R224, P3, PT, R220, R134, RZ ;  /* 0x00000086dce07210 */ /* 0x000fca0007f7e0ff */
[----:B------:R-:W-:Y:S01]  /*2a610*/  IMAD.X R225, R221, 0x1, R135, P3 ;  /* 0x00000001dde17824 */ /* 0x000fe200018e0687 */
[----:B------:R-:W-:-:S04]  /*2a620*/  IADD3 R222, P3, PT, R156, R134, RZ ;  /* 0x000000869cde7210 */ /* 0x000fc80007f7e0ff */
[----:B------:R2:W-:Y:S01]  /*2a630*/  LDGSTS.E [R143+0x45c00], desc[UR22][R224.64], P2 ;  /* 0x45c00000e08f7fae */ /* 0x0005e200091a1016 */
[----:B------:R-:W-:-:S03]  /*2a640*/  IMAD.X R223, R157, 0x1, R135, P3 ;  /* 0x000000019ddf7824 */ /* 0x000fc600018e0687 */
[----:B------:R-:W4:Y:S04]  /*2a650*/  LDL.LU.64 R156, [R1+0xb08] ;  /* 0x000b0800019c7983 */ /* 0x000f280000300a00 */
[----:B------:R-:W-:Y:S01]  /*2a660*/  STL.64 [R1+0xc08], R224 ;  /* 0x000c08e001007387 */ /* 0x000fe20000100a00 */
[----:B------:R-:W-:-:S03]  /*2a670*/  IADD3 R220, P3, PT, R228, R134, RZ ;  /* 0x00000086e4dc7210 */ /* 0x000fc60007f7e0ff */
[----:B------:R-:W-:Y:S04]  /*2a680*/  STL.64 [R1+0xc28], R222 ;  /* 0x000c28de01007387 */ /* 0x000fe80000100a00 */
[----:B------:R-:W4:Y:S01]  /*2a690*/  LDL.LU.64 R226, [R1+0xb00] ;  /* 0x000b000001e27983 */ /* 0x000f220000300a00 */
[----:B------:R-:W-:-:S03]  /*2a6a0*/  IMAD.X R221, R229, 0x1, R135, P3 ;  /* 0x00000001e5dd7824 */ /* 0x000fc600018e0687 */
[----:B------:R3:W-:Y:S04]  /*2a6b0*/  LDGSTS.E [R143+0x46000], desc[UR22][R222.64], P2 ;  /* 0x46000000de8f7fae */ /* 0x0007e800091a1016 */
[----:B------:R1:W-:Y:S04]  /*2a6c0*/  STL.64 [R1+0xc48], R220 ;  /* 0x000c48dc01007387 */ /* 0x0003e80000100a00 */
[----:B------:R-:W-:Y:S04]  /*2a6d0*/  LDGSTS.E [R143+0x46400], desc[UR22][R220.64], P2 ;  /* 0x46400000dc8f7fae */ /* 0x000fe800091a1016 */
[----:B-1----:R-:W4:Y:S01]  /*2a6e0*/  LDL.LU.64 R220, [R1+0xaf8] ;  /* 0x000af80001dc7983 */ /* 0x002f220000300a00 */
[----:B--2---:R-:W-:-:S04]  /*2a6f0*/  IADD3 R224, P3, PT, R150, R134, RZ ;  /* 0x0000008696e07210 */ /* 0x004fc80007f7e0ff */
[----:B------:R-:W-:Y:S02]  /*2a700*/  IADD3.X R225, PT, PT, R151, R135, RZ, P3, !PT ;  /* 0x0000008797e17210 */ /* 0x000fe40001ffe4ff */
[----:B------:R-:W2:Y:S01]  /*2a710*/  LDL.LU.64 R150, [R1+0xaf0] ;  /* 0x000af00001967983 */ /* 0x000ea20000300a00 */
[----:B---3--:R-:W-:-:S03]  /*2a720*/  IADD3 R222, P3, PT, R146, R134, RZ ;  /* 0x0000008692de7210 */ /* 0x008fc60007f7e0ff */
[----:B------:R4:W-:Y:S02]  /*2a730*/  LDGSTS.E [R143+0x46800], desc[UR22][R224.64], P2 ;  /* 0x46800000e08f7fae */ /* 0x0009e400091a1016 */
[----:B------:R-:W-:Y:S02]  /*2a740*/  IMAD.X R223, R147, 0x1, R135, P3 ;  /* 0x0000000193df7824 */ /* 0x000fe400018e0687 */
[----:B------:R4:W-:Y:S04]  /*2a750*/  STL.64 [R1+0xc60], R224 ;  /* 0x000c60e001007387 */ /* 0x0009e80000100a00 */
[----:B------:R1:W-:Y:S01]  /*2a760*/  LDGSTS.E [R143+0x46c00], desc[UR22][R222.64], P2 ;  /* 0x46c00000de8f7fae */ /* 0x0003e200091a1016 */
[----:B------:R-:W-:-:S05]  /*2a770*/  IADD3 R146, P3, PT, R148, R134, RZ ;  /* 0x0000008694927210 */ /* 0x000fca0007f7e0ff */
[----:B------:R-:W-:Y:S02]  /*2a780*/  IMAD.X R147, R149, 0x1, R135, P3 ;  /* 0x0000000195937824 */ /* 0x000fe400018e0687 */
[----:B------:R-:W3:Y:S01]  /*2a790*/  LDL.LU.64 R148, [R1+0xae8] ;  /* 0x000ae80001947983 */ /* 0x000ee20000300a00 */
[----:B----4-:R-:W-:-:S03]  /*2a7a0*/  IADD3 R224, P3, PT, R154, R134, RZ ;  /* 0x000000869ae07210 */ /* 0x010fc60007f7e0ff */
[----:B------:R1:W-:Y:S02]  /*2a7b0*/  STL.64 [R1+0xc78], R222 ;  /* 0x000c78de01007387 */ /* 0x0003e40000100a00 */
[----:B------:R-:W-:Y:S02]  /*2a7c0*/  IMAD.X R225, R155, 0x1, R135, P3 ;  /* 0x000000019be17824 */ /* 0x000fe400018e0687 */
[----:B------:R4:W-:Y:S04]  /*2a7d0*/  STL.64 [R1+0xc88], R146 ;  /* 0x000c889201007387 */ /* 0x0009e80000100a00 */
[----:B------:R-:W-:Y:S04]  /*2a7e0*/  LDGSTS.E [R143+0x47000], desc[UR22][R146.64], P2 ;  /* 0x47000000928f7fae */ /* 0x000fe800091a1016 */
[----:B------:R-:W-:Y:S01]  /*2a7f0*/  LDGSTS.E [R143+0x47400], desc[UR22][R224.64], P2 ;  /* 0x47400000e08f7fae */ /* 0x000fe200091a1016 */
[----:B-1----:R-:W-:-:S03]  /*2a800*/  IADD3 R222, P3, PT, R152, R134, RZ ;  /* 0x0000008698de7210 */ /* 0x002fc60007f7e0ff */
[----:B----4-:R-:W4:Y:S02]  /*2a810*/  LDL.LU.64 R146, [R1+0xae0] ;  /* 0x000ae00001927983 */ /* 0x010f240000300a00 */
[----:B------:R-:W-:Y:S02]  /*2a820*/  IMAD.X R223, R153, 0x1, R135, P3 ;  /* 0x0000000199df7824 */ /* 0x000fe400018e0687 */
[----:B------:R-:W4:Y:S04]  /*2a830*/  LDL.LU.64 R154, [R1+0xad8] ;  /* 0x000ad800019a7983 */ /* 0x000f280000300a00 */
[----:B------:R-:W-:Y:S04]  /*2a840*/  STL.64 [R1+0xc98], R224 ;  /* 0x000c98e001007387 */ /* 0x000fe80000100a00 */
[----:B------:R1:W-:Y:S01]  /*2a850*/  LDGSTS.E [R143+0x47800], desc[UR22][R222.64], P2 ;  /* 0x47800000de8f7fae */ /* 0x0003e200091a1016 */
[----:B------:R-:W-:-:S05]  /*2a860*/  IADD3 R152, P3, PT, R144, R134, RZ ;  /* 0x0000008690987210 */ /* 0x000fca0007f7e0ff */
[----:B------:R-:W-:Y:S02]  /*2a870*/  IMAD.X R153, R145, 0x1, R135, P3 ;  /* 0x0000000191997824 */ /* 0x000fe400018e0687 */
[----:B------:R-:W4:Y:S04]  /*2a880*/  LDL.LU.64 R144, [R1+0xad0] ;  /* 0x000ad00001907983 */ /* 0x000f280000300a00 */
[----:B------:R1:W-:Y:S04]  /*2a890*/  STL.64 [R1+0xca0], R222 ;  /* 0x000ca0de01007387 */ /* 0x0003e80000100a00 */
[----:B------:R1:W-:Y:S04]  /*2a8a0*/  STL.64 [R1+0xca8], R152 ;  /* 0x000ca89801007387 */ /* 0x0003e80000100a00 */
[----:B------:R-:W4:Y:S01]  /*2a8b0*/  LDL.LU.64 R228, [R1+0xac8] ;  /* 0x000ac80001e47983 */ /* 0x000f220000300a00 */
[----:B-1----:R-:W-:-:S03]  /*2a8c0*/  IADD3 R222, P3, PT, R156, R134, RZ ;  /* 0x000000869cde7210 */ /* 0x002fc60007f7e0ff */
[----:B------:R-:W-:Y:S01]  /*2a8d0*/  LDGSTS.E [R143+0x47c00], desc[UR22][R152.64], P2 ;  /* 0x47c00000988f7fae */ /* 0x000fe200091a1016 */
[----:B------:R-:W-:Y:S02]  /*2a8e0*/  IADD3.X R223, PT, PT, R157, R135, RZ, P3, !PT ;  /* 0x000000879ddf7210 */ /* 0x000fe40001ffe4ff */
[----:B------:R-:W-:-:S03]  /*2a8f0*/  IADD3 R156, P3, PT, R226, R134, RZ ;  /* 0x00000086e29c7210 */ /* 0x000fc60007f7e0ff */
[----:B------:R2:W-:Y:S02]  /*2a900*/  LDGSTS.E [R136+0x40080], desc[UR22][R222.64], P2 ;  /* 0x40080000de887fae */ /* 0x0005e400091a1016 */
[----:B------:R-:W-:Y:S02]  /*2a910*/  IMAD.X R157, R227, 0x1, R135, P3 ;  /* 0x00000001e39d7824 */ /* 0x000fe400018e0687 */
[----:B------:R-:W4:Y:S04]  /*2a920*/  LDL.LU.64 R152, [R1+0xac0] ;  /* 0x000ac00001987983 */ /* 0x000f280000300a00 */
[----:B------:R-:W-:Y:S04]  /*2a930*/  STL.64 [R1+0x4b8], R222 ;  /* 0x0004b8de01007387 */ /* 0x000fe80000100a00 */
[----:B------:R1:W-:Y:S04]  /*2a940*/  STL.64 [R1+0x500], R156 ;  /* 0x0005009c01007387 */ /* 0x0003e80000100a00 */
[----:B------:R-:W-:Y:S01]  /*2a950*/  LDGSTS.E [R136+0x40480], desc[UR22][R156.64], P2 ;  /* 0x404800009c887fae */ /* 0x000fe200091a1016 */
[----:B------:R-:W-:-:S03]  /*2a960*/  IADD3 R224, P3, PT, R220, R134, RZ ;  /* 0x00000086dce07210 */ /* 0x000fc60007f7e0ff */
[----:B-1----:R-:W4:Y:S02]  /*2a970*/  LDL.LU.64 R156, [R1+0xab8] ;  /* 0x000ab800019c7983 */ /* 0x002f240000300a00 */
[----:B------:R-:W-:Y:S02]  /*2a980*/  IMAD.X R225, R221, 0x1, R135, P3 ;  /* 0x00000001dde17824 */ /* 0x000fe400018e0687 */
[----:B------:R-:W4:Y:S04]  /*2a990*/  LDL.LU.64 R220, [R1+0xab0] ;  /* 0x000ab00001dc7983 */ /* 0x000f280000300a00 */
[----:B------:R-:W-:Y:S04]  /*2a9a0*/  STL.64 [R1+0x548], R224 ;  /* 0x000548e001007387 */ /* 0x000fe80000100a00 */
[----:B------:R4:W-:Y:S01]  /*2a9b0*/  LDGSTS.E [R136+0x40880], desc[UR22][R224.64], P2 ;  /* 0x40880000e0887fae */ /* 0x0009e200091a1016 */
[----:B--2---:R-:W-:-:S05]  /*2a9c0*/  IADD3 R222, P3, PT, R150, R134, RZ ;  /* 0x0000008696de7210 */ /* 0x004fca0007f7e0ff */
[----:B------:R-:W-:-:S05]  /*2a9d0*/  IMAD.X R223, R151, 0x1, R135, P3 ;  /* 0x0000000197df7824 */ /* 0x000fca00018e0687 */
[----:B------:R-:W-:Y:S04]  /*2a9e0*/  STL.64 [R1+0x598], R222 ;  /* 0x000598de01007387 */ /* 0x000fe80000100a00 */
[----:B------:R1:W-:Y:S01]  /*2a9f0*/  LDGSTS.E [R136+0x40c80], desc[UR22][R222.64], P2 ;  /* 0x40c80000de887fae */ /* 0x0003e200091a1016 */
[----:B---3--:R-:W-:-:S05]  /*2aa00*/  IADD3 R150, P3, PT, R148, R134, RZ ;  /* 0x0000008694967210 */ /* 0x008fca0007f7e0ff */
[----:B------:R-:W-:Y:S02]  /*2aa10*/  IMAD.X R151, R149, 0x1, R135, P3 ;  /* 0x0000000195977824 */ /* 0x000fe400018e0687 */
[----:B------:R-:W2:Y:S04]  /*2aa20*/  LDL.LU.64 R148, [R1+0xaa8] ;  /* 0x000aa80001947983 */ /* 0x000ea80000300a00 */
[----:B------:R3:W-:Y:S04]  /*2aa30*/  STL.64 [R1+0x5f0], R150 ;  /* 0x0005f09601007387 */ /* 0x0007e80000100a00 */
[----:B------:R-:W-:Y:S04]  /*2aa40*/  LDGSTS.E [R136+0x41080], desc[UR22][R150.64], P2 ;  /* 0x4108000096887fae */ /* 0x000fe800091a1016 */
[----:B---3--:R-:W3:Y:S01]  /*2aa50*/  LDL.LU.64 R150, [R1+0xaa0] ;  /* 0x000aa00001967983 */ /* 0x008ee20000300a00 */
[----:B----4-:R-:W-:-:S05]  /*2aa60*/  IADD3 R224, P3, PT, R146, R134, RZ ;  /* 0x0000008692e07210 */ /* 0x010fca0007f7e0ff */
[----:B------:R-:W-:Y:S01]  /*2aa70*/  IMAD.X R225, R147, 0x1, R135, P3 ;  /* 0x0000000193e17824 */ /* 0x000fe200018e0687 */
[-C--:B-1----:R-:W-:Y:S01]  /*2aa80*/  IADD3 R222, P3, PT, R154, R134.reuse, RZ ;  /* 0x000000869ade7210 */ /* 0x082fe20007f7e0ff */
[----:B------:R-:W4:Y:S03]  /*2aa90*/  LDL.LU.64 R146, [R1+0xa98] ;  /* 0x000a980001927983 */ /* 0x000f260000300a00 */
[----:B------:R-:W-:Y:S01]  /*2aaa0*/  IADD3.X R223, PT, PT, R155, R135, RZ, P3, !PT ;  /* 0x000000879bdf7210 */ /* 0x000fe20001ffe4ff */
[----:B------:R-:W-:Y:S04]  /*2aab0*/  STL.64 [R1+0x658], R224 ;  /* 0x000658e001007387 */ /* 0x000fe80000100a00 */
[----:B------:R-:W-:Y:S04]  /*2aac0*/  STL.64 [R1+0x710], R222 ;  /* 0x000710de01007387 */ /* 0x000fe80000100a00 */
[----:B------:R1:W-:Y:S01]  /*2aad0*/  LDGSTS.E [R136+0x41480], desc[UR22][R224.64], P2 ;  /* 0x41480000e0887fae */ /* 0x0003e200091a1016 */
[----:B------:R-:W-:-:S03]  /*2aae0*/  IADD3 R154, P3, PT, R144, R134, RZ ;  /* 0x00000086909a7210 */ /* 0x000fc60007f7e0ff */
[----:B------:R1:W-:Y:S02]  /*2aaf0*/  LDGSTS.E [R136+0x41880], desc[UR22][R222.64], P2 ;  /* 0x41880000de887fae */ /* 0x0003e400091a1016 */
[----:B------:R-:W-:Y:S02]  /*2ab00*/  IMAD.X R155, R145, 0x1, R135, P3 ;  /* 0x00000001919b7824 */ /* 0x000fe400018e0687 */
[----:B------:R-:W4:Y:S04]  /*2ab10*/  LDL.LU.64 R144, [R1+0xa90] ;  /* 0x000a900001907983 */ /* 0x000f280000300a00 */
        /* <DEDUP_REMOVED lines=9> */
[----:B------:R1:W-:Y:S01]  /*2abb0*/  STL.64 [R1+0x7b0], R226 ;  /* 0x0007b0e201007387 */ /* 0x0003e20000100a00 */
[----:B------:R-:W-:-:S03]  /*2abc0*/  IADD3 R222, P3, PT, R156, R134, RZ ;  /* 0x000000869cde7210 */ /* 0x000fc60007f7e0ff */
[----:B------:R1:W-:Y:S02]  /*2abd0*/  STL.64 [R1+0x7d8], R224 ;  /* 0x0007d8e001007387 */ /* 0x0003e40000100a00 */
[----:B------:R-:W-:Y:S02]  /*2abe0*/  IMAD.X R223, R157, 0x1, R135, P3 ;  /* 0x000000019ddf7824 */ /* 0x000fe400018e0687 */
[----:B------:R-:W-:Y:S04]  /*2abf0*/  LDGSTS.E [R136+0x42480], desc[UR22][R224.64], P2 ;  /* 0x42480000e0887fae */ /* 0x000fe800091a1016 */
[----:B------:R-:W4:Y:S01]  /*2ac00*/  LDL.LU.64 R156, [R1+0xa78] ;  /* 0x000a7800019c7983 */ /* 0x000f220000300a00 */
[----:B-1----:R-:W-:-:S03]  /*2ac10*/  IADD3 R226, P3, PT, R220, R134, RZ ;  /* 0x00000086dce27210 */ /* 0x002fc60007f7e0ff */
[----:B------:R2:W-:Y:S04]  /*2ac20*/  STL.64 [R1+0x820], R222 ;  /* 0x000820de01007387 */ /* 0x0005e80000100a00 */
[----:B------:R-:W4:Y:S01]  /*2ac30*/  LDL.LU.64 R224, [R1+0xa70] ;  /* 0x000a700001e07983 */ /* 0x000f220000300a00 */
[----:B------:R-:W-:-:S03]  /*2ac40*/  IMAD.X R227, R221, 0x1, R135, P3 ;  /* 0x00000001dde37824 */ /* 0x000fc600018e0687 */
[----:B------:R2:W-:Y:S04]  /*2ac50*/  LDGSTS.E [R136+0x42880], desc[UR22][R222.64], P2 ;  /* 0x42880000de887fae */ /* 0x0005e800091a1016 */
[----:B------:R-:W-:Y:S01]  /*2ac60*/  LDGSTS.E [R136+0x42c80], desc[UR22][R226.64], P2 ;  /* 0x42c80000e2887fae */ /* 0x000fe200091a1016 */
[----:B--2---:R-:W-:-:S04]  /*2ac70*/  IADD3 R222, P3, PT, R148, R134, RZ ;  /* 0x0000008694de7210 */ /* 0x004fc80007f7e0ff */
[----:B------:R-:W-:Y:S02]  /*2ac80*/  IADD3.X R223, PT, PT, R149, R135, RZ, P3, !PT ;  /* 0x0000008795df7210 */ /* 0x000fe40001ffe4ff */
[----:B------:R-:W2:Y:S04]  /*2ac90*/  LDL.LU.64 R148, [R1+0xa68] ;  /* 0x000a680001947983 */ /* 0x000ea80000300a00 */
[----:B------:R1:W-:Y:S04]  /*2aca0*/  STL.64 [R1+0x858], R226 ;  /* 0x000858e201007387 */ /* 0x0003e80000100a00 */
[----:B------:R4:W-:Y:S04]  /*2acb0*/  STL.64 [R1+0x8a0], R222 ;  /* 0x0008a0de01007387 */ /* 0x0009e80000100a00 */
[----:B------:R4:W-:Y:S01]  /*2acc0*/  LDGSTS.E [R136+0x43080], desc[UR22][R222.64], P2 ;  /* 0x43080000de887fae */ /* 0x0009e200091a1016 */
[----:B---3--:R-:W-:-:S05]  /*2acd0*/  IADD3 R220, P3, PT, R150, R134, RZ ;  /* 0x0000008696dc7210 */ /* 0x008fca0007f7e0ff */
[----:B------:R-:W-:Y:S02]  /*2ace0*/  IMAD.X R221, R151, 0x1, R135, P3 ;  /* 0x0000000197dd7824 */ /* 0x000fe400018e0687 */
[----:B------:R-:W3:Y:S04]  /*2acf0*/  LDL.LU.64 R150, [R1+0xa60] ;  /* 0x000a600001967983 */ /* 0x000ee80000300a00 */
[----:B------:R4:W-:Y:S04]  /*2ad00*/  STL.64 [R1+0x8d8], R220 ;  /* 0x0008d8dc01007387 */ /* 0x0009e80000100a00 */
[----:B-1----:R-:W3:Y:S01]  /*2ad10*/  LDL.LU.64 R226, [R1+0xa58] ;  /* 0x000a580001e27983 */ /* 0x002ee20000300a00 */
[----:B----4-:R-:W-:-:S03]  /*2ad20*/  IADD3 R222, P3, PT, R146, R134, RZ ;  /* 0x0000008692de7210 */ /* 0x010fc60007f7e0ff */
[----:B------:R-:W-:Y:S02]  /*2ad30*/  LDGSTS.E [R136+0x43480], desc[UR22][R220.64], P2 ;  /* 0x43480000dc887fae */ /* 0x000fe400091a1016 */
[----:B------:R-:W-:-:S05]  /*2ad40*/  IMAD.X R223, R147, 0x1, R135, P3 ;  /* 0x0000000193df7824 */ /* 0x000fca00018e0687 */
[----:B------:R-:W-:Y:S01]  /*2ad50*/  LDGSTS.E [R136+0x43880], desc[UR22][R222.64], P2 ;  /* 0x43880000de887fae */ /* 0x000fe200091a1016 */
[----:B------:R-:W-:-:S03]  /*2ad60*/  IADD3 R146, P3, PT, R144, R134, RZ ;  /* 0x0000008690927210 */ /* 0x000fc60007f7e0ff */
[----:B------:R-:W4:Y:S02]  /*2ad70*/  LDL.LU.64 R220, [R1+0xa50] ;  /* 0x000a500001dc7983 */ /* 0x000f240000300a00 */
[----:B------:R-:W-:Y:S02]  /*2ad80*/  IMAD.X R147, R145, 0x1, R135, P3 ;  /* 0x0000000191937824 */ /* 0x000fe400018e0687 */
        /* <DEDUP_REMOVED lines=9> */
[----:B-1----:R-:W-:-:S05]  /*2ae20*/  IADD3 R144, P3, PT, R152, R134, RZ ;  /* 0x0000008698907210 */ /* 0x002fca0007f7e0ff */
[----:B------:R-:W-:Y:S01]  /*2ae30*/  IMAD.X R145, R153, 0x1, R135, P3 ;  /* 0x0000000199917824 */ /* 0x000fe200018e0687 */
[----:B------:R-:W-:-:S04]  /*2ae40*/  IADD3 R152, P3, PT, R156, R134, RZ ;  /* 0x000000869c987210 */ /* 0x000fc80007f7e0ff */
[----:B------:R-:W-:Y:S01]  /*2ae50*/  LDGSTS.E [R136+0x44480], desc[UR22][R144.64], P2 ;  /* 0x4448000090887fae */ /* 0x000fe200091a1016 */
[----:B------:R-:W-:-:S03]  /*2ae60*/  IADD3.X R153, PT, PT, R157, R135, RZ, P3, !PT ;  /* 0x000000879d997210 */ /* 0x000fc60001ffe4ff */
[----:B------:R-:W4:Y:S01]  /*2ae70*/  LDL.LU.64 R156, [R1+0xa38] ;  /* 0x000a3800019c7983 */ /* 0x000f220000300a00 */
[----:B------:R-:W-:-:S03]  /*2ae80*/  IADD3 R146, P3, PT, R224, R134, RZ ;  /* 0x00000086e0927210 */ /* 0x000fc60007f7e0ff */
[----:B------:R1:W-:Y:S02]  /*2ae90*/  STL.64 [R1+0xa80], R144 ;  /* 0x000a809001007387 */ /* 0x0003e40000100a00 */
[----:B------:R-:W-:Y:S02]  /*2aea0*/  IMAD.X R147, R225, 0x1, R135, P3 ;  /* 0x00000001e1937824 */ /* 0x000fe400018e0687 */
[----:B------:R1:W-:Y:S04]  /*2aeb0*/  STL.64 [R1+0xa90], R152 ;  /* 0x000a909801007387 */ /* 0x0003e80000100a00 */
[----:B------:R-:W-:Y:S04]  /*2aec0*/  LDGSTS.E [R136+0x44880], desc[UR22][R152.64], P2 ;  /* 0x4488000098887fae */ /* 0x000fe800091a1016 */
[----:B-1----:R-:W4:Y:S04]  /*2aed0*/  LDL.LU.64 R144, [R1+0xa30] ;  /* 0x000a300001907983 */ /* 0x002f280000300a00 */
        /* <DEDUP_REMOVED lines=14> */
[----:B-1----:R-:W2:Y:S04]  /*2afc0*/  LDL.LU.64 R146, [R1+0xa18] ;  /* 0x000a180001927983 */ /* 0x002ea80000300a00 */
[----:B------:R1:W-:Y:S04]  /*2afd0*/  STL.64 [R1+0xb50], R148 ;  /* 0x000b509401007387 */ /* 0x0003e80000100a00 */
[----:B------:R-:W-:Y:S04]  /*2afe0*/  LDGSTS.E [R136+0x45880], desc[UR22][R148.64], P2 ;  /* 0x4588000094887fae */ /* 0x000fe800091a1016 */
[----:B-1----:R-:W2:Y:S01]  /*2aff0*/  LDL.LU.64 R148, [R1+0xa10] ;  /* 0x000a100001947983 */ /* 0x002ea20000300a00 */
[----:B----4-:R-:W-:-:S05]  /*2b000*/  IADD3 R224, P3, PT, R220, R134, RZ ;  /* 0x00000086dce07210 */ /* 0x010fca0007f7e0ff */
[----:B------:R-:W-:Y:S01]  /*2b010*/  IMAD.X R225, R221, 0x1, R135, P3 ;  /* 0x00000001dde17824 */ /* 0x000fe200018e0687 */
[----:B---3--:R-:W-:-:S04]  /*2b020*/  IADD3 R222, P3, PT, R154, R134, RZ ;  /* 0x000000869ade7210 */ /* 0x008fc80007f7e0ff */
[----:B------:R1:W-:Y:S01]  /*2b030*/  LDGSTS.E [R136+0x45c80], desc[UR22][R224.64], P2 ;  /* 0x45c80000e0887fae */ /* 0x0003e200091a1016 */
[----:B------:R-:W-:-:S03]  /*2b040*/  IADD3.X R223, PT, PT, R155, R135, RZ, P3, !PT ;  /* 0x000000879bdf7210 */ /* 0x000fc60001ffe4ff */
[----:B------:R-:W3:Y:S04]  /*2b050*/  LDL.LU.64 R154, [R1+0xa08] ;  /* 0x000a0800019a7983 */ /* 0x000ee80000300a00 */
[----:B------:R1:W-:Y:S04]  /*2b060*/  STL.64 [R1+0xbb0], R224 ;  /* 0x000bb0e001007387 */ /* 0x0003e80000100a00 */
[----:B------:R-:W-:Y:S04]  /*2b070*/  STL.64 [R1+0xbd8], R222 ;  /* 0x000bd8de01007387 */ /* 0x000fe80000100a00 */
[----:B------:R-:W4:Y:S01]  /*2b080*/  LDL.LU.64 R226, [R1+0xa00] ;  /* 0x000a000001e27983 */ /* 0x000f220000300a00 */
[----:B------:R-:W-:-:S03]  /*2b090*/  IADD3 R220, P3, PT, R228, R134, RZ ;  /* 0x00000086e4dc7210 */ /* 0x000fc60007f7e0ff */
[----:B------:R1:W-:Y:S02]  /*2b0a0*/  LDGSTS.E [R136+0x46080], desc[UR22][R222.64], P2 ;  /* 0x46080000de887fae */ /* 0x0003e400091a1016 */
[----:B------:R-:W-:-:S05]  /*2b0b0*/  IMAD.X R221, R229, 0x1, R135, P3 ;  /* 0x00000001e5dd7824 */ /* 0x000fca00018e0687 */
[----:B------:R1:W-:Y:S04]  /*2b0c0*/  STL.64 [R1+0xc00], R220 ;  /* 0x000c00dc01007387 */ /* 0x0003e80000100a00 */
[----:B------:R-:W-:Y:S01]  /*2b0d0*/  LDGSTS.E [R136+0x46480], desc[UR22][R220.64], P2 ;  /* 0x46480000dc887fae */ /* 0x000fe200091a1016 */
[----:B-1----:R-:W-:-:S05]  /*2b0e0*/  IADD3 R224, P3, PT, R156, R134, RZ ;  /* 0x000000869ce07210 */ /* 0x002fca0007f7e0ff */
[----:B------:R-:W-:-:S05]  /*2b0f0*/  IMAD.X R225, R157, 0x1, R135, P3 ;  /* 0x000000019de17824 */ /* 0x000fca00018e0687 */
[----:B------:R2:W-:Y:S04]  /*2b100*/  LDGSTS.E [R136+0x46880], desc[UR22][R224.64], P2 ;  /* 0x46880000e0887fae */ /* 0x0005e800091a1016 */
[----:B------:R-:W4:Y:S01]  /*2b110*/  LDL.LU.64 R220, [R1+0x9f8] ;  /* 0x0009f80001dc7983 */ /* 0x000f220000300a00 */
[----:B------:R-:W-:-:S03]  /*2b120*/  IADD3 R222, P3, PT, R144, R134, RZ ;  /* 0x0000008690de7210 */ /* 0x000fc60007f7e0ff */
[----:B------:R-:W4:Y:S02]  /*2b130*/  LDL.LU.64 R156, [R1+0x9f0] ;  /* 0x0009f000019c7983 */ /* 0x000f240000300a00 */
[----:B------:R-:W-:Y:S02]  /*2b140*/  IMAD.X R223, R145, 0x1, R135, P3 ;  /* 0x0000000191df7824 */ /* 0x000fe400018e0687 */
[----:B------:R-:W-:Y:S04]  /*2b150*/  STL.64 [R1+0xc20], R224 ;  /* 0x000c20e001007387 */ /* 0x000fe80000100a00 */
[----:B------:R1:W-:Y:S01]  /*2b160*/  LDGSTS.E [R136+0x46c80], desc[UR22][R222.64], P2 ;  /* 0x46c80000de887fae */ /* 0x0003e200091a1016 */
[----:B------:R-:W-:-:S05]  /*2b170*/  IADD3 R144, P3, PT, R152, R134, RZ ;  /* 0x0000008698907210 */ /* 0x000fca0007f7e0ff */
[----:B------:R-:W-:Y:S02]  /*2b180*/  IMAD.X R145, R153, 0x1, R135, P3 ;  /* 0x0000000199917824 */ /* 0x000fe400018e0687 */
[----:B------:R-:W4:Y:S04]  /*2b190*/  LDL.LU.64 R152, [R1+0x9e8] ;  /* 0x0009e80001987983 */ /* 0x000f280000300a00 */
[----:B------:R-:W-:Y:S04]  /*2b1a0*/  STL.64 [R1+0xc40], R222 ;  /* 0x000c40de01007387 */ /* 0x000fe80000100a00 */
[----:B------:R1:W-:Y:S04]  /*2b1b0*/  STL.64 [R1+0xc58], R144 ;  /* 0x000c589001007387 */ /* 0x0003e80000100a00 */
[----:B------:R-:W-:Y:S04]  /*2b1c0*/  LDGSTS.E [R136+0x47080], desc[UR22][R144.64], P2 ;  /* 0x4708000090887fae */ /* 0x000fe800091a1016 */
[----:B-1----:R-:W4:Y:S01]  /*2b1d0*/  LDL.LU.64 R144, [R1+0x9e0] ;  /* 0x0009e00001907983 */ /* 0x002f220000300a00 */
[----:B--2---:R-:W-:-:S05]  /*2b1e0*/  IADD3 R224, P3, PT, R150, R134, RZ ;  /* 0x0000008696e07210 */ /* 0x004fca0007f7e0ff */
[----:B------:R-:W-:Y:S02]  /*2b1f0*/  IMAD.X R225, R151, 0x1, R135, P3 ;  /* 0x0000000197e17824 */ /* 0x000fe400018e0687 */
[----:B------:R-:W2:Y:S01]  /*2b200*/  LDL.LU.64 R150, [R1+0x9d8] ;  /* 0x0009d80001967983 */ /* 0x000ea20000300a00 */
[----:B------:R-:W-:-:S03]  /*2b210*/  IADD3 R222, P3, PT, R146, R134, RZ ;  /* 0x0000008692de7210 */ /* 0x000fc60007f7e0ff */
[----:B------:R-:W-:Y:S01]  /*2b220*/  LDGSTS.E [R136+0x47480], desc[UR22][R224.64], P2 ;  /* 0x47480000e0887fae */ /* 0x000fe200091a1016 */
[----:B------:R-:W-:-:S03]  /*2b230*/  IADD3.X R223, PT, PT, R147, R135, RZ, P3, !PT ;  /* 0x0000008793df7210 */ /* 0x000fc60001ffe4ff */
[----:B------:R-:W-:Y:S04]  /*2b240*/  STL.64 [R1+0xc70], R224 ;  /* 0x000c70e001007387 */ /* 0x000fe80000100a00 */
[----:B------:R3:W-:Y:S01]  /*2b250*/  LDGSTS.E [R136+0x47880], desc[UR22][R222.64], P2 ;  /* 0x47880000de887fae */ /* 0x0007e200091a1016 */
[----:B------:R-:W-:-:S05]  /*2b260*/  IADD3 R146, P3, PT, R148, R134, RZ ;  /* 0x0000008694927210 */ /* 0x000fca0007f7e0ff */
[----:B------:R-:W-:Y:S02]  /*2b270*/  IMAD.X R147, R149, 0x1, R135, P3 ;  /* 0x0000000195937824 */ /* 0x000fe400018e0687 */
[----:B------:R-:W2:Y:S04]  /*2b280*/  LDL.LU.64 R148, [R1+0x9d0] ;  /* 0x0009d00001947983 */ /* 0x000ea80000300a00 */
[----:B------:R3:W-:Y:S04]  /*2b290*/  STL.64 [R1+0xc80], R222 ;  /* 0x000c80de01007387 */ /* 0x0007e80000100a00 */
[----:B------:R1:W-:Y:S04]  /*2b2a0*/  STL.64 [R1+0xc90], R146 ;  /* 0x000c909201007387 */ /* 0x0003e80000100a00 */
[----:B------:R-:W2:Y:S01]  /*2b2b0*/  LDL.LU.64 R228, [R1+0x9c8] ;  /* 0x0009c80001e47983 */ /* 0x000ea20000300a00 */
[----:B---3--:R-:W-:-:S03]  /*2b2c0*/  IADD3 R222, P3, PT, R154, R134, RZ ;  /* 0x000000869ade7210 */ /* 0x008fc60007f7e0ff */
[----:B------:R-:W-:Y:S02]  /*2b2d0*/  LDGSTS.E [R136+0x47c80], desc[UR22][R146.64], P2 ;  /* 0x47c8000092887fae */ /* 0x000fe400091a1016 */
[----:B------:R-:W-:Y:S01]  /*2b2e0*/  IMAD.X R223, R155, 0x1, R135, P3 ;  /* 0x000000019bdf7824 */ /* 0x000fe200018e0687 */
[----:B----4-:R-:W-:-:S04]  /*2b2f0*/  IADD3 R154, P3, PT, R226, R134, RZ ;  /* 0x00000086e29a7210 */ /* 0x010fc80007f7e0ff */
[----:B------:R3:W-:Y:S01]  /*2b300*/  LDGSTS.E [R137+0x40100], desc[UR22][R222.64], P2 ;  /* 0x40100000de897fae */ /* 0x0007e200091a1016 */
[----:B------:R-:W-:-:S03]  /*2b310*/  IMAD.X R155, R227, 0x1, R135, P3 ;  /* 0x00000001e39b7824 */ /* 0x000fc600018e0687 */
[----:B-1----:R-:W4:Y:S04]  /*2b320*/  LDL.LU.64 R146, [R1+0x9c0] ;  /* 0x0009c00001927983 */ /* 0x002f280000300a00 */
[----:B------:R-:W-:Y:S04]  /*2b330*/  STL.64 [R1+0x4c0], R222 ;  /* 0x0004c0de01007387 */ /* 0x000fe80000100a00 */
[----:B------:R1:W-:Y:S04]  /*2b340*/  STL.64 [R1+0x510], R154 ;  /* 0x0005109a01007387 */ /* 0x0003e80000100a00 */
[----:B------:R-:W-:Y:S04]  /*2b350*/  LDGSTS.E [R137+0x40500], desc[UR22][R154.64], P2 ;  /* 0x405000009a897fae */ /* 0x000fe800091a1016 */
[----:B-1----:R-:W4:Y:S01]  /*2b360*/  LDL.LU.64 R154, [R1+0x9b8] ;  /* 0x0009b800019a7983 */ /* 0x002f220000300a00 */
[----:B------:R-:W-:-:S05]  /*2b370*/  IADD3 R224, P3, PT, R220, R134, RZ ;  /* 0x00000086dce07210 */ /* 0x000fca0007f7e0ff */
[--C-:B------:R-:W-:Y:S01]  /*2b380*/  IMAD.X R225, R221, 0x1, R135.reuse, P3 ;  /* 0x00000001dde17824 */ /* 0x100fe200018e0687 */
[-C--:B---3--:R-:W-:Y:S01]  /*2b390*/  IADD3 R222, P3, PT, R156, R134.reuse, RZ ;  /* 0x000000869cde7210 */ /* 0x088fe20007f7e0ff */
[----:B------:R-:W3:Y:S04]  /*2b3a0*/  LDL.LU.64 R220, [R1+0x9b0] ;  /* 0x0009b00001dc7983 */ /* 0x000ee80000300a00 */
[----:B------:R-:W-:Y:S01]  /*2b3b0*/  IMAD.X R223, R157, 0x1, R135, P3 ;  /* 0x000000019ddf7824 */ /* 0x000fe200018e0687 */
[----:B------:R1:W-:Y:S01]  /*2b3c0*/  STL.64 [R1+0x550], R224 ;  /* 0x000550e001007387 */ /* 0x0003e20000100a00 */
[----:B------:R-:W-:-:S03]  /*2b3d0*/  IADD3 R156, P3, PT, R152, R134, RZ ;  /* 0x00000086989c7210 */ /* 0x000fc60007f7e0ff */
[----:B------:R-:W-:Y:S01]  /*2b3e0*/  STL.64 [R1+0x5a8], R222 ;  /* 0x0005a8de01007387 */ /* 0x000fe20000100a00 */
[----:B------:R-:W-:-:S03]  /*2b3f0*/  IADD3.X R157, PT, PT, R153, R135, RZ, P3, !PT ;  /* 0x00000087999d7210 */ /* 0x000fc60001ffe4ff */
[----:B------:R1:W-:Y:S04]  /*2b400*/  LDGSTS.E [R137+0x40900], desc[UR22][R224.64], P2 ;  /* 0x40900000e0897fae */ /* 0x0003e800091a1016 */
[----:B------:R-:W3:Y:S04]  /*2b410*/  LDL.LU.64 R152, [R1+0x9a8] ;  /* 0x0009a80001987983 */ /* 0x000ee80000300a00 */
[----:B------:R2:W-:Y:S04]  /*2b420*/  LDGSTS.E [R137+0x40d00], desc[UR22][R222.64], P2 ;  /* 0x40d00000de897fae */ /* 0x0005e800091a1016 */
[----:B------:R1:W-:Y:S04]  /*2b430*/  STL.64 [R1+0x5f8], R156 ;  /* 0x0005f89c01007387 */ /* 0x0003e80000100a00 */
[----:B------:R-:W-:Y:S01]  /*2b440*/  LDGSTS.E [R137+0x41100], desc[UR22][R156.64], P2 ;  /* 0x411000009c897fae */ /* 0x000fe200091a1016 */
[----:B-1----:R-:W-:-:S03]  /*2b450*/  IADD3 R224, P3, PT, R144, R134, RZ ;  /* 0x0000008690e07210 */ /* 0x002fc60007f7e0ff */
[----:B------:R-:W3:Y:S02]  /*2b460*/  LDL.LU.64 R156, [R1+0x9a0] ;  /* 0x0009a000019c7983 */ /* 0x000ee40000300a00 */
[----:B------:R-:W-:Y:S02]  /*2b470*/  IMAD.X R225, R145, 0x1, R135, P3 ;  /* 0x0000000191e17824 */ /* 0x000fe400018e0687 */
[----:B------:R-:W3:Y:S04]  /*2b480*/  LDL.LU.64 R144, [R1+0x998] ;  /* 0x0009980001907983 */ /* 0x000ee80000300a00 */
[----:B------:R-:W-:Y:S04]  /*2b490*/  STL.64 [R1+0x660], R224 ;  /* 0x000660e001007387 */ /* 0x000fe80000100a00 */
[----:B------:R4:W-:Y:S01]  /*2b4a0*/  LDGSTS.E [R137+0x41500], desc[UR22][R224.64], P2 ;  /* 0x41500000e0897fae */ /* 0x0009e200091a1016 */
[----:B--2---:R-:W-:-:S05]  /*2b4b0*/  IADD3 R222, P3, PT, R150, R134, RZ ;  /* 0x0000008696de7210 */ /* 0x004fca0007f7e0ff */
[----:B------:R-:W-:-:S05]  /*2b4c0*/  IMAD.X R223, R151, 0x1, R135, P3 ;  /* 0x0000000197df7824 */ /* 0x000fca00018e0687 */
[----:B------:R-:W-:Y:S04]  /*2b4d0*/  STL.64 [R1+0x6b8], R222 ;  /* 0x0006b8de01007387 */ /* 0x000fe80000100a00 */
[----:B------:R1:W-:Y:S01]  /*2b4e0*/  LDGSTS.E [R137+0x41900], desc[UR22][R222.64], P2 ;  /* 0x41900000de897fae */ /* 0x0003e200091a1016 */
[----:B------:R-:W-:-:S05]  /*2b4f0*/  IADD3 R150, P3, PT, R148, R134, RZ ;  /* 0x0000008694967210 */ /* 0x000fca0007f7e0ff */
[----:B------:R-:W-:Y:S02]  /*2b500*/  IMAD.X R151, R149, 0x1, R135, P3 ;  /* 0x0000000195977824 */ /* 0x000fe400018e0687 */
[----:B------:R-:W2:Y:S04]  /*2b510*/  LDL.LU.64 R148, [R1+0x990] ;  /* 0x0009900001947983 */ /* 0x000ea80000300a00 */
[----:B------:R1:W-:Y:S04]  /*2b520*/  STL.64 [R1+0x700], R150 ;  /* 0x0007009601007387 */ /* 0x0003e80000100a00 */
[----:B------:R-:W-:Y:S04]  /*2b530*/  LDGSTS.E [R137+0x41d00], desc[UR22][R150.64], P2 ;  /* 0x41d0000096897fae */ /* 0x000fe800091a1016 */
[----:B-1----:R-:W2:Y:S01]  /*2b540*/  LDL.LU.64 R150, [R1+0x988] ;  /* 0x0009880001967983 */ /* 0x002ea20000300a00 */
[----:B------:R-:W-:-:S05]  /*2b550*/  IADD3 R226, P3, PT, R228, R134, RZ ;  /* 0x00000086e4e27210 */ /* 0x000fca0007f7e0ff */
[----:B------:R-:W-:Y:S01]  /*2b560*/  IMAD.X R227, R229, 0x1, R135, P3 ;  /* 0x00000001e5e37824 */ /* 0x000fe200018e0687 */
[----:B----4-:R-:W-:-:S04]  /*2b570*/  IADD3 R224, P3, PT, R146, R134, RZ ;  /* 0x0000008692e07210 */ /* 0x010fc80007f7e0ff */
[----:B------:R3:W-:Y:S01]  /*2b580*/  LDGSTS.E [R137+0x42100], desc[UR22][R226.64], P2 ;  /* 0x42100000e2897fae */ /* 0x0007e200091a1016 */
[----:B------:R-:W-:-:S03]  /*2b590*/  IMAD.X R225, R147, 0x1, R135, P3 ;  /* 0x0000000193e17824 */ /* 0x000fc600018e0687 */
[----:B------:R-:W4:Y:S04]  /*2b5a0*/  LDL.LU.64 R146, [R1+0x980] ;  /* 0x0009800001927983 */ /* 0x000f280000300a00 */
[----:B------:R-:W-:Y:S04]  /*2b5b0*/  STL.64 [R1+0x730], R226 ;  /* 0x000730e201007387 */ /* 0x000fe80000100a00 */
[----:B------:R1:W-:Y:S01]  /*2b5c0*/  STL.64 [R1+0x758], R224 ;  /* 0x000758e001007387 */ /* 0x0003e20000100a00 */
[----:B------:R-:W-:-:S03]  /*2b5d0*/  IADD3 R222, P3, PT, R154, R134, RZ ;  /* 0x000000869ade7210 */ /* 0x000fc60007f7e0ff */
[----:B------:R-:W-:Y:S01]  /*2b5e0*/  LDGSTS.E [R137+0x42500], desc[UR22][R224.64], P2 ;  /* 0x42500000e0897fae */ /* 0x000fe200091a1016 */
[----:B------:R-:W-:-:S03]  /*2b5f0*/  IADD3.X R223, PT, PT, R155, R135, RZ, P3, !PT ;  /* 0x000000879bdf7210 */ /* 0x000fc60001ffe4ff */
[----:B------:R-:W4:Y:S04]  /*2b600*/  LDL.LU.64 R154, [R1+0x978] ;  /* 0x00097800019a7983 */ /* 0x000f280000300a00 */
[----:B------:R3:W-:Y:S04]  /*2b610*/  STL.64 [R1+0x7a0], R222 ;  /* 0x0007a0de01007387 */ /* 0x0007e80000100a00 */
[----:B-1----:R-:W4:Y:S01]  /*2b620*/  LDL.LU.64 R224, [R1+0x970] ;  /* 0x0009700001e07983 */ /* 0x002f220000300a00 */
[----:B---3--:R-:W-:-:S03]  /*2b630*/  IADD3 R226, P3, PT, R220, R134, RZ ;  /* 0x00000086dce27210 */ /* 0x008fc60007f7e0ff */
[----:B------:R1:W-:Y:S02]  /*2b640*/  LDGSTS.E [R137+0x42900], desc[UR22][R222.64], P2 ;  /* 0x42900000de897fae */ /* 0x0003e400091a1016 */
[----:B------:R-:W-:-:S05]  /*2b650*/  IMAD.X R227, R221, 0x1, R135, P3 ;  /* 0x00000001dde37824 */ /* 0x000fca00018e0687 */
[----:B------:R-:W-:Y:S01]  /*2b660*/  LDGSTS.E [R137+0x42d00], desc[UR22][R226.64], P2 ;  /* 0x42d00000e2897fae */ /* 0x000fe200091a1016 */
[----:B-1----:R-:W-:-:S05]  /*2b670*/  IADD3 R222, P3, PT, R152, R134, RZ ;  /* 0x0000008698de7210 */ /* 0x002fca0007f7e0ff */
[----:B------:R-:W-:Y:S02]  /*2b680*/  IMAD.X R223, R153, 0x1, R135, P3 ;  /* 0x0000000199df7824 */ /* 0x000fe400018e0687 */
[----:B------:R-:W3:Y:S04]  /*2b690*/  LDL.LU.64 R152, [R1+0x960] ;  /* 0x0009600001987983 */ /* 0x000ee80000300a00 */
[----:B------:R-:W-:Y:S04]  /*2b6a0*/  STL.64 [R1+0x7d0], R226 ;  /* 0x0007d0e201007387 */ /* 0x000fe80000100a00 */
[----:B------:R1:W-:Y:S04]  /*2b6b0*/  STL.64 [R1+0x810], R222 ;  /* 0x000810de01007387 */ /* 0x0003e80000100a00 */
[----:B------:R1:W-:Y:S01]  /*2b6c0*/  LDGSTS.E [R137+0x43100], desc[UR22][R222.64], P2 ;  /* 0x43100000de897fae */ /* 0x0003e200091a1016 */
[----:B------:R-:W-:-:S05]  /*2b6d0*/  IADD3 R220, P3, PT, R156, R134, RZ ;  /* 0x000000869cdc7210 */ /* 0x000fca0007f7e0ff */
[----:B------:R-:W-:Y:S02]  /*2b6e0*/  IMAD.X R221, R157, 0x1, R135, P3 ;  /* 0x000000019ddd7824 */ /* 0x000fe400018e0687 */
[----:B------:R-:W3:Y:S01]  /*2b6f0*/  LDL.LU.64 R156, [R1+0x950] ;  /* 0x00095000019c7983 */ /* 0x000ee20000300a00 */
[----:B-1----:R-:W-:-:S03]  /*2b700*/  IADD3 R222, P3, PT, R144, R134, RZ ;  /* 0x0000008690de7210 */ /* 0x002fc60007f7e0ff */
[----:B------:R2:W-:Y:S04]  /*2b710*/  STL.64 [R1+0x850], R220 ;  /* 0x000850dc01007387 */ /* 0x0005e80000100a00 */
[----:B------:R-:W3:Y:S01]  /*2b720*/  LDL.LU.64 R226, [R1+0x940] ;  /* 0x0009400001e27983 */ /* 0x000ee20000300a00 */
[----:B------:R-:W-:-:S03]  /*2b730*/  IMAD.X R223, R145, 0x1, R135, P3 ;  /* 0x0000000191df7824 */ /* 0x000fc600018e0687 */
[----:B------:R2:W-:Y:S04]  /*2b740*/  LDGSTS.E [R137+0x43500], desc[UR22][R220.64], P2 ;  /* 0x43500000dc897fae */ /* 0x0005e800091a1016 */
[----:B------:R-:W-:Y:S01]  /*2b750*/  LDGSTS.E [R137+0x43900], desc[UR22][R222.64], P2 ;  /* 0x43900000de897fae */ /* 0x000fe200091a1016 */
[----:B--2---:R-:W-:-:S05]  /*2b760*/  IADD3 R220, P3, PT, R148, R134, RZ ;  /* 0x0000008694dc7210 */ /* 0x004fca0007f7e0ff */
[----:B------:R-:W-:Y:S02]  /*2b770*/  IMAD.X R221, R149, 0x1, R135, P3 ;  /* 0x0000000195dd7824 */ /* 0x000fe400018e0687 */
[----:B------:R-:W2:Y:S04]  /*2b780*/  LDL.LU.64 R148, [R1+0x930] ;  /* 0x0009300001947983 */ /* 0x000ea80000300a00 */
[----:B------:R-:W-:Y:S04]  /*2b790*/  STL.64 [R1+0x890], R222 ;  /* 0x000890de01007387 */ /* 0x000fe80000100a00 */
[----:B------:R4:W-:Y:S04]  /*2b7a0*/  STL.64 [R1+0x8d0], R220 ;  /* 0x0008d0dc01007387 */ /* 0x0009e80000100a00 */
[----:B------:R4:W-:Y:S01]  /*2b7b0*/  LDGSTS.E [R137+0x43d00], desc[UR22][R220.64], P2 ;  /* 0x43d00000dc897fae */ /* 0x0009e200091a1016 */
[----:B------:R-:W-:-:S04]  /*2b7c0*/  IADD3 R144, P3, PT, R150, R134, RZ ;  /* 0x0000008696907210 */ /* 0x000fc80007f7e0ff */
[----:B------:R-:W-:Y:S02]  /*2b7d0*/  IADD3.X R145, PT, PT, R151, R135, RZ, P3, !PT ;  /* 0x0000008797917210 */ /* 0x000fe40001ffe4ff */
[----:B------:R-:W2:Y:S04]  /*2b7e0*/  LDL.LU.64 R150, [R1+0x920] ;  /* 0x0009200001967983 */ /* 0x000ea80000300a00 */
[----:B------:R1:W-:Y:S04]  /*2b7f0*/  STL.64 [R1+0x918], R144 ;  /* 0x0009189001007387 */ /* 0x0003e80000100a00 */
[----:B------:R-:W2:Y:S01]  /*2b800*/  LDL.LU.64 R228, [R1+0x910] ;  /* 0x0009100001e47983 */ /* 0x000ea20000300a00 */
[----:B----4-:R-:W-:-:S03]  /*2b810*/  IADD3 R220, P3, PT, R146, R134, RZ ;  /* 0x0000008692dc7210 */ /* 0x010fc60007f7e0ff */
[----:B------:R1:W-:Y:S02]  /*2b820*/  LDGSTS.E [R137+0x44100], desc[UR22][R144.64], P2 ;  /* 0x4410000090897fae */ /* 0x0003e400091a1016 */
[----:B------:R-:W-:-:S05]  /*2b830*/  IMAD.X R221, R147, 0x1, R135, P3 ;  /* 0x0000000193dd7824 */ /* 0x000fca00018e0687 */
[----:B------:R-:W-:Y:S01]  /*2b840*/  LDGSTS.E [R137+0x44500], desc[UR22][R220.64], P2 ;  /* 0x44500000dc897fae */ /* 0x000fe200091a1016 */
[----:B------:R-:W-:-:S05]  /*2b850*/  IADD3 R146, P3, PT, R154, R134, RZ ;  /* 0x000000869a927210 */ /* 0x000fca0007f7e0ff */
[----:B------:R-:W-:Y:S02]  /*2b860*/  IMAD.X R147, R155, 0x1, R135, P3 ;  /* 0x000000019b937824 */ /* 0x000fe400018e0687 */
[----:B------:R-:W4:Y:S01]  /*2b870*/  LDL.LU.64 R154, [R1+0x900] ;  /* 0x00090000019a7983 */ /* 0x000f220000300a00 */
[----:B-1----:R-:W-:-:S03]  /*2b880*/  IADD3 R144, P3, PT, R224, R134, RZ ;  /* 0x00000086e0907210 */ /* 0x002fc60007f7e0ff */
        /* <DEDUP_REMOVED lines=8> */
[----:B---3--:R-:W-:-:S05]  /*2b910*/  IADD3 R146, P3, PT, R152, R134, RZ ;  /* 0x0000008698927210 */ /* 0x008fca0007f7e0ff */
[----:B------:R-:W-:Y:S01]  /*2b920*/  IMAD.X R147, R153, 0x1, R135, P3 ;  /* 0x0000000199937824 */ /* 0x000fe200018e0687 */
[----:B------:R-:W-:-:S04]  /*2b930*/  IADD3 R222, P3, PT, R156, R134, RZ ;  /* 0x000000869cde7210 */ /* 0x000fc80007f7e0ff */
[----:B------:R-:W-:Y:S01]  /*2b940*/  LDGSTS.E [R137+0x45100], desc[UR22][R146.64], P2 ;  /* 0x4510000092897fae */ /* 0x000fe200091a1016 */
[----:B------:R-:W-:-:S03]  /*2b950*/  IMAD.X R223, R157, 0x1, R135, P3 ;  /* 0x000000019ddf7824 */ /* 0x000fc600018e0687 */
[----:B------:R-:W3:Y:S01]  /*2b960*/  LDL.LU.64 R156, [R1+0x8b8] ;  /* 0x0008b800019c7983 */ /* 0x000ee20000300a00 */
[----:B------:R-:W-:-:S03]  /*2b970*/  IADD3 R152, P3, PT, R226, R134, RZ ;  /* 0x00000086e2987210 */ /* 0x000fc60007f7e0ff */
[----:B------:R1:W-:Y:S01]  /*2b980*/  STL.64 [R1+0xa78], R146 ;  /* 0x000a789201007387 */ /* 0x0003e20000100a00 */
[----:B------:R-:W-:-:S03]  /*2b990*/  IADD3.X R153, PT, PT, R227, R135, RZ, P3, !PT ;  /* 0x00000087e3997210 */ /* 0x000fc60001ffe4ff */
[----:B------:R-:W-:Y:S04]  /*2b9a0*/  STL.64 [R1+0xac0], R222 ;  /* 0x000ac0de01007387 */ /* 0x000fe80000100a00 */
[----:B------:R2:W-:Y:S04]  /*2b9b0*/  LDGSTS.E [R137+0x45500], desc[UR22][R222.64], P2 ;  /* 0x45500000de897fae */ /* 0x0005e800091a1016 */
[----:B-1----:R-:W3:Y:S04]  /*2b9c0*/  LDL.LU.64 R146, [R1+0x8a8] ;  /* 0x0008a80001927983 */ /* 0x002ee80000300a00 */
[----:B------:R1:W-:Y:S04]  /*2b9d0*/  STL.64 [R1+0xaf0], R152 ;  /* 0x000af09801007387 */ /* 0x0003e80000100a00 */
[----:B------:R-:W-:Y:S04]  /*2b9e0*/  LDGSTS.E [R137+0x45900], desc[UR22][R152.64], P2 ;  /* 0x4590000098897fae */ /* 0x000fe800091a1016 */
[----:B-1----:R-:W3:Y:S01]  /*2b9f0*/  LDL.LU.64 R152, [R1+0x898] ;  /* 0x0008980001987983 */ /* 0x002ee20000300a00 */
[----:B--2---:R-:W-:-:S05]  /*2ba00*/  IADD3 R224, P3, PT, R148, R134, RZ ;  /* 0x0000008694e07210 */ /* 0x004fca0007f7e0ff */
[----:B------:R-:W-:-:S05]  /*2ba10*/  IMAD.X R225, R149, 0x1, R135, P3 ;  /* 0x0000000195e17824 */ /* 0x000fca00018e0687 */
[----:B------:R4:W-:Y:S01]  /*2ba20*/  LDGSTS.E [R137+0x45d00], desc[UR22][R224.64], P2 ;  /* 0x45d00000e0897fae */ /* 0x0009e200091a1016 */
[----:B------:R-:W-:-:S05]  /*2ba30*/  IADD3 R222, P3, PT, R150, R134, RZ ;  /* 0x0000008696de7210 */ /* 0x000fca0007f7e0ff */
[----:B------:R-:W-:Y:S02]  /*2ba40*/  IMAD.X R223, R151, 0x1, R135, P3 ;  /* 0x0000000197df7824 */ /* 0x000fe400018e0687 */
[----:B------:R-:W2:Y:S04]  /*2ba50*/  LDL.LU.64 R150, [R1+0x888] ;  /* 0x0008880001967983 */ /* 0x000ea80000300a00 */
[----:B------:R4:W-:Y:S04]  /*2ba60*/  STL.64 [R1+0xb20], R224 ;  /* 0x000b20e001007387 */ /* 0x0009e80000100a00 */
[----:B------:R1:W-:Y:S04]  /*2ba70*/  STL.64 [R1+0xb48], R222 ;  /* 0x000b48de01007387 */ /* 0x0003e80000100a00 */
[----:B------:R-:W2:Y:S01]  /*2ba80*/  LDL.LU.64 R226, [R1+0x880] ;  /* 0x0008800001e27983 */ /* 0x000ea20000300a00 */
[----:B------:R-:W-:-:S03]  /*2ba90*/  IADD3 R148, P3, PT, R228, R134, RZ ;  /* 0x00000086e4947210 */ /* 0x000fc60007f7e0ff */
[----:B------:R1:W-:Y:S02]  /*2baa0*/  LDGSTS.E [R137+0x46100], desc[UR22][R222.64], P2 ;  /* 0x46100000de897fae */ /* 0x0003e400091a1016 */
[----:B------:R-:W-:Y:S01]  /*2bab0*/  IMAD.X R149, R229, 0x1, R135, P3 ;  /* 0x00000001e5957824 */ /* 0x000fe200018e0687 */
[----:B----4-:R-:W-:-:S04]  /*2bac0*/  IADD3 R224, P3, PT, R154, R134, RZ ;  /* 0x000000869ae07210 */ /* 0x010fc80007f7e0ff */
[----:B------:R4:W-:Y:S04]  /*2bad0*/  STL.64 [R1+0xba8], R148 ;  /* 0x000ba89401007387 */ /* 0x0009e80000100a00 */
[----:B------:R-:W-:Y:S01]  /*2bae0*/  LDGSTS.E [R137+0x46500], desc[UR22][R148.64], P2 ;  /* 0x4650000094897fae */ /* 0x000fe200091a1016 */
[----:B------:R-:W-:-:S05]  /*2baf0*/  IMAD.X R225, R155, 0x1, R135, P3 ;  /* 0x000000019be17824 */ /* 0x000fca00018e0687 */
[----:B------:R3:W-:Y:S01]  /*2bb00*/  LDGSTS.E [R137+0x46900], desc[UR22][R224.64], P2 ;  /* 0x46900000e0897fae */ /* 0x0007e200091a1016 */
[----:B-1----:R-:W-:-:S03]  /*2bb10*/  IADD3 R222, P3, PT, R220, R134, RZ ;  /* 0x00000086dcde7210 */ /* 0x002fc60007f7e0ff */
[----:B----4-:R-:W4:Y:S04]  /*2bb20*/  LDL.LU.64 R148, [R1+0x878] ;  /* 0x0008780001947983 */ /* 0x010f280000300a00 */
[----:B------:R-:W4:Y:S01]  /*2bb30*/  LDL.LU.64 R154, [R1+0x870] ;  /* 0x00087000019a7983 */ /* 0x000f220000300a00 */
[----:B------:R-:W-:-:S03]  /*2bb40*/  IMAD.X R223, R221, 0x1, R135, P3 ;  /* 0x00000001dddf7824 */ /* 0x000fc600018e0687 */
[----:B------:R3:W-:Y:S04]  /*2bb50*/  STL.64 [R1+0xbd0], R224 ;  /* 0x000bd0e001007387 */ /* 0x0007e80000100a00 */
[----:B------:R1:W-:Y:S01]  /*2bb60*/  LDGSTS.E [R137+0x46d00], desc[UR22][R222.64], P2 ;  /* 0x46d00000de897fae */ /* 0x0003e200091a1016 */
[----:B------:R-:W-:-:S04]  /*2bb70*/  IADD3 R220, P3, PT, R144, R134, RZ ;  /* 0x0000008690dc7210 */ /* 0x000fc80007f7e0ff */
[----:B------:R-:W-:Y:S02]  /*2bb80*/  IADD3.X R221, PT, PT, R145, R135, RZ, P3, !PT ;  /* 0x0000008791dd7210 */ /* 0x000fe40001ffe4ff */
[----:B------:R-:W4:Y:S04]  /*2bb90*/  LDL.LU.64 R144, [R1+0x868] ;  /* 0x0008680001907983 */ /* 0x000f280000300a00 */
[----:B------:R1:W-:Y:S01]  /*2bba0*/  STL.64 [R1+0xbf8], R222 ;  /* 0x000bf8de01007387 */ /* 0x0003e20000100a00 */
[----:B---3--:R-:W-:-:S03]  /*2bbb0*/  IADD3 R224, P3, PT, R156, R134, RZ ;  /* 0x000000869ce07210 */ /* 0x008fc60007f7e0ff */
[----:B------:R3:W-:Y:S02]  /*2bbc0*/  STL.64 [R1+0xc18], R220 ;  /* 0x000c18dc01007387 */ /* 0x0007e40000100a00 */
[----:B------:R-:W-:Y:S02]  /*2bbd0*/  IMAD.X R225, R157, 0x1, R135, P3 ;  /* 0x000000019de17824 */ /* 0x000fe400018e0687 */
[----:B------:R-:W-:Y:S04]  /*2bbe0*/  LDGSTS.E [R137+0x47100], desc[UR22][R220.64], P2 ;  /* 0x47100000dc897fae */ /* 0x000fe800091a1016 */
[----:B------:R-:W4:Y:S04]  /*2bbf0*/  LDL.LU.64 R156, [R1+0x838] ;  /* 0x00083800019c7983 */ /* 0x000f280000300a00 */
[----:B------:R-:W-:Y:S01]  /*2bc00*/  LDGSTS.E [R137+0x47500], desc[UR22][R224.64], P2 ;  /* 0x47500000e0897fae */ /* 0x000fe200091a1016 */
[----:B-1----:R-:W-:-:S03]  /*2bc10*/  IADD3 R222, P3, PT, R146, R134, RZ ;  /* 0x0000008692de7210 */ /* 0x002fc60007f7e0ff */
[----:B---3--:R-:W3:Y:S02]  /*2bc20*/  LDL.LU.64 R220, [R1+0x828] ;  /* 0x0008280001dc7983 */ /* 0x008ee40000300a00 */
[----:B------:R-:W-:Y:S02]  /*2bc30*/  IMAD.X R223, R147, 0x1, R135, P3 ;  /* 0x0000000193df7824 */ /* 0x000fe400018e0687 */
[----:B------:R-:W-:Y:S04]  /*2bc40*/  STL.64 [R1+0xc38], R224 ;  /* 0x000c38e001007387 */ /* 0x000fe80000100a00 */
[----:B------:R-:W-:Y:S01]  /*2bc50*/  LDGSTS.E [R137+0x47900], desc[UR22][R222.64], P2 ;  /* 0x47900000de897fae */ /* 0x000fe200091a1016 */
[----:B------:R-:W-:-:S05]  /*2bc60*/  IADD3 R146, P3, PT, R152, R134, RZ ;  /* 0x0000008698927210 */ /* 0x000fca0007f7e0ff */
[----:B------:R-:W-:Y:S02]  /*2bc70*/  IMAD.X R147, R153, 0x1, R135, P3 ;  /* 0x0000000199937824 */ /* 0x000fe400018e0687 */
[----:B------:R-:W3:Y:S04]  /*2bc80*/  LDL.LU.64 R152, [R1+0x818] ;  /* 0x0008180001987983 */ /* 0x000ee80000300a00 */
[----:B------:R-:W-:Y:S04]  /*2bc90*/  STL.64 [R1+0xc50], R222 ;  /* 0x000c50de01007387 */ /* 0x000fe80000100a00 */
[----:B------:R2:W-:Y:S04]  /*2bca0*/  STL.64 [R1+0xc68], R146 ;  /* 0x000c689201007387 */ /* 0x0005e80000100a00 */
[----:B------:R2:W-:Y:S04]  /*2bcb0*/  LDGSTS.E [R137+0x47d00], desc[UR22][R146.64], P2 ;  /* 0x47d0000092897fae */ /* 0x0005e800091a1016 */
[----:B------:R-:W3:Y:S01]  /*2bcc0*/  LDL.LU.64 R228, [R1+0x808] ;  /* 0x0008080001e47983 */ /* 0x000ee20000300a00 */
[----:B--2---:R-:W-:-:S05]  /*2bcd0*/  IADD3 R146, P3, PT, R150, R134, RZ ;  /* 0x0000008696927210 */ /* 0x004fca0007f7e0ff */
[----:B------:R-:W-:Y:S02]  /*2bce0*/  IMAD.X R147, R151, 0x1, R135, P3 ;  /* 0x0000000197937824 */ /* 0x000fe400018e0687 */
[----:B------:R-:W2:Y:S01]  /*2bcf0*/  LDL.LU.64 R150, [R1+0x7f8] ;  /* 0x0007f80001967983 */ /* 0x000ea20000300a00 */
[----:B------:R-:W-:-:S03]  /*2bd00*/  IADD3 R136, P3, PT, R226, R134, RZ ;  /* 0x00000086e2887210 */ /* 0x000fc60007f7e0ff */
[----:B------:R1:W-:Y:S02]  /*2bd10*/  STL.64 [R1+0x4c8], R146 ;  /* 0x0004c89201007387 */ /* 0x0003e40000100a00 */
[----:B------:R-:W-:Y:S02]  /*2bd20*/  IMAD.X R137, R227, 0x1, R135, P3 ;  /* 0x00000001e3897824 */ /* 0x000fe400018e0687 */
[----:B------:R-:W-:Y:S04]  /*2bd30*/  LDGSTS.E [R138+0x40180], desc[UR22][R146.64], P2 ;  /* 0x40180000928a7fae */ /* 0x000fe800091a1016 */
[----:B------:R4:W-:Y:S04]  /*2bd40*/  STL.64 [R1+0x518], R136 ;  /* 0x0005188801007387 */ /* 0x0009e80000100a00 */
[----:B------:R4:W-:Y:S04]  /*2bd50*/  LDGSTS.E [R138+0x40580], desc[UR22][R136.64], P2 ;  /* 0x40580000888a7fae */ /* 0x0009e800091a1016 */
[----:B-1----:R-:W2:Y:S01]  /*2bd60*/  LDL.LU.64 R146, [R1+0x7e8] ;  /* 0x0007e80001927983 */ /* 0x002ea20000300a00 */
[----:B----4-:R-:W-:-:S04]  /*2bd70*/  IADD3 R222, P3, PT, R148, R134, RZ ;  /* 0x0000008694de7210 */ /* 0x010fc80007f7e0ff */
[----:B------:R-:W-:Y:S02]  /*2bd80*/  IADD3.X R223, PT, PT, R149, R135, RZ, P3, !PT ;  /* 0x0000008795df7210 */ /* 0x000fe40001ffe4ff */
[----:B------:R-:W-:-:S03]  /*2bd90*/  IADD3 R148, P3, PT, R154, R134, RZ ;  /* 0x000000869a947210 */ /* 0x000fc60007f7e0ff */
[----:B------:R1:W-:Y:S02]  /*2bda0*/  LDGSTS.E [R138+0x40980], desc[UR22][R222.64], P2 ;  /* 0x40980000de8a7fae */ /* 0x0003e400091a1016 */
[----:B------:R-:W-:Y:S02]  /*2bdb0*/  IMAD.X R149, R155, 0x1, R135, P3 ;  /* 0x000000019b957824 */ /* 0x000fe400018e0687 */
[----:B------:R-:W4:Y:S04]  /*2bdc0*/  LDL.LU.64 R154, [R1+0x7b8] ;  /* 0x0007b800019a7983 */ /* 0x000f280000300a00 */
[----:B------:R-:W-:Y:S01]  /*2bdd0*/  STL.64 [R1+0x558], R222 ;  /* 0x000558de01007387 */ /* 0x000fe20000100a00 */
[----:B------:R-:W-:-:S03]  /*2bde0*/  IADD3 R136, P3, PT, R144, R134, RZ ;  /* 0x0000008690887210 */ /* 0x000fc60007f7e0ff */
[----:B------:R1:W-:Y:S02]  /*2bdf0*/  STL.64 [R1+0x5b8], R148 ;  /* 0x0005b89401007387 */ /* 0x0003e40000100a00 */
[----:B------:R-:W-:Y:S02]  /*2be00*/  IMAD.X R137, R145, 0x1, R135, P3 ;  /* 0x0000000191897824 */ /* 0x000fe400018e0687 */
[----:B------:R-:W-:Y:S04]  /*2be10*/  LDGSTS.E [R138+0x40d80], desc[UR22][R148.64], P2 ;  /* 0x40d80000948a7fae */ /* 0x000fe800091a1016 */
[----:B------:R-:W4:Y:S04]  /*2be20*/  LDL.LU.64 R144, [R1+0x7a8] ;  /* 0x0007a80001907983 */ /* 0x000f280000300a00 */
[----:B------:R3:W-:Y:S04]  /*2be30*/  STL.64 [R1+0x5e0], R136 ;  /* 0x0005e08801007387 */ /* 0x0007e80000100a00 */
[----:B-1----:R-:W4:Y:S01]  /*2be40*/  LDL.LU.64 R148, [R1+0x798] ;  /* 0x0007980001947983 */ /* 0x002f220000300a00 */
[----:B------:R-:W-:-:S03]  /*2be50*/  IADD3 R222, P3, PT, R156, R134, RZ ;  /* 0x000000869cde7210 */ /* 0x000fc60007f7e0ff */
[----:B------:R1:W-:Y:S02]  /*2be60*/  LDGSTS.E [R138+0x41180], desc[UR22][R136.64], P2 ;  /* 0x41180000888a7fae */ /* 0x0003e400091a1016 */
[----:B------:R-:W-:Y:S01]  /*2be70*/  IMAD.X R223, R157, 0x1, R135, P3 ;  /* 0x000000019ddf7824 */ /* 0x000fe200018e0687 */
[----:B---3--:R-:W-:-:S04]  /*2be80*/  IADD3 R156, P3, PT, R220, R134, RZ ;  /* 0x00000086dc9c7210 */ /* 0x008fc80007f7e0ff */
[----:B------:R2:W-:Y:S01]  /*2be90*/  LDGSTS.E [R138+0x41580], desc[UR22][R222.64], P2 ;  /* 0x41580000de8a7fae */ /* 0x0005e200091a1016 */
[----:B------:R-:W-:-:S03]  /*2bea0*/  IMAD.X R157, R221, 0x1, R135, P3 ;  /* 0x00000001dd9d7824 */ /* 0x000fc600018e0687 */
[----:B------:R-:W3:Y:S04]  /*2beb0*/  LDL.LU.64 R220, [R1+0x788] ;  /* 0x0007880001dc7983 */ /* 0x000ee80000300a00 */
[----:B------:R-:W-:Y:S04]  /*2bec0*/  STL.64 [R1+0x620], R222 ;  /* 0x000620de01007387 */ /* 0x000fe80000100a00 */
[----:B------:R1:W-:Y:S04]  /*2bed0*/  STL.64 [R1+0x648], R156 ;  /* 0x0006489c01007387 */ /* 0x0003e80000100a00 */
[----:B------:R-:W-:Y:S01]  /*2bee0*/  LDGSTS.E [R138+0x41980], desc[UR22][R156.64], P2 ;  /* 0x419800009c8a7fae */ /* 0x000fe200091a1016 */
[----:B-1----:R-:W-:-:S05]  /*2bef0*/  IADD3 R136, P3, PT, R152, R134, RZ ;  /* 0x0000008698887210 */ /* 0x002fca0007f7e0ff */
[----:B------:R-:W-:Y:S02]  /*2bf00*/  IMAD.X R137, R153, 0x1, R135, P3 ;  /* 0x0000000199897824 */ /* 0x000fe400018e0687 */
[----:B------:R-:W3:Y:S04]  /*2bf10*/  LDL.LU.64 R152, [R1+0x778] ;  /* 0x0007780001987983 */ /* 0x000ee80000300a00 */
[----:B------:R1:W-:Y:S04]  /*2bf20*/  STL.64 [R1+0x688], R136 ;  /* 0x0006888801007387 */ /* 0x0003e80000100a00 */
[----:B------:R-:W3:Y:S01]  /*2bf30*/  LDL.LU.64 R156, [R1+0x768] ;  /* 0x00076800019c7983 */ /* 0x000ee20000300a00 */
[----:B------:R-:W-:-:S03]  /*2bf40*/  IADD3 R224, P3, PT, R228, R134, RZ ;  /* 0x00000086e4e07210 */ /* 0x000fc60007f7e0ff */
[----:B------:R1:W-:Y:S01]  /*2bf50*/  LDGSTS.E [R138+0x41d80], desc[UR22][R136.64], P2 ;  /* 0x41d80000888a7fae */ /* 0x0003e200091a1016 */
[----:B------:R-:W-:-:S05]  /*2bf60*/  IADD3.X R225, PT, PT, R229, R135, RZ, P3, !PT ;  /* 0x00000087e5e17210 */ /* 0x000fca0001ffe4ff */
[----:B------:R-:W-:Y:S01]  /*2bf70*/  LDGSTS.E [R138+0x42180], desc[UR22][R224.64], P2 ;  /* 0x42180000e08a7fae */ /* 0x000fe200091a1016 */
[----:B--2---:R-:W-:-:S05]  /*2bf80*/  IADD3 R222, P3, PT, R150, R134, RZ ;  /* 0x0000008696de7210 */ /* 0x004fca0007f7e0ff */
[----:B------:R-:W-:Y:S02]  /*2bf90*/  IMAD.X R223, R151, 0x1, R135, P3 ;  /* 0x0000000197df7824 */ /* 0x000fe400018e0687 */
[----:B------:R-:W2:Y:S04]  /*2bfa0*/  LDL.LU.64 R150, [R1+0x738] ;  /* 0x0007380001967983 */ /* 0x000ea80000300a00 */
[----:B------:R-:W-:Y:S04]  /*2bfb0*/  STL.64 [R1+0x6b0], R224 ;  /* 0x0006b0e001007387 */ /* 0x000fe80000100a00 */
[----:B------:R4:W-:Y:S04]  /*2bfc0*/  STL.64 [R1+0x6f0], R222 ;  /* 0x0006f0de01007387 */ /* 0x0009e80000100a00 */
[----:B------:R4:W-:Y:S01]  /*2bfd0*/  LDGSTS.E [R138+0x42580], desc[UR22][R222.64], P2 ;  /* 0x42580000de8a7fae */ /* 0x0009e200091a1016 */
[----:B-1----:R-:W-:-:S05]  /*2bfe0*/  IADD3 R136, P3, PT, R146, R134, RZ ;  /* 0x0000008692887210 */ /* 0x002fca0007f7e0ff */
[----:B------:R-:W-:Y:S02]  /*2bff0*/  IMAD.X R137, R147, 0x1, R135, P3 ;  /* 0x0000000193897824 */ /* 0x000fe400018e0687 */
[----:B------:R-:W2:Y:S04]  /*2c000*/  LDL.LU.64 R146, [R1+0x728] ;  /* 0x0007280001927983 */ /* 0x000ea80000300a00 */
[----:B------:R1:W-:Y:S04]  /*2c010*/  STL.64 [R1+0x720], R136 ;  /* 0x0007208801007387 */ /* 0x0003e80000100a00 */
[----:B------:R-:W2:Y:S04]  /*2c020*/  LDL.LU.64 R228, [R1+0x718] ;  /* 0x0007180001e47983 */ /* 0x000ea80000300a00 */
[----:B------:R1:W-:Y:S01]  /*2c030*/  LDGSTS.E [R138+0x42980], desc[UR22][R136.64], P2 ;  /* 0x42980000888a7fae */ /* 0x0003e200091a1016 */
[----:B----4-:R-:W-:-:S05]  /*2c040*/  IADD3 R222, P3, PT, R154, R134, RZ ;  /* 0x000000869ade7210 */ /* 0x010fca0007f7e0ff */
[----:B------:R-:W-:-:S05]  /*2c050*/  IMAD.X R223, R155, 0x1, R135, P3 ;  /* 0x000000019bdf7824 */ /* 0x000fca00018e0687 */
[----:B------:R3:W-:Y:S01]  /*2c060*/  LDGSTS.E [R138+0x42d80], desc[UR22][R222.64], P2 ;  /* 0x42d80000de8a7fae */ /* 0x0007e200091a1016 */
[----:B------:R-:W-:-:S05]  /*2c070*/  IADD3 R154, P3, PT, R144, R134, RZ ;  /* 0x00000086909a7210 */ /* 0x000fca0007f7e0ff */
[----:B------:R-:W-:Y:S02]  /*2c080*/  IMAD.X R155, R145, 0x1, R135, P3 ;  /* 0x00000001919b7824 */ /* 0x000fe400018e0687 */
[----:B------:R-:W4:Y:S01]  /*2c090*/  LDL.LU.64 R144, [R1+0x708] ;  /* 0x0007080001907983 */ /* 0x000f220000300a00 */
[----:B-1----:R-:W-:-:S03]  /*2c0a0*/  IADD3 R136, P3, PT, R148, R134, RZ ;  /* 0x0000008694887210 */ /* 0x002fc60007f7e0ff */
[----:B------:R3:W-:Y:S02]  /*2c0b0*/  STL.64 [R1+0x750], R222 ;  /* 0x000750de01007387 */ /* 0x0007e40000100a00 */
[----:B------:R-:W-:Y:S02]  /*2c0c0*/  IMAD.X R137, R149, 0x1, R135, P3 ;  /* 0x0000000195897824 */ /* 0x000fe400018e0687 */
[----:B------:R1:W-:Y:S04]  /*2c0d0*/  STL.64 [R1+0x790], R154 ;  /* 0x0007909a01007387 */ /* 0x0003e80000100a00 */
[----:B------:R-:W4:Y:S04]  /*2c0e0*/  LDL.LU.64 R148, [R1+0x6f8] ;  /* 0x0006f80001947983 */ /* 0x000f280000300a00 */
[----:B------:R-:W-:Y:S04]  /*2c0f0*/  LDGSTS.E [R138+0x43180], desc[UR22][R154.64], P2 ;  /* 0x431800009a8a7fae */ /* 0x000fe800091a1016 */
[----:B------:R3:W-:Y:S02]  /*2c100*/  STL.64 [R1+0x7c8], R136 ;  /* 0x0007c88801007387 */ /* 0x0007e40000100a00 */
[----:B---3--:R-:W-:-:S02]  /*2c110*/  IADD3 R222, P3, PT, R220, R134, RZ ;  /* 0x00000086dcde7210 */ /* 0x008fc40007f7e0ff */
[----:B------:R3:W-:Y:S04]  /*2c120*/  LDGSTS.E [R138+0x43580], desc[UR22][R136.64], P2 ;  /* 0x43580000888a7fae */ /* 0x0007e800091a1016 */
[----:B-1----:R-:W4:Y:S01]  /*2c130*/  LDL.LU.64 R154, [R1+0x6e8] ;  /* 0x0006e800019a7983 */ /* 0x002f220000300a00 */
[----:B------:R-:W-:-:S05]  /*2c140*/  IADD3.X R223, PT, PT, R221, R135, RZ, P3, !PT ;  /* 0x00000087dddf7210 */ /* 0x000fca0001ffe4ff */
[----:B------:R-:W-:Y:S01]  /*2c150*/  LDGSTS.E [R138+0x43980], desc[UR22][R222.64], P2 ;  /* 0x43980000de8a7fae */ /* 0x000fe200091a1016 */
[----:B------:R-:W-:-:S05]  /*2c160*/  IADD3 R220, P3, PT, R152, R134, RZ ;  /* 0x0000008698dc7210 */ /* 0x000fca0007f7e0ff */
[----:B------:R-:W-:Y:S02]  /*2c170*/  IMAD.X R221, R153, 0x1, R135, P3 ;  /* 0x0000000199dd7824 */ /* 0x000fe400018e0687 */
[----:B------:R-:W4:Y:S01]  /*2c180*/  LDL.LU.64 R152, [R1+0x668] ;  /* 0x0006680001987983 */ /* 0x000f220000300a00 */
[----:B---3--:R-:W-:-:S03]  /*2c190*/  IADD3 R136, P3, PT, R156, R134, RZ ;  /* 0x000000869c887210 */ /* 0x008fc60007f7e0ff */
[----:B------:R-:W-:Y:S02]  /*2c1a0*/  STL.64 [R1+0x808], R222 ;  /* 0x000808de01007387 */ /* 0x000fe40000100a00 */
[----:B------:R-:W-:Y:S02]  /*2c1b0*/  IMAD.X R137, R157, 0x1, R135, P3 ;  /* 0x000000019d897824 */ /* 0x000fe400018e0687 */
[----:B------:R2:W-:Y:S04]  /*2c1c0*/  STL.64 [R1+0x848], R220 ;  /* 0x000848dc01007387 */ /* 0x0005e80000100a00 */
[----:B------:R-:W3:Y:S04]  /*2c1d0*/  LDL.64 R156, [R1+0x440] ;  /* 0x00044000019c7983 */ /* 0x000ee80000100a00 */
[----:B------:R2:W-:Y:S04]  /*2c1e0*/  LDGSTS.E [R138+0x43d80], desc[UR22][R220.64], P2 ;  /* 0x43d80000dc8a7fae */ /* 0x0005e800091a1016 */
[----:B------:R1:W-:Y:S04]  /*2c1f0*/  STL.64 [R1+0x888], R136 ;  /* 0x0008888801007387 */ /* 0x0003e80000100a00 */
[----:B------:R-:W3:Y:S04]  /*2c200*/  LDL.64 R226, [R1+0x428] ;  /* 0x0004280001e27983 */ /* 0x000ee80000100a00 */
[----:B------:R1:W-:Y:S01]  /*2c210*/  LDGSTS.E [R138+0x44180], desc[UR22][R136.64], P2 ;  /* 0x44180000888a7fae */ /* 0x0003e200091a1016 */
[----:B--2---:R-:W-:-:S05]  /*2c220*/  IADD3 R220, P3, PT, R150, R134, RZ ;  /* 0x0000008696dc7210 */ /* 0x004fca0007f7e0ff */
[----:B------:R-:W-:-:S05]  /*2c230*/  IMAD.X R221, R151, 0x1, R135, P3 ;  /* 0x0000000197dd7824 */ /* 0x000fca00018e0687 */
[----:B------:R-:W-:Y:S01]  /*2c240*/  LDGSTS.E [R138+0x44580], desc[UR22][R220.64], P2 ;  /* 0x44580000dc8a7fae */ /* 0x000fe200091a1016 */
[----:B------:R-:W-:-:S05]  /*2c250*/  IADD3 R150, P3, PT, R146, R134, RZ ;  /* 0x0000008692967210 */ /* 0x000fca0007f7e0ff */
[----:B------:R-:W-:Y:S02]  /*2c260*/  IMAD.X R151, R147, 0x1, R135, P3 ;  /* 0x0000000193977824 */ /* 0x000fe400018e0687 */
[----:B------:R-:W2:Y:S01]  /*2c270*/  LDL.LU.64 R146, [R1+0x3f8] ;  /* 0x0003f80001927983 */ /* 0x000ea20000300a00 */
[----:B-1----:R-:W-:-:S03]  /*2c280*/  IADD3 R136, P3, PT, R228, R134, RZ ;  /* 0x00000086e4887210 */ /* 0x002fc60007f7e0ff */
[----:B------:R1:W-:Y:S02]  /*2c290*/  STL.64 [R1+0x8c8], R220 ;  /* 0x0008c8dc01007387 */ /* 0x0003e40000100a00 */
[----:B------:R-:W-:Y:S02]  /*2c2a0*/  IMAD.X R137, R229, 0x1, R135, P3 ;  /* 0x00000001e5897824 */ /* 0x000fe400018e0687 */
[----:B------:R4:W-:Y:S04]  /*2c2b0*/  STL.64 [R1+0x908], R150 ;  /* 0x0009089601007387 */ /* 0x0009e80000100a00 */
[----:B------:R-:W2:Y:S04]  /*2c2c0*/  LDL.64 R224, [R1+0x3f0] ;  /* 0x0003f00001e07983 */ /* 0x000ea80000100a00 */
[----:B------:R4:W-:Y:S04]  /*2c2d0*/  STL.64 [R1+0x948], R136 ;  /* 0x0009488801007387 */ /* 0x0009e80000100a00 */
[----:B-1----:R-:W2:Y:S04]  /*2c2e0*/  LDL.64 R220, [R1+0x3c8] ;  /* 0x0003c80001dc7983 */ /* 0x002ea80000100a00 */
[----:B------:R4:W-:Y:S04]  /*2c2f0*/  LDGSTS.E [R138+0x44980], desc[UR22][R150.64], P2 ;  /* 0x44980000968a7fae */ /* 0x0009e800091a1016 */
[----:B------:R1:W-:Y:S01]  /*2c300*/  LDGSTS.E [R138+0x44d80], desc[UR22][R136.64], P2 ;  /* 0x44d80000888a7fae */ /* 0x0003e200091a1016 */
[----:B----4-:R-:W-:-:S04]  /*2c310*/  IADD3 R150, P3, PT, R144, R134, RZ ;  /* 0x0000008690967210 */ /* 0x010fc80007f7e0ff */
[----:B------:R-:W-:-:S05]  /*2c320*/  IADD3.X R151, PT, PT, R145, R135, RZ, P3, !PT ;  /* 0x0000008791977210 */ /* 0x000fca0001ffe4ff */
[----:B------:R4:W-:Y:S01]  /*2c330*/  LDGSTS.E [R138+0x45180], desc[UR22][R150.64], P2 ;  /* 0x45180000968a7fae */ /* 0x0009e200091a1016 */
[----:B------:R-:W-:-:S05]  /*2c340*/  IADD3 R144, P3, PT, R148, R134, RZ ;  /* 0x0000008694907210 */ /* 0x000fca0007f7e0ff */
[----:B------:R-:W-:Y:S02]  /*2c350*/  IMAD.X R145, R149, 0x1, R135, P3 ;  /* 0x0000000195917824 */ /* 0x000fe400018e0687 */
[----:B------:R-:W2:Y:S04]  /*2c360*/  LDL.64 R148, [R1+0x3a8] ;  /* 0x0003a80001947983 */ /* 0x000ea80000100a00 */
[----:B------:R4:W-:Y:S01]  /*2c370*/  STL.64 [R1+0x980], R150 ;  /* 0x0009809601007387 */ /* 0x0009e20000100a00 */
[----:B-1----:R-:W-:-:S03]  /*2c380*/  IADD3 R136, P3, PT, R154, R134, RZ ;  /* 0x000000869a887210 */ /* 0x002fc60007f7e0ff */
[----:B------:R3:W-:Y:S02]  /*2c390*/  STL.64 [R1+0xa40], R144 ;  /* 0x000a409001007387 */ /* 0x0007e40000100a00 */
[----:B------:R-:W-:Y:S02]  /*2c3a0*/  IMAD.X R137, R155, 0x1, R135, P3 ;  /* 0x000000019b897824 */ /* 0x000fe400018e0687 */
[----:B------:R3:W-:Y:S04]  /*2c3b0*/  LDGSTS.E [R138+0x45580], desc[UR22][R144.64], P2 ;  /* 0x45580000908a7fae */ /* 0x0007e800091a1016 */
[----:B------:R-:W2:Y:S04]  /*2c3c0*/  LDL.64 R154, [R1+0x380] ;  /* 0x00038000019a7983 */ /* 0x000ea80000100a00 */
[----:B------:R1:W-:Y:S04]  /*2c3d0*/  STL.64 [R1+0xa70], R136 ;  /* 0x000a708801007387 */ /* 0x0003e80000100a00 */
[----:B------:R-:W2:Y:S01]  /*2c3e0*/  LDL.64 R228, [R1+0x360] ;  /* 0x0003600001e47983 */ /* 0x000ea20000100a00 */
[----:B----4-:R-:W-:-:S03]  /*2c3f0*/  IADD3 R150, P3, PT, R152, R134, RZ ;  /* 0x0000008698967210 */ /* 0x010fc60007f7e0ff */
[----:B------:R1:W-:Y:S02]  /*2c400*/  LDGSTS.E [R138+0x45980], desc[UR22][R136.64], P2 ;  /* 0x45980000888a7fae */ /* 0x0003e400091a1016 */
[----:B------:R-:W-:Y:S02]  /*2c410*/  IMAD.X R151, R153, 0x1, R135, P3 ;  /* 0x0000000199977824 */ /* 0x000fe400018e0687 */
[----:B------:R-:W4:Y:S01]  /*2c420*/  LDL.64 R152, [R1+0x330] ;  /* 0x0003300001987983 */ /* 0x000f220000100a00 */
[----:B---3--:R-:W-:-:S03]  /*2c430*/  IADD3 R144, P3, PT, R156, R134, RZ ;  /* 0x000000869c907210 */ /* 0x008fc60007f7e0ff */
[----:B------:R2:W-:Y:S02]  /*2c440*/  STL.64 [R1+0xab8], R150 ;  /* 0x000ab89601007387 */ /* 0x0005e40000100a00 */
[----:B------:R-:W-:Y:S02]  /*2c450*/  IMAD.X R145, R157, 0x1, R135, P3 ;  /* 0x000000019d917824 */ /* 0x000fe400018e0687 */
[----:B------:R2:W-:Y:S04]  /*2c460*/  LDGSTS.E [R138+0x45d80], desc[UR22][R150.64], P2 ;  /* 0x45d80000968a7fae */ /* 0x0005e800091a1016 */
[----:B------:R-:W3:Y:S01]  /*2c470*/  LDL.64 R156, [R1+0x308] ;  /* 0x00030800019c7983 */ /* 0x000ee20000100a00 */
[----:B-1----:R-:W-:-:S03]  /*2c480*/  IADD3 R136, P3, PT, R226, R134, RZ ;  /* 0x00000086e2887210 */ /* 0x002fc60007f7e0ff */
[----:B------:R1:W-:Y:S02]  /*2c490*/  LDGSTS.E [R138+0x46180], desc[UR22][R144.64], P2 ;  /* 0x46180000908a7fae */ /* 0x0003e400091a1016 */
[----:B------:R-:W-:Y:S02]  /*2c4a0*/  IMAD.X R137, R227, 0x1, R135, P3 ;  /* 0x00000001e3897824 */ /* 0x000fe400018e0687 */
[----:B------:R1:W-:Y:S04]  /*2c4b0*/  STL.64 [R1+0xae8], R144 ;  /* 0x000ae89001007387 */ /* 0x0003e80000100a00 */
[----:B------:R1:W-:Y:S04]  /*2c4c0*/  STL.64 [R1+0xb18], R136 ;  /* 0x000b188801007387 */ /* 0x0003e80000100a00 */
[----:B------:R-:W3:Y:S04]  /*2c4d0*/  LDL.64 R226, [R1+0x2e0] ;  /* 0x0002e00001e27983 */ /* 0x000ee80000100a00 */
[----:B------:R1:W-:Y:S01]  /*2c4e0*/  LDGSTS.E [R138+0x46580], desc[UR22][R136.64], P2 ;  /* 0x46580000888a7fae */ /* 0x0003e200091a1016 */
[----:B--2---:R-:W-:-:S04]  /*2c4f0*/  IADD3 R150, P3, PT, R146, R134, RZ ;  /* 0x0000008692967210 */ /* 0x004fc80007f7e0ff */
[----:B------:R-:W-:Y:S02]  /*2c500*/  IADD3.X R151, PT, PT, R147, R135, RZ, P3, !PT ;  /* 0x0000008793977210 */ /* 0x000fe40001ffe4ff */
[----:B------:R-:W2:Y:S01]  /*2c510*/  LDL.64 R146, [R1+0x2b0] ;  /* 0x0002b00001927983 */ /* 0x000ea20000100a00 */
[----:B-1----:R-:W-:-:S03]  /*2c520*/  IADD3 R144, P3, PT, R224, R134, RZ ;  /* 0x00000086e0907210 */ /* 0x002fc60007f7e0ff */
[----:B------:R1:W-:Y:S02]  /*2c530*/  LDGSTS.E [R138+0x46980], desc[UR22][R150.64], P2 ;  /* 0x46980000968a7fae */ /* 0x0003e400091a1016 */
[--C-:B------:R-:W-:Y:S01]  /*2c540*/  IMAD.X R145, R225, 0x1, R135.reuse, P3 ;  /* 0x00000001e1917824 */ /* 0x100fe200018e0687 */
[-C--:B------:R-:W-:Y:S01]  /*2c550*/  IADD3 R136, P3, PT, R220, R134.reuse, RZ ;  /* 0x00000086dc887210 */ /* 0x080fe20007f7e0ff */
[----:B------:R-:W-:Y:S04]  /*2c560*/  STL.64 [R1+0xb40], R150 ;  /* 0x000b409601007387 */ /* 0x000fe80000100a00 */
[----:B------:R-:W-:Y:S01]  /*2c570*/  IMAD.X R137, R221, 0x1, R135, P3 ;  /* 0x00000001dd897824 */ /* 0x000fe200018e0687 */
[----:B------:R-:W-:Y:S04]  /*2c580*/  LDGSTS.E [R138+0x46d80], desc[UR22][R144.64], P2 ;  /* 0x46d80000908a7fae */ /* 0x000fe800091a1016 */
[----:B------:R-:W2:Y:S04]  /*2c590*/  LDL.64 R220, [R1+0x278] ;  /* 0x0002780001dc7983 */ /* 0x000ea80000100a00 */
[----:B------:R1:W-:Y:S04]  /*2c5a0*/  STL.64 [R1+0xba0], R144 ;  /* 0x000ba09001007387 */ /* 0x0003e80000100a00 */
[----:B------:R1:W-:Y:S04]  /*2c5b0*/  STL.64 [R1+0xbc8], R136 ;  /* 0x000bc88801007387 */ /* 0x0003e80000100a00 */
[----:B------:R1:W-:Y:S04]  /*2c5c0*/  LDGSTS.E [R138+0x47180], desc[UR22][R136.64], P2 ;  /* 0x47180000888a7fae */ /* 0x0003e800091a1016 */
[----:B-1----:R-:W2:Y:S01]  /*2c5d0*/  LDL.LU.64 R144, [R1+0x1c8] ;  /* 0x0001c80001907983 */ /* 0x002ea20000300a00 */
[----:B------:R-:W-:-:S05]  /*2c5e0*/  IADD3 R150, P3, PT, R148, R134, RZ ;  /* 0x0000008694967210 */ /* 0x000fca0007f7e0ff */
[----:B------:R-:W-:-:S05]  /*2c5f0*/  IMAD.X R151, R149, 0x1, R135, P3 ;  /* 0x0000000195977824 */ /* 0x000fca00018e0687 */
[----:B------:R-:W-:Y:S04]  /*2c600*/  STL.64 [R1+0xbf0], R150 ;  /* 0x000bf09601007387 */ /* 0x000fe80000100a00 */
[----:B------:R-:W-:Y:S01]  /*2c610*/  LDGSTS.E [R138+0x47580], desc[UR22][R150.64], P2 ;  /* 0x47580000968a7fae */ /* 0x000fe200091a1016 */
[----:B------:R-:W-:-:S05]  /*2c620*/  IADD3 R148, P3, PT, R154, R134, RZ ;  /* 0x000000869a947210 */ /* 0x000fca0007f7e0ff */
[----:B------:R-:W-:Y:S02]  /*2c630*/  IMAD.X R149, R155, 0x1, R135, P3 ;  /* 0x000000019b957824 */ /* 0x000fe400018e0687 */
[----:B------:R-:W2:Y:S01]  /*2c640*/  LDL.LU.64 R154, [R1+0x1a8] ;  /* 0x0001a800019a7983 */ /* 0x000ea20000300a00 */
[----:B------:R-:W-:-:S03]  /*2c650*/  IADD3 R136, P3, PT, R228, R134, RZ ;  /* 0x00000086e4887210 */ /* 0x000fc60007f7e0ff */
[----:B------:R4:W-:Y:S02]  /*2c660*/  STL.64 [R1+0xc10], R148 ;  /* 0x000c109401007387 */ /* 0x0009e40000100a00 */
[----:B------:R-:W-:Y:S02]  /*2c670*/  IMAD.X R137, R229, 0x1, R135, P3 ;  /* 0x00000001e5897824 */ /* 0x000fe400018e0687 */
[----:B------:R-:W2:Y:S04]  /*2c680*/  LDL.LU.64 R228, [R1+0x188] ;  /* 0x0001880001e47983 */ /* 0x000ea80000300a00 */
[----:B------:R4:W-:Y:S04]  /*2c690*/  LDGSTS.E [R138+0x47980], desc[UR22][R148.64], P2 ;  /* 0x47980000948a7fae */ /* 0x0009e800091a1016 */
[----:B------:R3:W-:Y:S04]  /*2c6a0*/  STL.64 [R1+0xc30], R136 ;  /* 0x000c308801007387 */ /* 0x0007e80000100a00 */
[----:B------:R3:W-:Y:S01]  /*2c6b0*/  LDGSTS.E [R138+0x47d80], desc[UR22][R136.64], P2 ;  /* 0x47d80000888a7fae */ /* 0x0007e200091a1016 */
[----:B----4-:R-:W-:-:S04]  /*2c6c0*/  IADD3 R148, P3, PT, R152, R134, RZ ;  /* 0x0000008698947210 */ /* 0x010fc80007f7e0ff */
[----:B------:R-:W-:Y:S02]  /*2c6d0*/  IADD3.X R149, PT, PT, R153, R135, RZ, P3, !PT ;  /* 0x0000008799957210 */ /* 0x000fe40001ffe4ff */
[----:B---3--:R-:W-:-:S03]  /*2c6e0*/  IADD3 R136, P3, PT, R156, R134, RZ ;  /* 0x000000869c887210 */ /* 0x008fc60007f7e0ff */
[----:B------:R1:W-:Y:S02]  /*2c6f0*/  STL.64 [R1+0x3f8], R148 ;  /* 0x0003f89401007387 */ /* 0x0003e40000100a00 */
[----:B------:R-:W-:Y:S02]  /*2c700*/  IMAD.X R137, R157, 0x1, R135, P3 ;  /* 0x000000019d897824 */ /* 0x000fe400018e0687 */
[----:B------:R-:W3:Y:S04]  /*2c710*/  LDL.LU.64 R152, [R1+0x168] ;  /* 0x0001680001987983 */ /* 0x000ee80000300a00 */
[----:B------:R-:W-:Y:S04]  /*2c720*/  LDGSTS.E [R139+0x40200], desc[UR22][R148.64], P2 ;  /* 0x40200000948b7fae */ /* 0x000fe800091a1016 */
[----:B------:R4:W-:Y:S01]  /*2c730*/  STL.64 [R1+0x4d8], R136 ;  /* 0x0004d88801007387 */ /* 0x0009e20000100a00 */
[----:B------:R-:W-:-:S03]  /*2c740*/  IADD3 R150, P3, PT, R226, R134, RZ ;  /* 0x00000086e2967210 */ /* 0x000fc60007f7e0ff */
[----:B------:R4:W-:Y:S04]  /*2c750*/  LDGSTS.E [R139+0x40600], desc[UR22][R136.64], P2 ;  /* 0x40600000888b7fae */ /* 0x0009e800091a1016 */
[----:B-1----:R-:W3:Y:S04]  /*2c760*/  LDL.LU.64 R148, [R1+0x148] ;  /* 0x0001480001947983 */ /* 0x002ee80000300a00 */
[----:B------:R-:W3:Y:S01]  /*2c770*/  LDL.LU.64 R156, [R1+0x128] ;  /* 0x00012800019c7983 */ /* 0x000ee20000300a00 */
[----:B------:R-:W-:-:S05]  /*2c780*/  IMAD.X R151, R227, 0x1, R135, P3 ;  /* 0x00000001e3977824 */ /* 0x000fca00018e0687 */
[----:B------:R-:W-:Y:S01]  /*2c790*/  LDGSTS.E [R139+0x40a00], desc[UR22][R150.64], P2 ;  /* 0x40a00000968b7fae */ /* 0x000fe200091a1016 */
[----:B--2---:R-:W-:-:S05]  /*2c7a0*/  IADD3 R222, P3, PT, R146, R134, RZ ;  /* 0x0000008692de7210 */ /* 0x004fca0007f7e0ff */
[----:B------:R-:W-:Y:S02]  /*2c7b0*/  IMAD.X R223, R147, 0x1, R135, P3 ;  /* 0x0000000193df7824 */ /* 0x000fe400018e0687 */
[----:B------:R-:W2:Y:S04]  /*2c7c0*/  LDL.LU.64 R146, [R1+0x108] ;  /* 0x0001080001927983 */ /* 0x000ea80000300a00 */
[----:B------:R1:W-:Y:S04]  /*2c7d0*/  STL.64 [R1+0x508], R150 ;  /* 0x0005089601007387 */ /* 0x0003e80000100a00 */
[----:B------:R-:W-:Y:S04]  /*2c7e0*/  STL.64 [R1+0x538], R222 ;  /* 0x000538de01007387 */ /* 0x000fe80000100a00 */
[----:B------:R1:W-:Y:S01]  /*2c7f0*/  LDGSTS.E [R139+0x40e00], desc[UR22][R222.64], P2 ;  /* 0x40e00000de8b7fae */ /* 0x0003e200091a1016 */
[----:B----4-:R-:W-:-:S05]  /*2c800*/  IADD3 R136, P3, PT, R220, R134, RZ ;  /* 0x00000086dc887210 */ /* 0x010fca0007f7e0ff */
[----:B------:R-:W-:Y:S02]  /*2c810*/  IMAD.X R137, R221, 0x1, R135, P3 ;  /* 0x00000001dd897824 */ /* 0x000fe400018e0687 */
[----:B------:R-:W4:Y:S04]  /*2c820*/  LDL.LU.64 R220, [R1+0xe8] ;  /* 0x0000e80001dc7983 */ /* 0x000f280000300a00 */
[----:B-1----:R-:W4:Y:S04]  /*2c830*/  LDL.LU.64 R150, [R1+0xc8] ;  /* 0x0000c80001967983 */ /* 0x002f280000300a00 */
[----:B------:R1:W-:Y:S01]  /*2c840*/  STL.64 [R1+0x578], R136 ;  /* 0x0005788801007387 */ /* 0x0003e20000100a00 */
[----:B------:R-:W-:-:S03]  /*2c850*/  IADD3 R226, P3, PT, R144, R134, RZ ;  /* 0x0000008690e27210 */ /* 0x000fc60007f7e0ff */
[----:B------:R-:W4:Y:S02]  /*2c860*/  LDL.LU.64 R224, [R1+0xa8] ;  /* 0x0000a80001e07983 */ /* 0x000f240000300a00 */
[----:B------:R-:W-:Y:S02]  /*2c870*/  IMAD.X R227, R145, 0x1, R135, P3 ;  /* 0x0000000191e37824 */ /* 0x000fe400018e0687 */
[----:B------:R-:W-:Y:S04]  /*2c880*/  LDGSTS.E [R139+0x41200], desc[UR22][R136.64], P2 ;  /* 0x41200000888b7fae */ /* 0x000fe800091a1016 */
[----:B------:R-:W-:Y:S04]  /*2c890*/  LDGSTS.E [R139+0x41600], desc[UR22][R226.64], P2 ;  /* 0x41600000e28b7fae */ /* 0x000fe800091a1016 */
[----:B-1----:R-:W4:Y:S04]  /*2c8a0*/  LDL.LU.64 R136, [R1+0x88] ;  /* 0x0000880001887983 */ /* 0x002f280000300a00 */
[----:B------:R-:W-:Y:S04]  /*2c8b0*/  STL.64 [R1+0x5b0], R226 ;  /* 0x0005b0e201007387 */ /* 0x000fe80000100a00 */
[----:B------:R-:W4:Y:S01]  /*2c8c0*/  LDL.LU.64 R144, [R1+0x68] ;  /* 0x0000680001907983 */ /* 0x000f220000300a00 */
[----:B------:R-:W-:-:S04]  /*2c8d0*/  IADD3 R222, P3, PT, R154, R134, RZ ;  /* 0x000000869ade7210 */ /* 0x000fc80007f7e0ff */
[----:B------:R-:W-:Y:S02]  /*2c8e0*/  IADD3.X R223, PT, PT, R155, R135, RZ, P3, !PT ;  /* 0x000000879bdf7210 */ /* 0x000fe40001ffe4ff */
[----:B------:R-:W-:-:S03]  /*2c8f0*/  IADD3 R154, P3, PT, R228, R134, RZ ;  /* 0x00000086e49a7210 */ /* 0x000fc60007f7e0ff */
[----:B------:R1:W-:Y:S04]  /*2c900*/  STL.64 [R1+0x5d8], R222 ;  /* 0x0005d8de01007387 */ /* 0x0003e80000100a00 */
[----:B------:R-:W-:Y:S01]  /*2c910*/  LDGSTS.E [R139+0x41a00], desc[UR22][R222.64], P2 ;  /* 0x41a00000de8b7fae */ /* 0x000fe200091a1016 */
[----:B------:R-:W-:-:S05]  /*2c920*/  IMAD.X R155, R229, 0x1, R135, P3 ;  /* 0x00000001e59b7824 */ /* 0x000fca00018e0687 */
[----:B------:R3:W-:Y:S04]  /*2c930*/  LDGSTS.E [R139+0x41e00], desc[UR22][R154.64], P2 ;  /* 0x41e000009a8b7fae */ /* 0x0007e800091a1016 */
[----:B-1----:R-:W4:Y:S04]  /*2c940*/  LDL.LU.64 R222, [R1+0x48] ;  /* 0x0000480001de7983 */ /* 0x002f280000300a00 */
[----:B------:R3:W-:Y:S04]  /*2c950*/  STL.64 [R1+0x618], R154 ;  /* 0x0006189a01007387 */ /* 0x0007e80000100a00 */
[----:B------:R-:W4:Y:S04]  /*2c960*/  LDL.LU.64 R226, [R1+0x28] ;  /* 0x0000280001e27983 */ /* 0x000f280000300a00 */
[----:B------:R-:W4:Y:S01]  /*2c970*/  LDL.LU.64 R228, [R1+0x8] ;  /* 0x0000080001e47983 */ /* 0x000f220000300a00 */
[----:B---3--:R-:W-:-:S05]  /*2c980*/  IADD3 R154, P3, PT, R152, R134, RZ ;  /* 0x00000086989a7210 */ /* 0x008fca0007f7e0ff */
[----:B------:R-:W-:Y:S01]  /*2c990*/  IMAD.X R155, R153, 0x1, R135, P3 ;  /* 0x00000001999b7824 */ /* 0x000fe200018e0687 */
[----:B------:R-:W-:-:S04]  /*2c9a0*/  IADD3 R152, P3, PT, R148, R134, RZ ;  /* 0x0000008694987210 */ /* 0x000fc80007f7e0ff */
[----:B------:R-:W-:Y:S01]  /*2c9b0*/  LDGSTS.E [R139+0x42200], desc[UR22][R154.64], P2 ;  /* 0x422000009a8b7fae */ /* 0x000fe200091a1016 */
[--C-:B------:R-:W-:Y:S01]  /*2c9c0*/  IMAD.X R153, R149, 0x1, R135.reuse, P3 ;  /* 0x0000000195997824 */ /* 0x100fe200018e0687 */
[-C--:B------:R-:W-:Y:S02]  /*2c9d0*/  IADD3 R148, P3, PT, R156, R134.reuse, RZ ;  /* 0x000000869c947210 */ /* 0x080fe40007f7e0ff */
[----:B------:R1:W-:Y:S03]  /*2c9e0*/  STL.64 [R1+0x640], R154 ;  /* 0x0006409a01007387 */ /* 0x0003e60000100a00 */
[----:B------:R-:W-:Y:S01]  /*2c9f0*/  IMAD.X R149, R157, 0x1, R135, P3 ;  /* 0x000000019d957824 */ /* 0x000fe200018e0687 */
[----:B------:R-:W-:Y:S04]  /*2ca00*/  LDGSTS.E [R139+0x42600], desc[UR22][R152.64], P2 ;  /* 0x42600000988b7fae */ /* 0x000fe800091a1016 */
[----:B------:R-:W3:Y:S04]  /*2ca10*/  LDL.LU.64 R156, [R1+0x1428] ;  /* 0x00142800019c7983 */ /* 0x000ee80000300a00 */
[----:B-1----:R-:W3:Y:S04]  /*2ca20*/  LDL.LU.64 R154, [R1+0x1420] ;  /* 0x00142000019a7983 */ /* 0x002ee80000300a00 */
[----:B------:R1:W-:Y:S04]  /*2ca30*/  STL.64 [R1+0x680], R152 ;  /* 0x0006809801007387 */ /* 0x0003e80000100a00 */
[----:B------:R2:W-:Y:S04]  /*2ca40*/  LDGSTS.E [R139+0x42a00], desc[UR22][R148.64], P2 ;  /* 0x42a00000948b7fae */ /* 0x0005e800091a1016 */
[----:B-1----:R-:W3:Y:S04]  /*2ca50*/  LDL.LU.64 R152, [R1+0x1418] ;  /* 0x0014180001987983 */ /* 0x002ee80000300a00 */
[----:B------:R2:W-:Y:S02]  /*2ca60*/  STL.64 [R1+0x6a8], R148 ;  /* 0x0006a89401007387 */ /* 0x0005e40000100a00 */
[----:B--2---:R-:W-:-:S05]  /*2ca70*/  IADD3 R148, P3, PT, R146, R134, RZ ;  /* 0x0000008692947210 */ /* 0x004fca0007f7e0ff */
[----:B------:R-:W-:-:S05]  /*2ca80*/  IMAD.X R149, R147, 0x1, R135, P3 ;  /* 0x0000000193957824 */ /* 0x000fca00018e0687 */
[----:B------:R1:W-:Y:S04]  /*2ca90*/  STL.64 [R1+0x6e0], R148 ;  /* 0x0006e09401007387 */ /* 0x0003e80000100a00 */
[----:B------:R-:W-:Y:S01]  /*2caa0*/  LDGSTS.E [R139+0x42e00], desc[UR22][R148.64], P2 ;  /* 0x42e00000948b7fae */ /* 0x000fe200091a1016 */
[----:B----4-:R-:W-:-:S04]  /*2cab0*/  IADD3 R146, P3, PT, R220, R134, RZ ;  /* 0x00000086dc927210 */ /* 0x010fc80007f7e0ff */
[----:B------:R-:W-:Y:S02]  /*2cac0*/  IADD3.X R147, PT, PT, R221, R135, RZ, P3, !PT ;  /* 0x00000087dd937210 */ /* 0x000fe40001ffe4ff */
[----:B------:R-:W-:-:S03]  /*2cad0*/  IADD3 R220, P3, PT, R150, R134, RZ ;  /* 0x0000008696dc7210 */ /* 0x000fc60007f7e0ff */
[----:B------:R-:W-:Y:S02]  /*2cae0*/  LDGSTS.E [R139+0x43200], desc[UR22][R146.64], P2 ;  /* 0x43200000928b7fae */ /* 0x000fe400091a1016 */
[----:B------:R-:W-:Y:S02]  /*2caf0*/  IMAD.X R221, R151, 0x1, R135, P3 ;  /* 0x0000000197dd7824 */ /* 0x000fe400018e0687 */
[----:B------:R-:W2:Y:S04]  /*2cb00*/  LDL.LU.64 R150, [R1+0x1410] ;  /* 0x0014100001967983 */ /* 0x000ea80000300a00 */
[----:B-1----:R-:W4:Y:S04]  /*2cb10*/  LDL.LU.64 R148, [R1+0x1408] ;  /* 0x0014080001947983 */ /* 0x002f280000300a00 */
[----:B------:R1:W-:Y:S04]  /*2cb20*/  STL.64 [R1+0x718], R146 ;  /* 0x0007189201007387 */ /* 0x0003e80000100a00 */
[----:B------:R1:W-:Y:S04]  /*2cb30*/  LDGSTS.E [R139+0x43600], desc[UR22][R220.64], P2 ;  /* 0x43600000dc8b7fae */ /* 0x0003e800091a1016 */
[----:B-1----:R-:W2:Y:S04]  /*2cb40*/  LDL.LU.64 R146, [R1+0x1400] ;  /* 0x0014000001927983 */ /* 0x002ea80000300a00 */
[----:B------:R1:W-:Y:S02]  /*2cb50*/  STL.64 [R1+0x748], R220 ;  /* 0x000748dc01007387 */ /* 0x0003e40000100a00 */
[----:B-1----:R-:W-:-:S05]  /*2cb60*/  IADD3 R220, P3, PT, R224, R134, RZ ;  /* 0x00000086e0dc7210 */ /* 0x002fca0007f7e0ff */
[----:B------:R-:W-:Y:S01]  /*2cb70*/  IMAD.X R221, R225, 0x1, R135, P3 ;  /* 0x00000001e1dd7824 */ /* 0x000fe200018e0687 */
[----:B------:R-:W-:-:S04]  /*2cb80*/  IADD3 R224, P3, PT, R136, R134, RZ ;  /* 0x0000008688e07210 */ /* 0x000fc80007f7e0ff */
[----:B------:R-:W-:Y:S01]  /*2cb90*/  LDGSTS.E [R139+0x43a00], desc[UR22][R220.64], P2 ;  /* 0x43a00000dc8b7fae */ /* 0x000fe200091a1016 */
[--C-:B------:R-:W-:Y:S01]  /*2cba0*/  IMAD.X R225, R137, 0x1, R135.reuse, P3 ;  /* 0x0000000189e17824 */ /* 0x100fe200018e0687 */
[-C--:B------:R-:W-:Y:S02]  /*2cbb0*/  IADD3 R136, P3, PT, R144, R134.reuse, RZ ;  /* 0x0000008690887210 */ /* 0x080fe40007f7e0ff */
[----:B------:R1:W-:Y:S03]  /*2cbc0*/  STL.64 [R1+0x788], R220 ;  /* 0x000788dc01007387 */ /* 0x0003e60000100a00 */
[----:B------:R-:W-:Y:S01]  /*2cbd0*/  IMAD.X R137, R145, 0x1, R135, P3 ;  /* 0x0000000191897824 */ /* 0x000fe200018e0687 */
[----:B------:R1:W-:Y:S04]  /*2cbe0*/  LDGSTS.E [R139+0x43e00], desc[UR22][R224.64], P2 ;  /* 0x43e00000e08b7fae */ /* 0x0003e800091a1016 */
[----:B------:R-:W2:Y:S04]  /*2cbf0*/  LDL.LU.64 R144, [R1+0x13f8] ;  /* 0x0013f80001907983 */ /* 0x000ea80000300a00 */
[----:B-1----:R-:W2:Y:S04]  /*2cc00*/  LDL.LU.64 R220, [R1+0x13f0] ;  /* 0x0013f00001dc7983 */ /* 0x002ea80000300a00 */
[----:B------:R1:W-:Y:S04]  /*2cc10*/  STL.64 [R1+0x7c0], R224 ;  /* 0x0007c0e001007387 */ /* 0x0003e80000100a00 */
[----:B------:R1:W-:Y:S02]  /*2cc20*/  LDGSTS.E [R139+0x44200], desc[UR22][R136.64], P2 ;  /* 0x44200000888b7fae */ /* 0x0003e400091a1016 */
[----:B-1----:R-:W-:-:S05]  /*2cc30*/  IADD3 R224, P3, PT, R222, R134, RZ ;  /* 0x00000086dee07210 */ /* 0x002fca0007f7e0ff */
[----:B------:R-:W-:Y:S01]  /*2cc40*/  IMAD.X R225, R223, 0x1, R135, P3 ;  /* 0x00000001dfe17824 */ /* 0x000fe200018e0687 */
[-C--:B------:R-:W-:Y:S01]  /*2cc50*/  IADD3 R222, P3, PT, R226, R134.reuse, RZ ;  /* 0x00000086e2de7210 */ /* 0x080fe20007f7e0ff */
[----:B------:R1:W-:Y:S03]  /*2cc60*/  STL.64 [R1+0x800], R136 ;  /* 0x0008008801007387 */ /* 0x0003e60000100a00 */
[----:B------:R-:W-:Y:S01]  /*2cc70*/  IADD3.X R223, PT, PT, R227, R135, RZ, P3, !PT ;  /* 0x00000087e3df7210 */ /* 0x000fe20001ffe4ff */
[----:B------:R1:W-:Y:S04]  /*2cc80*/  STL.64 [R1+0x840], R224 ;  /* 0x000840e001007387 */ /* 0x0003e80000100a00 */
[----:B------:R1:W-:Y:S02]  /*2cc90*/  LDGSTS.E [R139+0x44600], desc[UR22][R224.64], P2 ;  /* 0x44600000e08b7fae */ /* 0x0003e400091a1016 */
[----:B-1----:R-:W-:-:S02]  /*2cca0*/  IADD3 R136, P3, PT, R228, R134, RZ ;  /* 0x00000086e4887210 */ /* 0x002fc40007f7e0ff */
[----:B------:R1:W-:Y:S03]  /*2ccb0*/  STL.64 [R1+0x880], R222 ;  /* 0x000880de01007387 */ /* 0x0003e60000100a00 */
[----:B------:R-:W-:Y:S01]  /*2ccc0*/  IMAD.X R137, R229, 0x1, R135, P3 ;  /* 0x00000001e5897824 */ /* 0x000fe200018e0687 */
[----:B------:R1:W-:Y:S01]  /*2ccd0*/  LDGSTS.E [R139+0x44a00], desc[UR22][R222.64], P2 ;  /* 0x44a00000de8b7fae */ /* 0x0003e200091a1016 */
[----:B------:R-:W-:-:S03]  /*2cce0*/  IADD3 R224, P3, PT, R246, R134, RZ ;  /* 0x00000086f6e07210 */ /* 0x000fc60007f7e0ff */
[----:B------:R1:W-:Y:S02]  /*2ccf0*/  STL.64 [R1+0x8c0], R136 ;  /* 0x0008c08801007387 */ /* 0x0003e40000100a00 */
[--C-:B------:R-:W-:Y:S02]  /*2cd00*/  IMAD.X R225, R247, 0x1, R135.reuse, P3 ;  /* 0x00000001f7e17824 */ /* 0x100fe400018e0687 */
[----:B------:R1:W-:Y:S02]  /*2cd10*/  LDGSTS.E [R139+0x44e00], desc[UR22][R136.64], P2 ;  /* 0x44e00000888b7fae */ /* 0x0003e400091a1016 */
[-C--:B-1----:R-:W-:Y:S02]  /*2cd20*/  IADD3 R222, P3, PT, R238, R134.reuse, RZ ;  /* 0x00000086eede7210 */ /* 0x082fe40007f7e0ff */
[----:B------:R1:W-:Y:S03]  /*2cd30*/  STL.64 [R1+0x900], R224 ;  /* 0x000900e001007387 */ /* 0x0003e60000100a00 */
[----:B------:R-:W-:Y:S01]  /*2cd40*/  IMAD.X R223, R239, 0x1, R135, P3 ;  /* 0x00000001efdf7824 */ /* 0x000fe200018e0687 */
[----:B------:R1:W-:Y:S01]  /*2cd50*/  LDGSTS.E [R139+0x45200], desc[UR22][R224.64], P2 ;  /* 0x45200000e08b7fae */ /* 0x0003e200091a1016 */
[----:B------:R-:W-:-:S03]  /*2cd60*/  IADD3 R136, P3, PT, R230, R134, RZ ;  /* 0x00000086e6887210 */ /* 0x000fc60007f7e0ff */
[----:B------:R1:W-:Y:S02]  /*2cd70*/  STL.64 [R1+0x940], R222 ;  /* 0x000940de01007387 */ /* 0x0003e40000100a00 */
[----:B------:R-:W-:Y:S02]  /*2cd80*/  IMAD.X R137, R231, 0x1, R135, P3 ;  /* 0x00000001e7897824 */ /* 0x000fe400018e0687 */
[----:B------:R3:W-:Y:S04]  /*2cd90*/  LDGSTS.E [R139+0x45600], desc[UR22][R222.64], P2 ;  /* 0x45600000de8b7fae */ /* 0x0007e800091a1016 */
[----:B------:R3:W-:Y:S04]  /*2cda0*/  STL.64 [R1+0x978], R136 ;  /* 0x0009788801007387 */ /* 0x0007e80000100a00 */
[----:B------:R-:W2:Y:S01]  /*2cdb0*/  LDL.64 R228, [R1+0x250] ;  /* 0x0002500001e47983 */ /* 0x000ea20000100a00 */
[----:B-1----:R-:W-:-:S03]  /*2cdc0*/  IADD3 R224, P3, PT, R218, R134, RZ ;  /* 0x00000086dae07210 */ /* 0x002fc60007f7e0ff */
[----:B------:R1:W-:Y:S02]  /*2cdd0*/  LDGSTS.E [R139+0x45a00], desc[UR22][R136.64], P2 ;  /* 0x45a00000888b7fae */ /* 0x0003e400091a1016 */
[----:B------:R-:W-:Y:S01]  /*2cde0*/  IMAD.X R225, R219, 0x1, R135, P3 ;  /* 0x00000001dbe17824 */ /* 0x000fe200018e0687 */
[-C--:B---3--:R-:W-:Y:S01]  /*2cdf0*/  IADD3 R222, P3, PT, R216, R134.reuse, RZ ;  /* 0x00000086d8de7210 */ /* 0x088fe20007f7e0ff */
[----:B------:R-:W3:Y:S03]  /*2ce00*/  LDL.64 R230, [R1+0x238] ;  /* 0x0002380001e67983 */ /* 0x000ee60000100a00 */
[----:B------:R-:W-:Y:S01]  /*2ce10*/  IADD3.X R223, PT, PT, R217, R135, RZ, P3, !PT ;  /* 0x00000087d9df7210 */ /* 0x000fe20001ffe4ff */
[----:B------:R-:W-:Y:S01]  /*2ce20*/  LDGSTS.E [R139+0x45e00], desc[UR22][R224.64], P2 ;  /* 0x45e00000e08b7fae */ /* 0x000fe200091a1016 */
[----:B-1----:R-:W-:-:S03]  /*2ce30*/  IADD3 R136, P3, PT, R214, R134, RZ ;  /* 0x00000086d6887210 */ /* 0x002fc60007f7e0ff */
[----:B------:R-:W-:Y:S02]  /*2ce40*/  STL.64 [R1+0xa38], R224 ;  /* 0x000a38e001007387 */ /* 0x000fe40000100a00 */
[----:B------:R-:W-:Y:S02]  /*2ce50*/  IMAD.X R137, R215, 0x1, R135, P3 ;  /* 0x00000001d7897824 */ /* 0x000fe400018e0687 */
[----:B------:R-:W-:Y:S01]  /*2ce60*/  STL.64 [R1+0xa68], R222 ;  /* 0x000a68de01007387 */ /* 0x000fe20000100a00 */
[----:B------:R-:W-:-:S03]  /*2ce70*/  IADD3 R218, P3, PT, R212, R134, RZ ;  /* 0x00000086d4da7210 */ /* 0x000fc60007f7e0ff */
[----:B------:R1:W-:Y:S04]  /*2ce80*/  STL.64 [R1+0xab0], R136 ;  /* 0x000ab08801007387 */ /* 0x0003e80000100a00 */
[----:B------:R-:W4:Y:S01]  /*2ce90*/  LDL.LU.64 R238, [R1+0x218] ;  /* 0x0002180001ee7983 */ /* 0x000f220000300a00 */
[--C-:B------:R-:W-:Y:S01]  /*2cea0*/  IMAD.X R219, R213, 0x1, R135.reuse, P3 ;  /* 0x00000001d5db7824 */ /* 0x100fe200018e0687 */
[-C--:B------:R-:W-:Y:S02]  /*2ceb0*/  IADD3 R216, P3, PT, R210, R134.reuse, RZ ;  /* 0x00000086d2d87210 */ /* 0x080fe40007f7e0ff */
[----:B------:R-:W-:Y:S04]  /*2cec0*/  LDGSTS.E [R139+0x46200], desc[UR22][R222.64], P2 ;  /* 0x46200000de8b7fae */ /* 0x000fe800091a1016 */
[----:B------:R-:W-:Y:S01]  /*2ced0*/  LDGSTS.E [R139+0x46600], desc[UR22][R136.64], P2 ;  /* 0x46600000888b7fae */ /* 0x000fe200091a1016 */
[----:B------:R-:W-:Y:S01]  /*2cee0*/  IMAD.X R217, R211, 0x1, R135, P3 ;  /* 0x00000001d3d97824 */ /* 0x000fe200018e0687 */
[----:B------:R-:W-:-:S02]  /*2cef0*/  IADD3 R214, P3, PT, R208, R134, RZ ;  /* 0x00000086d0d67210 */ /* 0x000fc40007f7e0ff */
[----:B------:R-:W-:Y:S04]  /*2cf00*/  LDGSTS.E [R139+0x46a00], desc[UR22][R218.64], P2 ;  /* 0x46a00000da8b7fae */ /* 0x000fe800091a1016 */
[----:B-1----:R-:W4:Y:S01]  /*2cf10*/  LDL.LU.64 R136, [R1+0x200] ;  /* 0x0002000001887983 */ /* 0x002f220000300a00 */
[--C-:B------:R-:W-:Y:S01]  /*2cf20*/  IMAD.X R215, R209, 0x1, R135.reuse, P3 ;  /* 0x00000001d1d77824 */ /* 0x100fe200018e0687 */
[-C--:B------:R-:W-:Y:S02]  /*2cf30*/  IADD3 R212, P3, PT, R206, R134.reuse, RZ ;  /* 0x00000086ced47210 */ /* 0x080fe40007f7e0ff */
[----:B------:R-:W-:Y:S04]  /*2cf40*/  STL.64 [R1+0xae0], R218 ;  /* 0x000ae0da01007387 */ /* 0x000fe80000100a00 */
[----:B------:R-:W-:Y:S04]  /*2cf50*/  STL.64 [R1+0xb10], R216 ;  /* 0x000b10d801007387 */ /* 0x000fe80000100a00 */
[----:B------:R-:W4:Y:S01]  /*2cf60*/  LDL.64 R246, [R1+0x1e0] ;  /* 0x0001e00001f67983 */ /* 0x000f220000100a00 */
[----:B------:R-:W-:Y:S01]  /*2cf70*/  IMAD.X R213, R207, 0x1, R135, P3 ;  /* 0x00000001cfd57824 */ /* 0x000fe200018e0687 */
[----:B------:R-:W-:-:S02]  /*2cf80*/  IADD3 R210, P3, PT, R204, R134, RZ ;  /* 0x00000086ccd27210 */ /* 0x000fc40007f7e0ff */
[----:B------:R-:W-:Y:S02]  /*2cf90*/  STL.64 [R1+0xb38], R214 ;  /* 0x000b38d601007387 */ /* 0x000fe40000100a00 */
[----:B------:R-:W-:Y:S02]  /*2cfa0*/  IADD3.X R211, PT, PT, R205, R135, RZ, P3, !PT ;  /* 0x00000087cdd37210 */ /* 0x000fe40001ffe4ff */
[----:B------:R-:W4:Y:S01]  /*2cfb0*/  LDL.LU.64 R222, [R1+0x1c0] ;  /* 0x0001c00001de7983 */ /* 0x000f220000300a00 */
[----:B------:R-:W-:-:S03]  /*2cfc0*/  IADD3 R208, P3, PT, R202, R134, RZ ;  /* 0x00000086cad07210 */ /* 0x000fc60007f7e0ff */
[----:B------:R-:W-:Y:S02]  /*2cfd0*/  STL.64 [R1+0xb60], R212 ;  /* 0x000b60d401007387 */ /* 0x000fe40000100a00 */
[----:B------:R-:W-:Y:S02]  /*2cfe0*/  IMAD.X R209, R203, 0x1, R135, P3 ;  /* 0x00000001cbd17824 */ /* 0x000fe400018e0687 */
[----:B------:R-:W-:Y:S04]  /*2cff0*/  STL.64 [R1+0xbc0], R210 ;  /* 0x000bc0d201007387 */ /* 0x000fe80000100a00 */
[----:B------:R-:W4:Y:S04]  /*2d000*/  LDL.LU.64 R224, [R1+0x1a0] ;  /* 0x0001a00001e07983 */ /* 0x000f280000300a00 */
[----:B------:R1:W-:Y:S04]  /*2d010*/  STL.64 [R1+0xbe8], R208 ;  /* 0x000be8d001007387 */ /* 0x0003e80000100a00 */
[----:B------:R-:W-:Y:S04]  /*2d020*/  LDGSTS.E [R139+0x46e00], desc[UR22][R216.64], P2 ;  /* 0x46e00000d88b7fae */ /* 0x000fe800091a1016 */
[----:B------:R-:W-:Y:S04]  /*2d030*/  LDGSTS.E [R139+0x47200], desc[UR22][R214.64], P2 ;  /* 0x47200000d68b7fae */ /* 0x000fe800091a1016 */
[----:B------:R4:W-:Y:S04]  /*2d040*/  LDGSTS.E [R139+0x47600], desc[UR22][R212.64], P2 ;  /* 0x47600000d48b7fae */ /* 0x0009e800091a1016 */
[----:B------:R-:W-:Y:S04]  /*2d050*/  LDGSTS.E [R139+0x47a00], desc[UR22][R210.64], P2 ;  /* 0x47a00000d28b7fae */ /* 0x000fe800091a1016 */
[----:B------:R1:W-:Y:S01]  /*2d060*/  LDGSTS.E [R139+0x47e00], desc[UR22][R208.64], P2 ;  /* 0x47e00000d08b7fae */ /* 0x0003e200091a1016 */
[----:B--2---:R-:W-:-:S05]  /*2d070*/  IADD3 R226, P3, PT, R228, R134, RZ ;  /* 0x00000086e4e27210 */ /* 0x004fca0007f7e0ff */
[----:B------:R-:W-:Y:S02]  /*2d080*/  IMAD.X R227, R229, 0x1, R135, P3 ;  /* 0x00000001e5e37824 */ /* 0x000fe400018e0687 */
[----:B------:R-:W2:Y:S01]  /*2d090*/  LDL.LU.64 R228, [R1+0x180] ;  /* 0x0001800001e47983 */ /* 0x000ea20000300a00 */
[----:B---3--:R-:W-:-:S03]  /*2d0a0*/  IADD3 R202, P3, PT, R230, R134, RZ ;  /* 0x00000086e6ca7210 */ /* 0x008fc60007f7e0ff */
[----:B-1----:R-:W3:Y:S02]  /*2d0b0*/  LDL.LU.64 R208, [R1+0x160] ;  /* 0x0001600001d07983 */ /* 0x002ee40000300a00 */
[----:B------:R-:W-:Y:S02]  /*2d0c0*/  IMAD.X R203, R231, 0x1, R135, P3 ;  /* 0x00000001e7cb7824 */ /* 0x000fe400018e0687 */
[----:B------:R-:W3:Y:S04]  /*2d0d0*/  LDL.LU.64 R210, [R1+0x140] ;  /* 0x0001400001d27983 */ /* 0x000ee80000300a00 */
[----:B------:R-:W3:Y:S04]  /*2d0e0*/  LDL.LU.64 R214, [R1+0x120] ;  /* 0x0001200001d67983 */ /* 0x000ee80000300a00 */
[----:B------:R-:W3:Y:S04]  /*2d0f0*/  LDL.LU.64 R216, [R1+0x100] ;  /* 0x0001000001d87983 */ /* 0x000ee80000300a00 */
[----:B------:R-:W-:Y:S01]  /*2d100*/  LDGSTS.E [R140+0x40280], desc[UR22][R226.64], P2 ;  /* 0x40280000e28c7fae */ /* 0x000fe200091a1016 */
[----:B----4-:R-:W-:-:S03]  /*2d110*/  IADD3 R212, P3, PT, R238, R134, RZ ;  /* 0x00000086eed47210 */ /* 0x010fc60007f7e0ff */
[----:B------:R-:W-:Y:S02]  /*2d120*/  LDGSTS.E [R140+0x40680], desc[UR22][R202.64], P2 ;  /* 0x40680000ca8c7fae */ /* 0x000fe400091a1016 */
[----:B------:R-:W-:-:S05]  /*2d130*/  IMAD.X R213, R239, 0x1, R135, P3 ;  /* 0x00000001efd57824 */ /* 0x000fca00018e0687 */
[----:B------:R-:W-:Y:S01]  /*2d140*/  LDGSTS.E [R140+0x40a80], desc[UR22][R212.64], P2 ;  /* 0x40a80000d48c7fae */ /* 0x000fe200091a1016 */
[----:B------:R-:W-:-:S05]  /*2d150*/  IADD3 R138, P3, PT, R136, R134, RZ ;  /* 0x00000086888a7210 */ /* 0x000fca0007f7e0ff */
[----:B------:R-:W-:-:S05]  /*2d160*/  IMAD.X R139, R137, 0x1, R135, P3 ;  /* 0x00000001898b7824 */ /* 0x000fca00018e0687 */
[----:B------:R-:W-:Y:S01]  /*2d170*/  STL.64 [R1+0x4d0], R138 ;  /* 0x0004d08a01007387 */ /* 0x000fe20000100a00 */
[----:B------:R-:W-:-:S03]  /*2d180*/  IADD3 R136, P3, PT, R246, R134, RZ ;  /* 0x00000086f6887210 */ /* 0x000fc60007f7e0ff */
[----:B------:R-:W4:Y:S01]  /*2d190*/  LDL.LU.64 R218, [R1+0xe0] ;  /* 0x0000e00001da7983 */ /* 0x000f220000300a00 */
[----:B------:R-:W-:-:S03]  /*2d1a0*/  IADD3.X R137, PT, PT, R247, R135, RZ, P3, !PT ;  /* 0x00000087f7897210 */ /* 0x000fc60001ffe4ff */
[----:B------:R-:W4:Y:S01]  /*2d1b0*/  LDL.LU.64 R230, [R1+0xc0] ;  /* 0x0000c00001e67983 */ /* 0x000f220000300a00 */
[----:B------:R-:W-:-:S03]  /*2d1c0*/  IADD3 R206, P3, PT, R222, R134, RZ ;  /* 0x00000086dece7210 */ /* 0x000fc60007f7e0ff */
[----:B------:R1:W-:Y:S04]  /*2d1d0*/  STL.64 [R1+0x4f8], R136 ;  /* 0x0004f88801007387 */ /* 0x0003e80000100a00 */
[----:B------:R-:W4:Y:S01]  /*2d1e0*/  LDL.LU.64 R238, [R1+0xa0] ;  /* 0x0000a00001ee7983 */ /* 0x000f220000300a00 */
[----:B------:R-:W-:-:S03]  /*2d1f0*/  IMAD.X R207, R223, 0x1, R135, P3 ;  /* 0x00000001dfcf7824 */ /* 0x000fc600018e0687 */
[----:B------:R2:W-:Y:S01]  /*2d200*/  LDGSTS.E [R140+0x40e80], desc[UR22][R138.64], P2 ;  /* 0x40e800008a8c7fae */ /* 0x0005e200091a1016 */
[----:B------:R-:W-:-:S03]  /*2d210*/  IADD3 R204, P3, PT, R224, R134, RZ ;  /* 0x00000086e0cc7210 */ /* 0x000fc60007f7e0ff */
[----:B------:R-:W-:Y:S02]  /*2d220*/  LDGSTS.E [R140+0x41280], desc[UR22][R136.64], P2 ;  /* 0x41280000888c7fae */ /* 0x000fe400091a1016 */
[----:B------:R-:W-:Y:S02]  /*2d230*/  IMAD.X R205, R225, 0x1, R135, P3 ;  /* 0x00000001e1cd7824 */ /* 0x000fe400018e0687 */
[----:B------:R3:W-:Y:S04]  /*2d240*/  LDGSTS.E [R140+0x41680], desc[UR22][R206.64], P2 ;  /* 0x41680000ce8c7fae */ /* 0x0007e800091a1016 */
[----:B------:R2:W-:Y:S04]  /*2d250*/  LDGSTS.E [R140+0x41a80], desc[UR22][R204.64], P2 ;  /* 0x41a80000cc8c7fae */ /* 0x0005e800091a1016 */
[----:B-1----:R-:W4:Y:S04]  /*2d260*/  LDL.LU.64 R136, [R1+0x80] ;  /* 0x0000800001887983 */ /* 0x002f280000300a00 */
[----:B------:R3:W-:Y:S04]  /*2d270*/  STL.64 [R1+0x530], R206 ;  /* 0x000530ce01007387 */ /* 0x0007e80000100a00 */
[----:B------:R-:W4:Y:S04]  /*2d280*/  LDL.LU.64 R246, [R1+0x60] ;  /* 0x0000600001f67983 */ /* 0x000f280000300a00 */
[----:B------:R1:W-:Y:S04]  /*2d290*/  STL.64 [R1+0x570], R204 ;  /* 0x000570cc01007387 */ /* 0x0003e80000100a00 */
[----:B------:R-:W4:Y:S01]  /*2d2a0*/  LDL.LU.64 R222, [R1+0x40] ;  /* 0x0000400001de7983 */ /* 0x000f220000300a00 */
[----:B--2---:R-:W-:-:S05]  /*2d2b0*/  IADD3 R138, P3, PT, R228, R134, RZ ;  /* 0x00000086e48a7210 */ /* 0x004fca0007f7e0ff */
[----:B------:R-:W-:-:S05]  /*2d2c0*/  IMAD.X R139, R229, 0x1, R135, P3 ;  /* 0x00000001e58b7824 */ /* 0x000fca00018e0687 */
[----:B------:R2:W-:Y:S04]  /*2d2d0*/  STL.64 [R1+0x5a0], R138 ;  /* 0x0005a08a01007387 */ /* 0x0005e80000100a00 */
[----:B------:R-:W4:Y:S04]  /*2d2e0*/  LDL.LU.64 R224, [R1+0x20] ;  /* 0x0000200001e07983 */ /* 0x000f280000300a00 */
[----:B------:R-:W4:Y:S01]  /*2d2f0*/  LDL.LU.64 R228, [R1] ;  /* 0x0000000001e47983 */ /* 0x000f220000300a00 */
[----:B---3--:R-:W-:-:S03]  /*2d300*/  IADD3 R206, P3, PT, R208, R134, RZ ;  /* 0x00000086d0ce7210 */ /* 0x008fc60007f7e0ff */
[----:B------:R2:W-:Y:S02]  /*2d310*/  LDGSTS.E [R140+0x41e80], desc[UR22][R138.64], P2 ;  /* 0x41e800008a8c7fae */ /* 0x0005e400091a1016 */
[----:B------:R-:W-:Y:S01]  /*2d320*/  IMAD.X R207, R209, 0x1, R135, P3 ;  /* 0x00000001d1cf7824 */ /* 0x000fe200018e0687 */
[----:B-1----:R-:W-:-:S04]  /*2d330*/  IADD3 R204, P3, PT, R210, R134, RZ ;  /* 0x00000086d2cc7210 */ /* 0x002fc80007f7e0ff */
[----:B------:R1:W-:Y:S01]  /*2d340*/  LDGSTS.E [R140+0x42280], desc[UR22][R206.64], P2 ;  /* 0x42280000ce8c7fae */ /* 0x0003e200091a1016 */
[----:B------:R-:W-:Y:S01]  /*2d350*/  IMAD.X R205, R211, 0x1, R135, P3 ;  /* 0x00000001d3cd7824 */ /* 0x000fe200018e0687 */
[-C--:B--2---:R-:W-:Y:S02]  /*2d360*/  IADD3 R138, P3, PT, R214, R134.reuse, RZ ;  /* 0x00000086d68a7210 */ /* 0x084fe40007f7e0ff */
[----:B------:R1:W-:Y:S02]  /*2d370*/  STL.64 [R1+0x5d0], R206 ;  /* 0x0005d0ce01007387 */ /* 0x0003e40000100a00 */
[----:B------:R-:W-:Y:S02]  /*2d380*/  IADD3.X R139, PT, PT, R215, R135, RZ, P3, !PT ;  /* 0x00000087d78b7210 */ /* 0x000fe40001ffe4ff */
[----:B------:R4:W-:Y:S04]  /*2d390*/  STL.64 [R1+0x610], R204 ;  /* 0x000610cc01007387 */ /* 0x0009e80000100a00 */
[----:B------:R4:W-:Y:S01]  /*2d3a0*/  LDGSTS.E [R140+0x42680], desc[UR22][R204.64], P2 ;  /* 0x42680000cc8c7fae */ /* 0x0009e200091a1016 */
[----:B-1----:R-:W-:-:S03]  /*2d3b0*/  IADD3 R206, P3, PT, R216, R134, RZ ;  /* 0x00000086d8ce7210 */ /* 0x002fc60007f7e0ff */
[----:B------:R1:W-:Y:S02]  /*2d3c0*/  STL.64 [R1+0x638], R138 ;  /* 0x0006388a01007387 */ /* 0x0003e40000100a00 */
[----:B------:R-:W-:Y:S02]  /*2d3d0*/  IMAD.X R207, R217, 0x1, R135, P3 ;  /* 0x00000001d9cf7824 */ /* 0x000fe400018e0687 */
[----:B------:R1:W-:Y:S01]  /*2d3e0*/  LDGSTS.E [R140+0x42a80], desc[UR22][R138.64], P2 ;  /* 0x42a800008a8c7fae */ /* 0x0003e200091a1016 */
[----:B----4-:R-:W-:-:S03]  /*2d3f0*/  IADD3 R204, P3, PT, R218, R134, RZ ;  /* 0x00000086dacc7210 */ /* 0x010fc60007f7e0ff */
[----:B------:R-:W-:Y:S02]  /*2d400*/  STL.64 [R1+0x678], R206 ;  /* 0x000678ce01007387 */ /* 0x000fe40000100a00 */
[----:B------:R-:W-:Y:S02]  /*2d410*/  IMAD.X R205, R219, 0x1, R135, P3 ;  /* 0x00000001dbcd7824 */ /* 0x000fe400018e0687 */
[----:B------:R-:W-:Y:S01]  /*2d420*/  LDGSTS.E [R140+0x42e80], desc[UR22][R206.64], P2 ;  /* 0x42e80000ce8c7fae */ /* 0x000fe200091a1016 */
[----:B-1----:R-:W-:-:S03]  /*2d430*/  IADD3 R138, P3, PT, R230, R134, RZ ;  /* 0x00000086e68a7210 */ /* 0x002fc60007f7e0ff */
[----:B------:R1:W-:Y:S02]  /*2d440*/  STL.64 [R1+0x6a0], R204 ;  /* 0x0006a0cc01007387 */ /* 0x0003e40000100a00 */
[----:B------:R-:W-:Y:S02]  /*2d450*/  IMAD.X R139, R231, 0x1, R135, P3 ;  /* 0x00000001e78b7824 */ /* 0x000fe400018e0687 */
[----:B------:R1:W-:Y:S04]  /*2d460*/  LDGSTS.E [R140+0x43280], desc[UR22][R204.64], P2 ;  /* 0x43280000cc8c7fae */ /* 0x0003e800091a1016 */
[----:B------:R2:W-:Y:S04]  /*2d470*/  STL.64 [R1+0x6d8], R138 ;  /* 0x0006d88a01007387 */ /* 0x0005e80000100a00 */
[----:B------:R2:W-:Y:S01]  /*2d480*/  LDGSTS.E [R140+0x43680], desc[UR22][R138.64], P2 ;  /* 0x436800008a8c7fae */ /* 0x0005e200091a1016 */
[----:B-1----:R-:W-:-:S05]  /*2d490*/  IADD3 R204, P3, PT, R238, R134, RZ ;  /* 0x00000086eecc7210 */ /* 0x002fca0007f7e0ff */
[----:B------:R-:W-:Y:S01]  /*2d4a0*/  IMAD.X R205, R239, 0x1, R135, P3 ;  /* 0x00000001efcd7824 */ /* 0x000fe200018e0687 */
[----:B--2---:R-:W-:-:S04]  /*2d4b0*/  IADD3 R138, P3, PT, R136, R134, RZ ;  /* 0x00000086888a7210 */ /* 0x004fc80007f7e0ff */
[----:B------:R1:W-:Y:S01]  /*2d4c0*/  LDGSTS.E [R140+0x43a80], desc[UR22][R204.64], P2 ;  /* 0x43a80000cc8c7fae */ /* 0x0003e200091a1016 */
[----:B------:R-:W-:Y:S01]  /*2d4d0*/  IMAD.X R139, R137, 0x1, R135, P3 ;  /* 0x00000001898b7824 */ /* 0x000fe200018e0687 */
[-C--:B------:R-:W-:Y:S02]  /*2d4e0*/  IADD3 R136, P3, PT, R246, R134.reuse, RZ ;  /* 0x00000086f6887210 */ /* 0x080fe40007f7e0ff */
[----:B------:R1:W-:Y:S02]  /*2d4f0*/  STL.64 [R1+0x708], R204 ;  /* 0x000708cc01007387 */ /* 0x0003e40000100a00 */
[----:B------:R-:W-:Y:S02]  /*2d500*/  IADD3.X R137, PT, PT, R247, R135, RZ, P3, !PT ;  /* 0x00000087f7897210 */ /* 0x000fe40001ffe4ff */
[----:B------:R2:W-:Y:S04]  /*2d510*/  STL.64 [R1+0x740], R138 ;  /* 0x0007408a01007387 */ /* 0x0005e80000100a00 */
[----:B------:R2:W-:Y:S01]  /*2d520*/  LDGSTS.E [R140+0x43e80], desc[UR22][R138.64], P2 ;  /* 0x43e800008a8c7fae */ /* 0x0005e200091a1016 */
[----:B-1----:R-:W-:-:S03]  /*2d530*/  IADD3 R204, P3, PT, R222, R134, RZ ;  /* 0x00000086decc7210 */ /* 0x002fc60007f7e0ff */
[----:B------:R1:W-:Y:S02]  /*2d540*/  STL.64 [R1+0x780], R136 ;  /* 0x0007808801007387 */ /* 0x0003e40000100a00 */
[----:B------:R-:W-:Y:S02]  /*2d550*/  IMAD.X R205, R223, 0x1, R135, P3 ;  /* 0x00000001dfcd7824 */ /* 0x000fe400018e0687 */
[----:B------:R1:W-:Y:S04]  /*2d560*/  LDGSTS.E [R140+0x44280], desc[UR22][R136.64], P2 ;  /* 0x44280000888c7fae */ /* 0x0003e800091a1016 */
[----:B------:R3:W-:Y:S04]  /*2d570*/  STL.64 [R1+0x7b8], R204 ;  /* 0x0007b8cc01007387 */ /* 0x0007e80000100a00 */
[----:B------:R3:W-:Y:S01]  /*2d580*/  LDGSTS.E [R140+0x44680], desc[UR22][R204.64], P2 ;  /* 0x44680000cc8c7fae */ /* 0x0007e200091a1016 */
[----:B--2---:R-:W-:-:S05]  /*2d590*/  IADD3 R138, P3, PT, R224, R134, RZ ;  /* 0x00000086e08a7210 */ /* 0x004fca0007f7e0ff */
[----:B------:R-:W-:Y:S01]  /*2d5a0*/  IMAD.X R139, R225, 0x1, R135, P3 ;  /* 0x00000001e18b7824 */ /* 0x000fe200018e0687 */
[----:B-1----:R-:W-:-:S04]  /*2d5b0*/  IADD3 R136, P3, PT, R228, R134, RZ ;  /* 0x00000086e4887210 */ /* 0x002fc80007f7e0ff */
[----:B------:R1:W-:Y:S01]  /*2d5c0*/  LDGSTS.E [R140+0x44a80], desc[UR22][R138.64], P2 ;  /* 0x44a800008a8c7fae */ /* 0x0003e200091a1016 */
[--C-:B------:R-:W-:Y:S01]  /*2d5d0*/  IMAD.X R137, R229, 0x1, R135.reuse, P3 ;  /* 0x00000001e5897824 */ /* 0x100fe200018e0687 */
[-C--:B---3--:R-:W-:Y:S02]  /*2d5e0*/  IADD3 R204, P3, PT, R244, R134.reuse, RZ ;  /* 0x00000086f4cc7210 */ /* 0x088fe40007f7e0ff */
[----:B------:R1:W-:Y:S03]  /*2d5f0*/  STL.64 [R1+0x7f8], R138 ;  /* 0x0007f88a01007387 */ /* 0x0003e60000100a00 */
[----:B------:R-:W-:Y:S01]  /*2d600*/  IMAD.X R205, R245, 0x1, R135, P3 ;  /* 0x00000001f5cd7824 */ /* 0x000fe200018e0687 */
[----:B------:R2:W-:Y:S04]  /*2d610*/  STL.64 [R1+0x838], R136 ;  /* 0x0008388801007387 */ /* 0x0005e80000100a00 */
[----:B------:R2:W-:Y:S01]  /*2d620*/  LDGSTS.E [R140+0x44e80], desc[UR22][R136.64], P2 ;  /* 0x44e80000888c7fae */ /* 0x0005e200091a1016 */
[----:B-1----:R-:W-:-:S03]  /*2d630*/  IADD3 R138, P3, PT, R236, R134, RZ ;  /* 0x00000086ec8a7210 */ /* 0x002fc60007f7e0ff */
[----:B------:R-:W-:Y:S02]  /*2d640*/  STL.64 [R1+0x878], R204 ;  /* 0x000878cc01007387 */ /* 0x000fe40000100a00 */
[----:B------:R-:W-:Y:S02]  /*2d650*/  IMAD.X R139, R237, 0x1, R135, P3 ;  /* 0x00000001ed8b7824 */ /* 0x000fe400018e0687 */
[----:B------:R-:W-:Y:S01]  /*2d660*/  LDGSTS.E [R140+0x45280], desc[UR22][R204.64], P2 ;  /* 0x45280000cc8c7fae */ /* 0x000fe200091a1016 */
[----:B--2---:R-:W-:-:S03]  /*2d670*/  IADD3 R136, P3, PT, R200, R134, RZ ;  /* 0x00000086c8887210 */ /* 0x004fc60007f7e0ff */
[----:B------:R1:W-:Y:S01]  /*2d680*/  STL.64 [R1+0x8b8], R138 ;  /* 0x0008b88a01007387 */ /* 0x0003e20000100a00 */
[----:B------:R-:W-:-:S03]  /*2d690*/  IADD3.X R137, PT, PT, R201, R135, RZ, P3, !PT ;  /* 0x00000087c9897210 */ /* 0x000fc60001ffe4ff */
[----:B------:R1:W-:Y:S04]  /*2d6a0*/  LDGSTS.E [R140+0x45680], desc[UR22][R138.64], P2 ;  /* 0x456800008a8c7fae */ /* 0x0003e800091a1016 */
[----:B------:R2:W-:Y:S04]  /*2d6b0*/  STL.64 [R1+0x8f8], R136 ;  /* 0x0008f88801007387 */ /* 0x0005e80000100a00 */
[----:B------:R-:W3:Y:S01]  /*2d6c0*/  LDL.LU.64 R228, [R1+0x248] ;  /* 0x0002480001e47983 */ /* 0x000ee20000300a00 */
[----:B------:R-:W-:-:S03]  /*2d6d0*/  IADD3 R200, P3, PT, R198, R134, RZ ;  /* 0x00000086c6c87210 */ /* 0x000fc60007f7e0ff */
[----:B------:R2:W-:Y:S02]  /*2d6e0*/  LDGSTS.E [R140+0x45a80], desc[UR22][R136.64], P2 ;  /* 0x45a80000888c7fae */ /* 0x0005e400091a1016 */
[--C-:B------:R-:W-:Y:S01]  /*2d6f0*/  IMAD.X R201, R199, 0x1, R135.reuse, P3 ;  /* 0x00000001c7c97824 */ /* 0x100fe200018e0687 */
[-C--:B-1----:R-:W-:Y:S01]  /*2d700*/  IADD3 R138, P3, PT, R196, R134.reuse, RZ ;  /* 0x00000086c48a7210 */ /* 0x082fe20007f7e0ff */
[----:B------:R-:W4:Y:S04]  /*2d710*/  LDL.64 R222, [R1+0x228] ;  /* 0x0002280001de7983 */ /* 0x000f280000100a00 */
[----:B------:R-:W-:Y:S01]  /*2d720*/  IMAD.X R139, R197, 0x1, R135, P3 ;  /* 0x00000001c58b7824 */ /* 0x000fe200018e0687 */
[----:B------:R-:W-:Y:S01]  /*2d730*/  LDGSTS.E [R140+0x45e80], desc[UR22][R200.64], P2 ;  /* 0x45e80000c88c7fae */ /* 0x000fe200091a1016 */
[----:B--2---:R-:W-:-:S03]  /*2d740*/  IADD3 R136, P3, PT, R194, R134, RZ ;  /* 0x00000086c2887210 */ /* 0x004fc60007f7e0ff */
[----:B------:R-:W-:Y:S02]  /*2d750*/  STL.64 [R1+0x930], R200 ;  /* 0x000930c801007387 */ /* 0x000fe40000100a00 */
[--C-:B------:R-:W-:Y:S01]  /*2d760*/  IMAD.X R137, R195, 0x1, R135.reuse, P3 ;  /* 0x00000001c3897824 */ /* 0x100fe200018e0687 */
[----:B------:R-:W-:Y:S01]  /*2d770*/  IADD3 R194, P3, PT, R192, R134, RZ ;  /* 0x00000086c0c27210 */ /* 0x000fe20007f7e0ff */
[----:B------:R1:W-:Y:S04]  /*2d780*/  STL.64 [R1+0x970], R138 ;  /* 0x0009708a01007387 */ /* 0x0003e80000100a00 */
[----:B------:R1:W-:Y:S01]  /*2d790*/  LDGSTS.E [R140+0x46280], desc[UR22][R138.64], P2 ;  /* 0x462800008a8c7fae */ /* 0x0003e200091a1016 */
[----:B------:R-:W-:-:S03]  /*2d7a0*/  IMAD.X R195, R193, 0x1, R135, P3 ;  /* 0x00000001c1c37824 */ /* 0x000fc600018e0687 */
[----:B------:R2:W-:Y:S04]  /*2d7b0*/  STL.64 [R1+0x9a0], R136 ;  /* 0x0009a08801007387 */ /* 0x0005e80000100a00 */
[----:B------:R2:W-:Y:S01]  /*2d7c0*/  LDGSTS.E [R140+0x46680], desc[UR22][R136.64], P2 ;  /* 0x46680000888c7fae */ /* 0x0005e200091a1016 */
[----:B-1----:R-:W-:-:S03]  /*2d7d0*/  IADD3 R138, P3, PT, R190, R134, RZ ;  /* 0x00000086be8a7210 */ /* 0x002fc60007f7e0ff */
[----:B------:R-:W4:Y:S02]  /*2d7e0*/  LDL.LU.64 R224, [R1+0x210] ;  /* 0x0002100001e07983 */ /* 0x000f240000300a00 */
[----:B------:R-:W-:Y:S02]  /*2d7f0*/  IMAD.X R139, R191, 0x1, R135, P3 ;  /* 0x00000001bf8b7824 */ /* 0x000fe400018e0687 */
[----:B------:R-:W4:Y:S01]  /*2d800*/  LDL.64 R246, [R1+0x1f8] ;  /* 0x0001f80001f67983 */ /* 0x000f220000100a00 */
[----:B--2---:R-:W-:-:S03]  /*2d810*/  IADD3 R136, P3, PT, R188, R134, RZ ;  /* 0x00000086bc887210 */ /* 0x004fc60007f7e0ff */
[----:B------:R-:W2:Y:S01]  /*2d820*/  LDL.LU.64 R230, [R1+0x1d8] ;  /* 0x0001d80001e67983 */ /* 0x000ea20000300a00 */
[----:B------:R-:W-:Y:S02]  /*2d830*/  IADD3.X R137, PT, PT, R189, R135, RZ, P3, !PT ;  /* 0x00000087bd897210 */ /* 0x000fe40001ffe4ff */
[----:B------:R-:W-:Y:S01]  /*2d840*/  IADD3 R188, P3, PT, R186, R134, RZ ;  /* 0x00000086babc7210 */ /* 0x000fe20007f7e0ff */
[----:B------:R-:W-:Y:S04]  /*2d850*/  STL.64 [R1+0xa60], R194 ;  /* 0x000a60c201007387 */ /* 0x000fe80000100a00 */
[----:B------:R-:W-:Y:S01]  /*2d860*/  LDGSTS.E [R140+0x46a80], desc[UR22][R194.64], P2 ;  /* 0x46a80000c28c7fae */ /* 0x000fe200091a1016 */
[----:B------:R-:W-:-:S03]  /*2d870*/  IMAD.X R189, R187, 0x1, R135, P3 ;  /* 0x00000001bbbd7824 */ /* 0x000fc600018e0687 */
[----:B------:R-:W-:Y:S04]  /*2d880*/  STL.64 [R1+0xaa8], R138 ;  /* 0x000aa88a01007387 */ /* 0x000fe80000100a00 */
[----:B------:R-:W-:Y:S04]  /*2d890*/  LDGSTS.E [R140+0x46e80], desc[UR22][R138.64], P2 ;  /* 0x46e800008a8c7fae */ /* 0x000fe800091a1016 */
[----:B------:R1:W-:Y:S04]  /*2d8a0*/  STL.64 [R1+0xad8], R136 ;  /* 0x000ad88801007387 */ /* 0x0003e80000100a00 */
[----:B------:R1:W-:Y:S04]  /*2d8b0*/  LDGSTS.E [R140+0x47280], desc[UR22][R136.64], P2 ;  /* 0x47280000888c7fae */ /* 0x0003e800091a1016 */
[----:B------:R-:W-:Y:S04]  /*2d8c0*/  STL.64 [R1+0xb08], R188 ;  /* 0x000b08bc01007387 */ /* 0x000fe80000100a00 */
[----:B------:R-:W-:Y:S01]  /*2d8d0*/  LDGSTS.E [R140+0x47680], desc[UR22][R188.64], P2 ;  /* 0x47680000bc8c7fae */ /* 0x000fe200091a1016 */
[----:B-1----:R-:W-:-:S05]  /*2d8e0*/  IADD3 R136, P3, PT, R184, R134, RZ ;  /* 0x00000086b8887210 */ /* 0x002fca0007f7e0ff */
[----:B------:R-:W-:Y:S01]  /*2d8f0*/  IMAD.X R137, R185, 0x1, R135, P3 ;  /* 0x00000001b9897824 */ /* 0x000fe200018e0687 */
[----:B------:R-:W-:-:S04]  /*2d900*/  IADD3 R138, P3, PT, R182, R134, RZ ;  /* 0x00000086b68a7210 */ /* 0x000fc80007f7e0ff */
[----:B------:R1:W-:Y:S01]  /*2d910*/  STL.64 [R1+0xb30], R136 ;  /* 0x000b308801007387 */ /* 0x0003e20000100a00 */
[----:B------:R-:W-:-:S03]  /*2d920*/  IMAD.X R139, R183, 0x1, R135, P3 ;  /* 0x00000001b78b7824 */ /* 0x000fc600018e0687 */
[----:B------:R-:W2:Y:S04]  /*2d930*/  LDL.LU.64 R238, [R1+0x1b8] ;  /* 0x0001b80001ee7983 */ /* 0x000ea80000300a00 */
[----:B------:R-:W-:Y:S04]  /*2d940*/  LDGSTS.E [R140+0x47a80], desc[UR22][R136.64], P2 ;  /* 0x47a80000888c7fae */ /* 0x000fe800091a1016 */
[----:B------:R3:W-:Y:S04]  /*2d950*/  STL.64 [R1+0xb58], R138 ;  /* 0x000b588a01007387 */ /* 0x0007e80000100a00 */
[----:B------:R2:W-:Y:S04]  /*2d960*/  LDGSTS.E [R140+0x47e80], desc[UR22][R138.64], P2 ;  /* 0x47e800008a8c7fae */ /* 0x0005e800091a1016 */
[----:B-1----:R-:W2:Y:S01]  /*2d970*/  LDL.LU.64 R136, [R1+0x198] ;  /* 0x0001980001887983 */ /* 0x002ea20000300a00 */
[----:B---3--:R-:W-:-:S05]  /*2d980*/  IADD3 R198, P3, PT, R228, R134, RZ ;  /* 0x00000086e4c67210 */ /* 0x008fca0007f7e0ff */
[----:B------:R-:W-:Y:S02]  /*2d990*/  IMAD.X R199, R229, 0x1, R135, P3 ;  /* 0x00000001e5c77824 */ /* 0x000fe400018e0687 */
[----:B------:R-:W3:Y:S04]  /*2d9a0*/  LDL.LU.64 R228, [R1+0x178] ;  /* 0x0001780001e47983 */ /* 0x000ee80000300a00 */
[----:B------:R-:W3:Y:S04]  /*2d9b0*/  LDL.LU.64 R236, [R1+0x158] ;  /* 0x0001580001ec7983 */ /* 0x000ee80000300a00 */
[----:B------:R-:W3:Y:S04]  /*2d9c0*/  LDL.LU.64 R138, [R1+0x138] ;  /* 0x00013800018a7983 */ /* 0x000ee80000300a00 */
[----:B------:R-:W3:Y:S01]  /*2d9d0*/  LDL.LU.64 R244, [R1+0x118] ;  /* 0x0001180001f47983 */ /* 0x000ee20000300a00 */
[----:B----4-:R-:W-:-:S03]  /*2d9e0*/  IADD3 R204, P3, PT, R222, R134, RZ ;  /* 0x00000086decc7210 */ /* 0x010fc60007f7e0ff */
[----:B------:R-:W4:Y:S02]  /*2d9f0*/  LDL.LU.64 R206, [R1+0xf8] ;  /* 0x0000f80001ce7983 */ /* 0x000f240000300a00 */
[----:B------:R-:W-:Y:S02]  /*2da00*/  IMAD.X R205, R223, 0x1, R135, P3 ;  /* 0x00000001dfcd7824 */ /* 0x000fe400018e0687 */
[----:B------:R-:W4:Y:S04]  /*2da10*/  LDL.LU.64 R208, [R1+0xd8] ;  /* 0x0000d80001d07983 */ /* 0x000f280000300a00 */
[----:B------:R-:W4:Y:S04]  /*2da20*/  LDL.LU.64 R214, [R1+0xb8] ;  /* 0x0000b80001d67983 */ /* 0x000f280000300a00 */
[----:B------:R-:W4:Y:S04]  /*2da30*/  LDL.LU.64 R218, [R1+0x98] ;  /* 0x0000980001da7983 */ /* 0x000f280000300a00 */
[----:B------:R-:W-:Y:S01]  /*2da40*/  LDGSTS.E [R141+0x40300], desc[UR22][R198.64], P2 ;  /* 0x40300000c68d7fae */ /* 0x000fe200091a1016 */
[----:B------:R-:W-:-:S03]  /*2da50*/  IADD3 R222, P3, PT, R224, R134, RZ ;  /* 0x00000086e0de7210 */ /* 0x000fc60007f7e0ff */
[----:B------:R-:W-:Y:S01]  /*2da60*/  LDGSTS.E [R141+0x40700], desc[UR22][R204.64], P2 ;  /* 0x40700000cc8d7fae */ /* 0x000fe200091a1016 */
[----:B------:R-:W-:Y:S02]  /*2da70*/  IADD3.X R223, PT, PT, R225, R135, RZ, P3, !PT ;  /* 0x00000087e1df7210 */ /* 0x000fe40001ffe4ff */
[----:B------:R-:W-:-:S03]  /*2da80*/  IADD3 R224, P3, PT, R246, R134, RZ ;  /* 0x00000086f6e07210 */ /* 0x000fc60007f7e0ff */
[----:B------:R-:W-:Y:S02]  /*2da90*/  LDGSTS.E [R141+0x40b00], desc[UR22][R222.64], P2 ;  /* 0x40b00000de8d7fae */ /* 0x000fe400091a1016 */
[----:B------:R-:W-:Y:S01]  /*2daa0*/  IMAD.X R225, R247, 0x1, R135, P3 ;  /* 0x00000001f7e17824 */ /* 0x000fe200018e0687 */
[----:B--2---:R-:W-:-:S04]  /*2dab0*/  IADD3 R246, P3, PT, R230, R134, RZ ;  /* 0x00000086e6f67210 */ /* 0x004fc80007f7e0ff */
[----:B------:R-:W-:Y:S01]  /*2dac0*/  LDGSTS.E [R141+0x40f00], desc[UR22][R224.64], P2 ;  /* 0x40f00000e08d7fae */ /* 0x000fe200091a1016 */
[----:B------:R-:W-:-:S03]  /*2dad0*/  IMAD.X R247, R231, 0x1, R135, P3 ;  /* 0x00000001e7f77824 */ /* 0x000fc600018e0687 */
[----:B------:R-:W2:Y:S04]  /*2dae0*/  LDL.LU.64 R230, [R1+0x78] ;  /* 0x0000780001e67983 */ /* 0x000ea80000300a00 */
[----:B------:R-:W-:Y:S01]  /*2daf0*/  LDGSTS.E [R141+0x41300], desc[UR22][R246.64], P2 ;  /* 0x41300000f68d7fae */ /* 0x000fe200091a1016 */
[----:B------:R-:W-:-:S05]  /*2db00*/  IADD3 R216, P3, PT, R238, R134, RZ ;  /* 0x00000086eed87210 */ /* 0x000fca0007f7e0ff */
[----:B------:R-:W-:Y:S02]  /*2db10*/  IMAD.X R217, R239, 0x1, R135, P3 ;  /* 0x00000001efd97824 */ /* 0x000fe400018e0687 */
[----:B------:R-:W2:Y:S04]  /*2db20*/  LDL.LU.64 R238, [R1+0x58] ;  /* 0x0000580001ee7983 */ /* 0x000ea80000300a00 */
[----:B------:R-:W-:Y:S01]  /*2db30*/  LDGSTS.E [R141+0x41700], desc[UR22][R216.64], P2 ;  /* 0x41700000d88d7fae */ /* 0x000fe200091a1016 */
[----:B------:R-:W-:-:S05]  /*2db40*/  IADD3 R210, P3, PT, R136, R134, RZ ;  /* 0x0000008688d27210 */ /* 0x000fca0007f7e0ff */
[----:B------:R-:W-:Y:S02]  /*2db50*/  IMAD.X R211, R137, 0x1, R135, P3 ;  /* 0x0000000189d37824 */ /* 0x000fe400018e0687 */
[----:B------:R-:W2:Y:S04]  /*2db60*/  LDL.LU.64 R136, [R1+0x38] ;  /* 0x0000380001887983 */ /* 0x000ea80000300a00 */
[----:B------:R-:W-:Y:S01]  /*2db70*/  LDGSTS.E [R141+0x41b00], desc[UR22][R210.64], P2 ;  /* 0x41b00000d28d7fae */ /* 0x000fe200091a1016 */
[----:B---3--:R-:W-:-:S05]  /*2db80*/  IADD3 R200, P3, PT, R228, R134, RZ ;  /* 0x00000086e4c87210 */ /* 0x008fca0007f7e0ff */
[----:B------:R-:W-:Y:S02]  /*2db90*/  IMAD.X R201, R229, 0x1, R135, P3 ;  /* 0x00000001e5c97824 */ /* 0x000fe400018e0687 */
[----:B------:R-:W3:Y:S01]  /*2dba0*/  LDL.LU.64 R228, [R1+0x18] ;  /* 0x0000180001e47983 */ /* 0x000ee20000300a00 */
[----:B------:R-:W-:-:S03]  /*2dbb0*/  IADD3 R184, P3, PT, R236, R134, RZ ;  /* 0x00000086ecb87210 */ /* 0x000fc60007f7e0ff */
[----:B------:R-:W-:Y:S01]  /*2dbc0*/  LDGSTS.E [R141+0x41f00], desc[UR22][R200.64], P2 ;  /* 0x41f00000c88d7fae */ /* 0x000fe200091a1016 */
[----:B------:R-:W-:Y:S02]  /*2dbd0*/  IADD3.X R185, PT, PT, R237, R135, RZ, P3, !PT ;  /* 0x00000087edb97210 */ /* 0x000fe40001ffe4ff */
[----:B------:R-:W-:-:S03]  /*2dbe0*/  IADD3 R182, P3, PT, R138, R134, RZ ;  /* 0x000000868ab67210 */ /* 0x000fc60007f7e0ff */
[----:B------:R4:W-:Y:S02]  /*2dbf0*/  LDGSTS.E [R141+0x42300], desc[UR22][R184.64], P2 ;  /* 0x42300000b88d7fae */ /* 0x0009e400091a1016 */
[--C-:B------:R-:W-:Y:S01]  /*2dc00*/  IMAD.X R183, R139, 0x1, R135.reuse, P3 ;  /* 0x000000018bb77824 */ /* 0x100fe200018e0687 */
[-C--:B------:R-:W-:Y:S01]  /*2dc10*/  IADD3 R138, P3, PT, R244, R134.reuse, RZ ;  /* 0x00000086f48a7210 */ /* 0x080fe20007f7e0ff */
[----:B------:R4:W-:Y:S04]  /*2dc20*/  STL.64 [R1+0x568], R184 ;  /* 0x000568b801007387 */ /* 0x0009e80000100a00 */
[----:B------:R-:W-:Y:S01]  /*2dc30*/  IMAD.X R139, R245, 0x1, R135, P3 ;  /* 0x00000001f58b7824 */ /* 0x000fe200018e0687 */
[----:B------:R1:W-:Y:S04]  /*2dc40*/  STL.64 [R1+0x590], R182 ;  /* 0x000590b601007387 */ /* 0x0003e80000100a00 */
[----:B------:R1:W-:Y:S01]  /*2dc50*/  LDGSTS.E [R141+0x42700], desc[UR22][R182.64], P2 ;  /* 0x42700000b68d7fae */ /* 0x0003e200091a1016 */
[----:B----4-:R-:W-:-:S03]  /*2dc60*/  IADD3 R184, P3, PT, R206, R134, RZ ;  /* 0x00000086ceb87210 */ /* 0x010fc60007f7e0ff */
[----:B------:R4:W-:Y:S02]  /*2dc70*/  STL.64 [R1+0x5c8], R138 ;  /* 0x0005c88a01007387 */ /* 0x0009e40000100a00 */
[----:B------:R-:W-:Y:S02]  /*2dc80*/  IMAD.X R185, R207, 0x1, R135, P3 ;  /* 0x00000001cfb97824 */ /* 0x000fe400018e0687 */
[----:B------:R4:W-:Y:S01]  /*2dc90*/  LDGSTS.E [R141+0x42b00], desc[UR22][R138.64], P2 ;  /* 0x42b000008a8d7fae */ /* 0x0009e200091a1016 */
[----:B-1----:R-:W-:-:S03]  /*2dca0*/  IADD3 R182, P3, PT, R208, R134, RZ ;  /* 0x00000086d0b67210 */ /* 0x002fc60007f7e0ff */
[----:B------:R1:W-:Y:S02]  /*2dcb0*/  STL.64 [R1+0x608], R184 ;  /* 0x000608b801007387 */ /* 0x0003e40000100a00 */
[----:B------:R-:W-:Y:S02]  /*2dcc0*/  IMAD.X R183, R209, 0x1, R135, P3 ;  /* 0x00000001d1b77824 */ /* 0x000fe400018e0687 */
[----:B------:R1:W-:Y:S01]  /*2dcd0*/  LDGSTS.E [R141+0x42f00], desc[UR22][R184.64], P2 ;  /* 0x42f00000b88d7fae */ /* 0x0003e200091a1016 */
[----:B----4-:R-:W-:-:S03]  /*2dce0*/  IADD3 R138, P3, PT, R214, R134, RZ ;  /* 0x00000086d68a7210 */ /* 0x010fc60007f7e0ff */
[----:B------:R2:W-:Y:S02]  /*2dcf0*/  STL.64 [R1+0x630], R182 ;  /* 0x000630b601007387 */ /* 0x0005e40000100a00 */
[----:B------:R-:W-:Y:S02]  /*2dd00*/  IMAD.X R139, R215, 0x1, R135, P3 ;  /* 0x00000001d78b7824 */ /* 0x000fe400018e0687 */
[----:B------:R2:W-:Y:S01]  /*2dd10*/  LDGSTS.E [R141+0x43300], desc[UR22][R182.64], P2 ;  /* 0x43300000b68d7fae */ /* 0x0005e200091a1016 */
[----:B-1----:R-:W-:-:S03]  /*2dd20*/  IADD3 R184, P3, PT, R218, R134, RZ ;  /* 0x00000086dab87210 */ /* 0x002fc60007f7e0ff */
[----:B------:R1:W-:Y:S01]  /*2dd30*/  STL.64 [R1+0x670], R138 ;  /* 0x0006708a01007387 */ /* 0x0003e20000100a00 */
[----:B------:R-:W-:-:S03]  /*2dd40*/  IADD3.X R185, PT, PT, R219, R135, RZ, P3, !PT ;  /* 0x00000087dbb97210 */ /* 0x000fc60001ffe4ff */
[----:B------:R1:W-:Y:S01]  /*2dd50*/  LDGSTS.E [R141+0x43700], desc[UR22][R138.64], P2 ;  /* 0x437000008a8d7fae */ /* 0x0003e200091a1016 */
[----:B--2---:R-:W-:-:S03]  /*2dd60*/  IADD3 R182, P3, PT, R230, R134, RZ ;  /* 0x00000086e6b67210 */ /* 0x004fc60007f7e0ff */
[----:B------:R-:W-:Y:S02]  /*2dd70*/  STL.64 [R1+0x698], R184 ;  /* 0x000698b801007387 */ /* 0x000fe40000100a00 */
[----:B------:R-:W-:Y:S02]  /*2dd80*/  IMAD.X R183, R231, 0x1, R135, P3 ;  /* 0x00000001e7b77824 */ /* 0x000fe400018e0687 */
[----:B------:R-:W-:Y:S04]  /*2dd90*/  LDGSTS.E [R141+0x43b00], desc[UR22][R184.64], P2 ;  /* 0x43b00000b88d7fae */ /* 0x000fe800091a1016 */
[----:B------:R2:W-:Y:S04]  /*2dda0*/  STL.64 [R1+0x6d0], R182 ;  /* 0x0006d0b601007387 */ /* 0x0005e80000100a00 */
[----:B------:R2:W-:Y:S01]  /*2ddb0*/  LDGSTS.E [R141+0x43f00], desc[UR22][R182.64], P2 ;  /* 0x43f00000b68d7fae */ /* 0x0005e200091a1016 */
[----:B-1----:R-:W-:-:S05]  /*2ddc0*/  IADD3 R138, P3, PT, R238, R134, RZ ;  /* 0x00000086ee8a7210 */ /* 0x002fca0007f7e0ff */
[----:B------:R-:W-:-:S05]  /*2ddd0*/  IMAD.X R139, R239, 0x1, R135, P3 ;  /* 0x00000001ef8b7824 */ /* 0x000fca00018e0687 */
[----:B------:R3:W-:Y:S04]  /*2dde0*/  STL.64 [R1+0x6f8], R138 ;  /* 0x0006f88a01007387 */ /* 0x0007e80000100a00 */
[----:B------:R3:W-:Y:S01]  /*2ddf0*/  LDGSTS.E [R141+0x44300], desc[UR22][R138.64], P2 ;  /* 0x443000008a8d7fae */ /* 0x0007e200091a1016 */
[----:B--2---:R-:W-:-:S05]  /*2de00*/  IADD3 R182, P3, PT, R136, R134, RZ ;  /* 0x0000008688b67210 */ /* 0x004fca0007f7e0ff */
[----:B------:R-:W-:-:S05]  /*2de10*/  IMAD.X R183, R137, 0x1, R135, P3 ;  /* 0x0000000189b77824 */ /* 0x000fca00018e0687 */
[----:B------:R1:W-:Y:S04]  /*2de20*/  STL.64 [R1+0x738], R182 ;  /* 0x000738b601007387 */ /* 0x0003e80000100a00 */
[----:B------:R1:W-:Y:S01]  /*2de30*/  LDGSTS.E [R141+0x44700], desc[UR22][R182.64], P2 ;  /* 0x44700000b68d7fae */ /* 0x0003e200091a1016 */
[----:B---3--:R-:W-:-:S05]  /*2de40*/  IADD3 R138, P3, PT, R228, R134, RZ ;  /* 0x00000086e48a7210 */ /* 0x008fca0007f7e0ff */
[----:B------:R-:W-:Y:S01]  /*2de50*/  IMAD.X R139, R229, 0x1, R135, P3 ;  /* 0x00000001e58b7824 */ /* 0x000fe200018e0687 */
[----:B------:R-:W-:-:S04]  /*2de60*/  IADD3 R136, P3, PT, R250, R134, RZ ;  /* 0x00000086fa887210 */ /* 0x000fc80007f7e0ff */
[----:B------:R2:W-:Y:S01]  /*2de70*/  LDGSTS.E [R141+0x44b00], desc[UR22][R138.64], P2 ;  /* 0x44b000008a8d7fae */ /* 0x0005e200091a1016 */
[----:B------:R-:W-:Y:S01]  /*2de80*/  IMAD.X R137, R251, 0x1, R135, P3 ;  /* 0x00000001fb897824 */ /* 0x000fe200018e0687 */
[-C--:B-1----:R-:W-:Y:S02]  /*2de90*/  IADD3 R182, P3, PT, R242, R134.reuse, RZ ;  /* 0x00000086f2b67210 */ /* 0x082fe40007f7e0ff */
[----:B------:R2:W-:Y:S02]  /*2dea0*/  STL.64 [R1+0x778], R138 ;  /* 0x0007788a01007387 */ /* 0x0005e40000100a00 */
[----:B------:R-:W-:Y:S02]  /*2deb0*/  IADD3.X R183, PT, PT, R243, R135, RZ, P3, !PT ;  /* 0x00000087f3b77210 */ /* 0x000fe40001ffe4ff */
[----:B------:R1:W-:Y:S04]  /*2dec0*/  STL.64 [R1+0x7a8], R136 ;  /* 0x0007a88801007387 */ /* 0x0003e80000100a00 */
[----:B------:R1:W-:Y:S01]  /*2ded0*/  LDGSTS.E [R141+0x44f00], desc[UR22][R136.64], P2 ;  /* 0x44f00000888d7fae */ /* 0x0003e200091a1016 */
[----:B--2---:R-:W-:-:S03]  /*2dee0*/  IADD3 R138, P3, PT, R234, R134, RZ ;  /* 0x00000086ea8a7210 */ /* 0x004fc60007f7e0ff */
[----:B------:R-:W-:Y:S02]  /*2def0*/  STL.64 [R1+0x7f0], R182 ;  /* 0x0007f0b601007387 */ /* 0x000fe40000100a00 */
[----:B------:R-:W-:Y:S02]  /*2df00*/  IMAD.X R139, R235, 0x1, R135, P3 ;  /* 0x00000001eb8b7824 */ /* 0x000fe400018e0687 */
[----:B------:R2:W-:Y:S01]  /*2df10*/  LDGSTS.E [R141+0x45300], desc[UR22][R182.64], P2 ;  /* 0x45300000b68d7fae */ /* 0x0005e200091a1016 */
[----:B-1----:R-:W-:-:S03]  /*2df20*/  IADD3 R136, P3, PT, R180, R134, RZ ;  /* 0x00000086b4887210 */ /* 0x002fc60007f7e0ff */
[----:B------:R-:W-:Y:S02]  /*2df30*/  STL.64 [R1+0x828], R138 ;  /* 0x0008288a01007387 */ /* 0x000fe40000100a00 */
[----:B------:R-:W-:Y:S02]  /*2df40*/  IMAD.X R137, R181, 0x1, R135, P3 ;  /* 0x00000001b5897824 */ /* 0x000fe400018e0687 */
[----:B------:R1:W-:Y:S04]  /*2df50*/  LDGSTS.E [R141+0x45700], desc[UR22][R138.64], P2 ;  /* 0x457000008a8d7fae */ /* 0x0003e800091a1016 */
[----:B------:R3:W-:Y:S04]  /*2df60*/  STL.64 [R1+0x870], R136 ;  /* 0x0008708801007387 */ /* 0x0007e80000100a00 */
[----:B------:R-:W-:Y:S04]  /*2df70*/  LDGSTS.E [R141+0x45b00], desc[UR22][R136.64], P2 ;  /* 0x45b00000888d7fae */ /* 0x000fe800091a1016 */
[----:B---3--:R-:W3:Y:S01]  /*2df80*/  LDL.LU.64 R136, [R1+0x240] ;  /* 0x0002400001887983 */ /* 0x008ee20000300a00 */
[----:B--2---:R-:W-:-:S03]  /*2df90*/  IADD3 R182, P3, PT, R178, R134, RZ ;  /* 0x00000086b2b67210 */ /* 0x004fc60007f7e0ff */
[----:B------:R-:W2:Y:S02]  /*2dfa0*/  LDL.LU.64 R214, [R1+0x220] ;  /* 0x0002200001d67983 */ /* 0x000ea40000300a00 */
[----:B------:R-:W-:Y:S01]  /*2dfb0*/  IMAD.X R183, R179, 0x1, R135, P3 ;  /* 0x00000001b3b77824 */ /* 0x000fe200018e0687 */
[----:B------:R-:W-:-:S04]  /*2dfc0*/  IADD3 R180, P3, PT, R176, R134, RZ ;  /* 0x00000086b0b47210 */ /* 0x000fc80007f7e0ff */
[----:B------:R-:W-:Y:S01]  /*2dfd0*/  LDGSTS.E [R141+0x45f00], desc[UR22][R182.64], P2 ;  /* 0x45f00000b68d7fae */ /* 0x000fe200091a1016 */
[--C-:B------:R-:W-:Y:S01]  /*2dfe0*/  IMAD.X R181, R177, 0x1, R135.reuse, P3 ;  /* 0x00000001b1b57824 */ /* 0x100fe200018e0687 */
[-C--:B-1----:R-:W-:Y:S02]  /*2dff0*/  IADD3 R138, P3, PT, R174, R134.reuse, RZ ;  /* 0x00000086ae8a7210 */ /* 0x082fe40007f7e0ff */
[----:B------:R-:W-:Y:S03]  /*2e000*/  STL.64 [R1+0x8a8], R182 ;  /* 0x0008a8b601007387 */ /* 0x000fe60000100a00 */
[----:B------:R-:W-:Y:S01]  /*2e010*/  IMAD.X R139, R175, 0x1, R135, P3 ;  /* 0x00000001af8b7824 */ /* 0x000fe200018e0687 */
[-C--:B------:R-:W-:Y:S01]  /*2e020*/  IADD3 R176, P3, PT, R172, R134.reuse, RZ ;  /* 0x00000086acb07210 */ /* 0x080fe20007f7e0ff */
[----:B------:R-:W-:Y:S03]  /*2e030*/  LDGSTS.E [R141+0x46300], desc[UR22][R180.64], P2 ;  /* 0x46300000b48d7fae */ /* 0x000fe600091a1016 */
[----:B------:R-:W-:Y:S01]  /*2e040*/  IADD3.X R177, PT, PT, R173, R135, RZ, P3, !PT ;  /* 0x00000087adb17210 */ /* 0x000fe20001ffe4ff */
[----:B------:R-:W-:Y:S01]  /*2e050*/  STL.64 [R1+0x8f0], R180 ;  /* 0x0008f0b401007387 */ /* 0x000fe20000100a00 */
[----:B------:R-:W-:-:S03]  /*2e060*/  IADD3 R174, P3, PT, R170, R134, RZ ;  /* 0x00000086aaae7210 */ /* 0x000fc60007f7e0ff */
[----:B------:R1:W-:Y:S02]  /*2e070*/  STL.64 [R1+0x920], R138 ;  /* 0x0009208a01007387 */ /* 0x0003e40000100a00 */
[----:B------:R-:W-:Y:S02]  /*2e080*/  IMAD.X R175, R171, 0x1, R135, P3 ;  /* 0x00000001abaf7824 */ /* 0x000fe400018e0687 */
[----:B------:R1:W-:Y:S04]  /*2e090*/  LDGSTS.E [R141+0x46700], desc[UR22][R138.64], P2 ;  /* 0x467000008a8d7fae */ /* 0x0003e800091a1016 */
[----:B------:R-:W4:Y:S04]  /*2e0a0*/  LDL.LU.64 R230, [R1+0x208] ;  /* 0x0002080001e67983 */ /* 0x000f280000300a00 */
[----:B------:R-:W4:Y:S01]  /*2e0b0*/  LDL.LU.64 R228, [R1+0x1e8] ;  /* 0x0001e80001e47983 */ /* 0x000f220000300a00 */
[----:B-1----:R-:W-:-:S03]  /*2e0c0*/  IADD3 R138, P3, PT, R168, R134, RZ ;  /* 0x00000086a88a7210 */ /* 0x002fc60007f7e0ff */
[----:B------:R-:W4:Y:S02]  /*2e0d0*/  LDL.LU.64 R206, [R1+0x1d0] ;  /* 0x0001d00001ce7983 */ /* 0x000f240000300a00 */
[--C-:B------:R-:W-:Y:S01]  /*2e0e0*/  IMAD.X R139, R169, 0x1, R135.reuse, P3 ;  /* 0x00000001a98b7824 */ /* 0x100fe200018e0687 */
[-C--:B------:R-:W-:Y:S01]  /*2e0f0*/  IADD3 R170, P3, PT, R166, R134.reuse, RZ ;  /* 0x00000086a6aa7210 */ /* 0x080fe20007f7e0ff */
[----:B------:R-:W-:Y:S04]  /*2e100*/  STL.64 [R1+0x960], R176 ;  /* 0x000960b001007387 */ /* 0x000fe80000100a00 */
[--C-:B------:R-:W-:Y:S01]  /*2e110*/  IMAD.X R171, R167, 0x1, R135.reuse, P3 ;  /* 0x00000001a7ab7824 */ /* 0x100fe200018e0687 */
[----:B------:R-:W-:Y:S01]  /*2e120*/  IADD3 R168, P3, PT, R164, R134, RZ ;  /* 0x00000086a4a87210 */ /* 0x000fe20007f7e0ff */
[----:B------:R-:W-:Y:S04]  /*2e130*/  LDGSTS.E [R141+0x46b00], desc[UR22][R176.64], P2 ;  /* 0x46b00000b08d7fae */ /* 0x000fe800091a1016 */
[----:B------:R-:W-:Y:S01]  /*2e140*/  STL.64 [R1+0x998], R174 ;  /* 0x000998ae01007387 */ /* 0x000fe20000100a00 */
[----:B------:R-:W-:-:S03]  /*2e150*/  IMAD.X R169, R165, 0x1, R135, P3 ;  /* 0x00000001a5a97824 */ /* 0x000fc600018e0687 */
[----:B------:R-:W-:Y:S04]  /*2e160*/  LDGSTS.E [R141+0x46f00], desc[UR22][R174.64], P2 ;  /* 0x46f00000ae8d7fae */ /* 0x000fe800091a1016 */
[----:B------:R1:W-:Y:S04]  /*2e170*/  STL.64 [R1+0xa58], R138 ;  /* 0x000a588a01007387 */ /* 0x0003e80000100a00 */
[----:B------:R1:W-:Y:S04]  /*2e180*/  LDGSTS.E [R141+0x47300], desc[UR22][R138.64], P2 ;  /* 0x473000008a8d7fae */ /* 0x0003e800091a1016 */
[----:B------:R-:W-:Y:S04]  /*2e190*/  STL.64 [R1+0xaa0], R170 ;  /* 0x000aa0aa01007387 */ /* 0x000fe80000100a00 */
[----:B------:R-:W-:Y:S01]  /*2e1a0*/  STL.64 [R1+0xad0], R168 ;  /* 0x000ad0a801007387 */ /* 0x000fe20000100a00 */
[----:B-1----:R-:W-:-:S03]  /*2e1b0*/  IADD3 R138, P3, PT, R162, R134, RZ ;  /* 0x00000086a28a7210 */ /* 0x002fc60007f7e0ff */
[----:B------:R-:W4:Y:S02]  /*2e1c0*/  LDL.LU.64 R218, [R1+0x1b0] ;  /* 0x0001b00001da7983 */ /* 0x000f240000300a00 */
[----:B------:R-:W-:Y:S02]  /*2e1d0*/  IMAD.X R139, R163, 0x1, R135, P3 ;  /* 0x00000001a38b7824 */ /* 0x000fe400018e0687 */
[----:B------:R-:W-:Y:S04]  /*2e1e0*/  LDGSTS.E [R141+0x47700], desc[UR22][R170.64], P2 ;  /* 0x47700000aa8d7fae */ /* 0x000fe800091a1016 */
[----:B------:R1:W-:Y:S04]  /*2e1f0*/  STL.64 [R1+0xb00], R138 ;  /* 0x000b008a01007387 */ /* 0x0003e80000100a00 */
[----:B------:R-:W4:Y:S04]  /*2e200*/  LDL.LU.64 R238, [R1+0x190] ;  /* 0x0001900001ee7983 */ /* 0x000f280000300a00 */
[----:B------:R-:W-:Y:S04]  /*2e210*/  LDGSTS.E [R141+0x47b00], desc[UR22][R168.64], P2 ;  /* 0x47b00000a88d7fae */ /* 0x000fe800091a1016 */
[----:B------:R1:W-:Y:S01]  /*2e220*/  LDGSTS.E [R141+0x47f00], desc[UR22][R138.64], P2 ;  /* 0x47f000008a8d7fae */ /* 0x0003e200091a1016 */
[----:B---3--:R-:W-:-:S04]  /*2e230*/  IADD3 R196, P3, PT, R136, R134, RZ ;  /* 0x0000008688c47210 */ /* 0x008fc80007f7e0ff */
[----:B------:R-:W-:Y:S02]  /*2e240*/  IADD3.X R197, PT, PT, R137, R135, RZ, P3, !PT ;  /* 0x0000008789c57210 */ /* 0x000fe40001ffe4ff */
[----:B------:R-:W3:Y:S04]  /*2e250*/  LDL.LU.64 R136, [R1+0x170] ;  /* 0x0001700001887983 */ /* 0x000ee80000300a00 */
[----:B------:R-:W3:Y:S04]  /*2e260*/  LDL.LU.64 R182, [R1+0x150] ;  /* 0x0001500001b67983 */ /* 0x000ee80000300a00 */
[----:B------:R-:W3:Y:S04]  /*2e270*/  LDL.LU.64 R184, [R1+0x130] ;  /* 0x0001300001b87983 */ /* 0x000ee80000300a00 */
[----:B------:R-:W3:Y:S01]  /*2e280*/  LDL.LU.64 R186, [R1+0x110] ;  /* 0x0001100001ba7983 */ /* 0x000ee20000300a00 */
[----:B--2---:R-:W-:-:S03]  /*2e290*/  IADD3 R208, P3, PT, R214, R134, RZ ;  /* 0x00000086d6d07210 */ /* 0x004fc60007f7e0ff */
[----:B------:R-:W2:Y:S02]  /*2e2a0*/  LDL.LU.64 R188, [R1+0xf0] ;  /* 0x0000f00001bc7983 */ /* 0x000ea40000300a00 */
[----:B------:R-:W-:Y:S02]  /*2e2b0*/  IMAD.X R209, R215, 0x1, R135, P3 ;  /* 0x00000001d7d17824 */ /* 0x000fe400018e0687 */
[----:B------:R-:W2:Y:S04]  /*2e2c0*/  LDL.LU.64 R190, [R1+0xd0] ;  /* 0x0000d00001be7983 */ /* 0x000ea80000300a00 */
[----:B------:R-:W2:Y:S04]  /*2e2d0*/  LDL.LU.64 R192, [R1+0xb0] ;  /* 0x0000b00001c07983 */ /* 0x000ea80000300a00 */
[----:B------:R-:W2:Y:S01]  /*2e2e0*/  LDL.LU.64 R194, [R1+0x90] ;  /* 0x0000900001c27983 */ /* 0x000ea20000300a00 */
[----:B----4-:R-:W-:-:S03]  /*2e2f0*/  IADD3 R214, P3, PT, R230, R134, RZ ;  /* 0x00000086e6d67210 */ /* 0x010fc60007f7e0ff */
[----:B-1----:R-:W4:Y:S02]  /*2e300*/  LDL.LU.64 R138, [R1+0x70] ;  /* 0x00007000018a7983 */ /* 0x002f240000300a00 */
[--C-:B------:R-:W-:Y:S01]  /*2e310*/  IMAD.X R215, R231, 0x1, R135.reuse, P3 ;  /* 0x00000001e7d77824 */ /* 0x100fe200018e0687 */
[-C--:B------:R-:W-:Y:S01]  /*2e320*/  IADD3 R230, P3, PT, R228, R134.reuse, RZ ;  /* 0x00000086e4e67210 */ /* 0x080fe20007f7e0ff */
[----:B------:R-:W4:Y:S04]  /*2e330*/  LDL.LU.64 R244, [R1+0x50] ;  /* 0x0000500001f47983 */ /* 0x000f280000300a00 */
[--C-:B------:R-:W-:Y:S01]  /*2e340*/  IMAD.X R231, R229, 0x1, R135.reuse, P3 ;  /* 0x00000001e5e77824 */ /* 0x100fe200018e0687 */
[-C--:B------:R-:W-:Y:S01]  /*2e350*/  IADD3 R228, P3, PT, R206, R134.reuse, RZ ;  /* 0x00000086cee47210 */ /* 0x080fe20007f7e0ff */
[----:B------:R-:W-:Y:S04]  /*2e360*/  LDGSTS.E [R142+0x40380], desc[UR22][R196.64], P2 ;  /* 0x40380000c48e7fae */ /* 0x000fe800091a1016 */
[----:B------:R-:W-:Y:S01]  /*2e370*/  IMAD.X R229, R207, 0x1, R135, P3 ;  /* 0x00000001cfe57824 */ /* 0x000fe200018e0687 */
[----:B------:R-:W-:Y:S04]  /*2e380*/  LDGSTS.E [R142+0x40780], desc[UR22][R208.64], P2 ;  /* 0x40780000d08e7fae */ /* 0x000fe800091a1016 */
[----:B------:R-:W-:Y:S04]  /*2e390*/  LDGSTS.E [R142+0x40b80], desc[UR22][R214.64], P2 ;  /* 0x40b80000d68e7fae */ /* 0x000fe800091a1016 */
[----:B------:R-:W-:Y:S04]  /*2e3a0*/  LDGSTS.E [R142+0x40f80], desc[UR22][R230.64], P2 ;  /* 0x40f80000e68e7fae */ /* 0x000fe800091a1016 */
[----:B------:R-:W-:Y:S01]  /*2e3b0*/  LDGSTS.E [R142+0x41380], desc[UR22][R228.64], P2 ;  /* 0x41380000e48e7fae */ /* 0x000fe200091a1016 */
[----:B------:R-:W-:-:S05]  /*2e3c0*/  IADD3 R236, P3, PT, R218, R134, RZ ;  /* 0x00000086daec7210 */ /* 0x000fca0007f7e0ff */
[----:B------:R-:W-:-:S05]  /*2e3d0*/  IMAD.X R237, R219, 0x1, R135, P3 ;  /* 0x00000001dbed7824 */ /* 0x000fca00018e0687 */
[----:B------:R-:W-:Y:S01]  /*2e3e0*/  LDGSTS.E [R142+0x41780], desc[UR22][R236.64], P2 ;  /* 0x41780000ec8e7fae */ /* 0x000fe200091a1016 */
[----:B------:R-:W-:-:S04]  /*2e3f0*/  IADD3 R218, P3, PT, R238, R134, RZ ;  /* 0x00000086eeda7210 */ /* 0x000fc80007f7e0ff */
[----:B------:R-:W-:Y:S02]  /*2e400*/  IADD3.X R219, PT, PT, R239, R135, RZ, P3, !PT ;  /* 0x00000087efdb7210 */ /* 0x000fe40001ffe4ff */
[----:B------:R-:W4:Y:S04]  /*2e410*/  LDL.LU.64 R238, [R1+0x30] ;  /* 0x0000300001ee7983 */ /* 0x000f280000300a00 */
[----:B------:R-:W-:Y:S01]  /*2e420*/  LDGSTS.E [R142+0x41b80], desc[UR22][R218.64], P2 ;  /* 0x41b80000da8e7fae */ /* 0x000fe200091a1016 */
[----:B---3--:R-:W-:-:S05]  /*2e430*/  IADD3 R206, P3, PT, R136, R134, RZ ;  /* 0x0000008688ce7210 */ /* 0x008fca0007f7e0ff */
[----:B------:R-:W-:Y:S02]  /*2e440*/  IMAD.X R207, R137, 0x1, R135, P3 ;  /* 0x0000000189cf7824 */ /* 0x000fe400018e0687 */
[----:B------:R-:W3:Y:S01]  /*2e450*/  LDL.LU.64 R136, [R1+0x10] ;  /* 0x0000100001887983 */ /* 0x000ee20000300a00 */
[----:B------:R-:W-:-:S03]  /*2e460*/  IADD3 R234, P3, PT, R182, R134, RZ ;  /* 0x00000086b6ea7210 */ /* 0x000fc60007f7e0ff */
[----:B------:R-:W-:Y:S02]  /*2e470*/  LDGSTS.E [R142+0x41f80], desc[UR22][R206.64], P2 ;  /* 0x41f80000ce8e7fae */ /* 0x000fe400091a1016 */
[----:B------:R-:W-:Y:S01]  /*2e480*/  IMAD.X R235, R183, 0x1, R135, P3 ;  /* 0x00000001b7eb7824 */ /* 0x000fe200018e0687 */
[----:B------:R-:W-:-:S04]  /*2e490*/  IADD3 R162, P3, PT, R184, R134, RZ ;  /* 0x00000086b8a27210 */ /* 0x000fc80007f7e0ff */
[----:B------:R-:W-:Y:S01]  /*2e4a0*/  LDGSTS.E [R142+0x42380], desc[UR22][R234.64], P2 ;  /* 0x42380000ea8e7fae */ /* 0x000fe200091a1016 */
[----:B------:R-:W-:Y:S01]  /*2e4b0*/  IMAD.X R163, R185, 0x1, R135, P3 ;  /* 0x00000001b9a37824 */ /* 0x000fe200018e0687 */
[----:B------:R-:W-:-:S04]  /*2e4c0*/  IADD3 R140, P3, PT, R186, R134, RZ ;  /* 0x00000086ba8c7210 */ /* 0x000fc80007f7e0ff */
[----:B------:R1:W-:Y:S01]  /*2e4d0*/  LDGSTS.E [R142+0x42780], desc[UR22][R162.64], P2 ;  /* 0x42780000a28e7fae */ /* 0x0003e200091a1016 */
[--C-:B------:R-:W-:Y:S01]  /*2e4e0*/  IMAD.X R141, R187, 0x1, R135.reuse, P3 ;  /* 0x00000001bb8d7824 */ /* 0x100fe200018e0687 */
[-C--:B--2---:R-:W-:Y:S02]  /*2e4f0*/  IADD3 R164, P3, PT, R188, R134.reuse, RZ ;  /* 0x00000086bca47210 */ /* 0x084fe40007f7e0ff */
[----:B------:R1:W-:Y:S03]  /*2e500*/  STL.64 [R1+0x520], R162 ;  /* 0x000520a201007387 */ /* 0x0003e60000100a00 */
[----:B------:R-:W-:Y:S01]  /*2e510*/  IMAD.X R165, R189, 0x1, R135, P3 ;  /* 0x00000001bda57824 */ /* 0x000fe200018e0687 */
[----:B------:R2:W-:Y:S04]  /*2e520*/  STL.64 [R1+0x560], R140 ;  /* 0x0005608c01007387 */ /* 0x0005e80000100a00 */
[----:B------:R2:W-:Y:S01]  /*2e530*/  LDGSTS.E [R142+0x42b80], desc[UR22][R140.64], P2 ;  /* 0x42b800008c8e7fae */ /* 0x0005e200091a1016 */
[----:B-1----:R-:W-:-:S03]  /*2e540*/  IADD3 R162, P3, PT, R190, R134, RZ ;  /* 0x00000086bea27210 */ /* 0x002fc60007f7e0ff */
[----:B------:R-:W-:Y:S01]  /*2e550*/  STL.64 [R1+0x580], R164 ;  /* 0x000580a401007387 */ /* 0x000fe20000100a00 */
[----:B------:R-:W-:-:S03]  /*2e560*/  IADD3.X R163, PT, PT, R191, R135, RZ, P3, !PT ;  /* 0x00000087bfa37210 */ /* 0x000fc60001ffe4ff */
[----:B------:R-:W-:Y:S01]  /*2e570*/  LDGSTS.E [R142+0x42f80], desc[UR22][R164.64], P2 ;  /* 0x42f80000a48e7fae */ /* 0x000fe200091a1016 */
[----:B--2---:R-:W-:-:S03]  /*2e580*/  IADD3 R140, P3, PT, R192, R134, RZ ;  /* 0x00000086c08c7210 */ /* 0x004fc60007f7e0ff */
[----:B------:R1:W-:Y:S02]  /*2e590*/  STL.64 [R1+0x5c0], R162 ;  /* 0x0005c0a201007387 */ /* 0x0003e40000100a00 */
[----:B------:R-:W-:Y:S02]  /*2e5a0*/  IMAD.X R141, R193, 0x1, R135, P3 ;  /* 0x00000001c18d7824 */ /* 0x000fe400018e0687 */
[----:B------:R1:W-:Y:S04]  /*2e5b0*/  LDGSTS.E [R142+0x43380], desc[UR22][R162.64], P2 ;  /* 0x43380000a28e7fae */ /* 0x0003e800091a1016 */
[----:B------:R4:W-:Y:S04]  /*2e5c0*/  STL.64 [R1+0x600], R140 ;  /* 0x0006008c01007387 */ /* 0x0009e80000100a00 */
[----:B------:R4:W-:Y:S01]  /*2e5d0*/  LDGSTS.E [R142+0x43780], desc[UR22][R140.64], P2 ;  /* 0x437800008c8e7fae */ /* 0x0009e200091a1016 */
[----:B-1----:R-:W-:-:S05]  /*2e5e0*/  IADD3 R162, P3, PT, R194, R134, RZ ;  /* 0x00000086c2a27210 */ /* 0x002fca0007f7e0ff */
[----:B------:R-:W-:Y:S01]  /*2e5f0*/  IMAD.X R163, R195, 0x1, R135, P3 ;  /* 0x00000001c3a37824 */ /* 0x000fe200018e0687 */
[----:B----4-:R-:W-:-:S04]  /*2e600*/  IADD3 R140, P3, PT, R138, R134, RZ ;  /* 0x000000868a8c7210 */ /* 0x010fc80007f7e0ff */
[----:B------:R-:W-:Y:S01]  /*2e610*/  LDGSTS.E [R142+0x43b80], desc[UR22][R162.64], P2 ;  /* 0x43b80000a28e7fae */ /* 0x000fe200091a1016 */
[--C-:B------:R-:W-:Y:S01]  /*2e620*/  IMAD.X R141, R139, 0x1, R135.reuse, P3 ;  /* 0x000000018b8d7824 */ /* 0x100fe200018e0687 */
[-C--:B------:R-:W-:Y:S02]  /*2e630*/  IADD3 R138, P3, PT, R244, R134.reuse, RZ ;  /* 0x00000086f48a7210 */ /* 0x080fe40007f7e0ff */
[----:B------:R-:W-:Y:S03]  /*2e640*/  STL.64 [R1+0x628], R162 ;  /* 0x000628a201007387 */ /* 0x000fe60000100a00 */
[----:B------:R-:W-:Y:S01]  /*2e650*/  IMAD.X R139, R245, 0x1, R135, P3 ;  /* 0x00000001f58b7824 */ /* 0x000fe200018e0687 */
[----:B------:R1:W-:Y:S04]  /*2e660*/  STL.64 [R1+0x668], R140 ;  /* 0x0006688c01007387 */ /* 0x0003e80000100a00 */
[----:B------:R1:W-:Y:S04]  /*2e670*/  LDGSTS.E [R142+0x43f80], desc[UR22][R140.64], P2 ;  /* 0x43f800008c8e7fae */ /* 0x0003e800091a1016 */
[----:B------:R3:W-:Y:S04]  /*2e680*/  STL.64 [R1+0x690], R138 ;  /* 0x0006908a01007387 */ /* 0x0007e80000100a00 */
[----:B------:R3:W-:Y:S01]  /*2e690*/  LDGSTS.E [R142+0x44380], desc[UR22][R138.64], P2 ;  /* 0x443800008a8e7fae */ /* 0x0007e200091a1016 */
[----:B-1----:R-:W-:-:S05]  /*2e6a0*/  IADD3 R140, P3, PT, R238, R134, RZ ;  /* 0x00000086ee8c7210 */ /* 0x002fca0007f7e0ff */
[----:B------:R-:W-:-:S05]  /*2e6b0*/  IMAD.X R141, R239, 0x1, R135, P3 ;  /* 0x00000001ef8d7824 */ /* 0x000fca00018e0687 */
[----:B------:R1:W-:Y:S04]  /*2e6c0*/  STL.64 [R1+0x6c0], R140 ;  /* 0x0006c08c01007387 */ /* 0x0003e80000100a00 */
[----:B------:R1:W-:Y:S01]  /*2e6d0*/  LDGSTS.E [R142+0x44780], desc[UR22][R140.64], P2 ;  /* 0x447800008c8e7fae */ /* 0x0003e200091a1016 */
[----:B------:R-:W-:Y:S01]  /*2e6e0*/  UMOV UR6, URZ ;  /* 0x000000ff00067c82 */ /* 0x000fe20008000000 */
[----:B---3--:R-:W-:-:S04]  /*2e6f0*/  IADD3 R138, P3, PT, R136, R134, RZ ;  /* 0x00000086888a7210 */ /* 0x008fc80007f7e0ff */
[----:B------:R-:W-:Y:S02]  /*2e700*/  IADD3.X R139, PT, PT, R137, R135, RZ, P3, !PT ;  /* 0x00000087898b7210 */ /* 0x000fe40001ffe4ff */
[----:B------:R-:W-:-:S03]  /*2e710*/  IADD3 R136, P3, PT, R248, R134, RZ ;  /* 0x00000086f8887210 */ /* 0x000fc60007f7e0ff */
[----:B------:R2:W-:Y:S02]  /*2e720*/  LDGSTS.E [R142+0x44b80], desc[UR22][R138.64], P2 ;  /* 0x44b800008a8e7fae */ /* 0x0005e400091a1016 */
[--C-:B------:R-:W-:Y:S01]  /*2e730*/  IMAD.X R137, R249, 0x1, R135.reuse, P3 ;  /* 0x00000001f9897824 */ /* 0x100fe200018e0687 */
[-C--:B-1----:R-:W-:Y:S01]  /*2e740*/  IADD3 R140, P3, PT, R240, R134.reuse, RZ ;  /* 0x00000086f08c7210 */ /* 0x082fe20007f7e0ff */
[----:B------:R2:W-:Y:S04]  /*2e750*/  STL.64 [R1+0x6e8], R138 ;  /* 0x0006e88a01007387 */ /* 0x0005e80000100a00 */
[----:B------:R-:W-:Y:S01]  /*2e760*/  IMAD.X R141, R241, 0x1, R135, P3 ;  /* 0x00000001f18d7824 */ /* 0x000fe200018e0687 */
[----:B------:R1:W-:Y:S04]  /*2e770*/  STL.64 [R1+0x728], R136 ;  /* 0x0007288801007387 */ /* 0x0003e80000100a00 */
[----:B------:R1:W-:Y:S01]  /*2e780*/  LDGSTS.E [R142+0x44f80], desc[UR22][R136.64], P2 ;  /* 0x44f80000888e7fae */ /* 0x0003e200091a1016 */
[----:B--2---:R-:W-:-:S03]  /*2e790*/  IADD3 R138, P3, PT, R232, R134, RZ ;  /* 0x00000086e88a7210 */ /* 0x004fc60007f7e0ff */
[----:B------:R2:W-:Y:S02]  /*2e7a0*/  STL.64 [R1+0x768], R140 ;  /* 0x0007688c01007387 */ /* 0x0005e40000100a00 */
[----:B------:R-:W-:Y:S02]  /*2e7b0*/  IMAD.X R139, R233, 0x1, R135, P3 ;  /* 0x00000001e98b7824 */ /* 0x000fe400018e0687 */
[----:B------:R2:W-:Y:S01]  /*2e7c0*/  LDGSTS.E [R142+0x45380], desc[UR22][R140.64], P2 ;  /* 0x453800008c8e7fae */ /* 0x0005e200091a1016 */
[----:B-1----:R-:W-:-:S03]  /*2e7d0*/  IADD3 R136, P3, PT, R160, R134, RZ ;  /* 0x00000086a0887210 */ /* 0x002fc60007f7e0ff */
[----:B------:R1:W-:Y:S02]  /*2e7e0*/  STL.64 [R1+0x798], R138 ;  /* 0x0007988a01007387 */ /* 0x0003e40000100a00 */
[----:B------:R-:W-:Y:S02]  /*2e7f0*/  IMAD.X R137, R161, 0x1, R135, P3 ;  /* 0x00000001a1897824 */ /* 0x000fe400018e0687 */
[----:B------:R1:W-:Y:S01]  /*2e800*/  LDGSTS.E [R142+0x45780], desc[UR22][R138.64], P2 ;  /* 0x457800008a8e7fae */ /* 0x0003e200091a1016 */
[----:B--2---:R-:W-:-:S03]  /*2e810*/  IADD3 R140, P3, PT, R158, R134, RZ ;  /* 0x000000869e8c7210 */ /* 0x004fc60007f7e0ff */
        /* <DEDUP_REMOVED lines=34> */
[----:B------:R1:W-:Y:S04]  /*2ea40*/  LDGSTS.E [R142+0x47b80], desc[UR22][R138.64], P2 ;  /* 0x47b800008a8e7fae */ /* 0x0003e800091a1016 */
[----:B------:R1:W-:Y:S04]  /*2ea50*/  STL.64 [R1+0xa98], R136 ;  /* 0x000a988801007387 */ /* 0x0003e80000100a00 */
[----:B------:R1:W-:Y:S01]  /*2ea60*/  LDGSTS.E [R142+0x47f80], desc[UR22][R136.64], P2 ;  /* 0x47f80000888e7fae */ /* 0x0003e200091a1016 */
[----:B------:R-:W-:-:S03]  /*2ea70*/  ISETP.GE.AND P2, PT, R252, 0x100, PT ;  /* 0x00000100fc00780c */ /* 0x000fc60003f46270 */
[----:B------:R-:W0:Y:S01]  /*2ea80*/  LDGDEPBAR ;  /* 0x00000000000079af */ /* 0x000e220000000000 */
[----:B------:R-:W-:-:S09]  /*2ea90*/  ISETP.GE.AND P3, PT, R252, 0x80, PT ;  /* 0x00000080fc00780c */ /* 0x000fd20003f66270 */
[----:B-1----:R-:W-:Y:S05]  /*2eaa0*/  @!P2 BRA `(.L_x_8) ;  /* 0x00000150006ca947 */ /* 0x002fea0003800000 */
[----:B------:R-:W-:Y:S01]  /*2eab0*/  STL [R1+0xa30], R78 ;  /* 0x000a304e01007387 */ /* 0x000fe20000100800 */
[----:B------:R-:W-:Y:S01]  /*2eac0*/  IMAD.MOV.U32 R143, RZ, RZ, R102 ;  /* 0x000000ffff8f7224 */ /* 0x000fe200078e0066 */
[----:B------:R-:W-:Y:S01]  /*2ead0*/  MOV R243, R199 ;  /* 0x000000c700f37202 */ /* 0x000fe20000000f00 */
[----:B------:R-:W-:Y:S01]  /*2eae0*/  IMAD.MOV.U32 R144, RZ, RZ, R103 ;  /* 0x000000ffff907224 */ /* 0x000fe200078e0067 */
[----:B------:R-:W-:Y:S01]  /*2eaf0*/  STL [R1+0xa2c], R76 ;  /* 0x000a2c4c01007387 */ /* 0x000fe20000100800 */
[----:B------:R-:W-:Y:S01]  /*2eb00*/  IMAD.MOV.U32 R164, RZ, RZ, R77 ;  /* 0x000000ffffa47224 */ /* 0x000fe200078e004d */
[----:B------:R-:W-:Y:S01]  /*2eb10*/  MOV R151, R92 ;  /* 0x0000005c00977202 */ /* 0x000fe20000000f00 */
[----:B------:R-:W-:Y:S01]  /*2eb20*/  IMAD.MOV.U32 R165, RZ, RZ, R75 ;  /* 0x000000ffffa57224 */ /* 0x000fe200078e004b */
[----:B------:R1:W-:Y:S01]  /*2eb30*/  STL [R1+0xa28], R74 ;  /* 0x000a284a01007387 */ /* 0x0003e20000100800 */
        /* <DEDUP_REMOVED lines=11> */
[----:B------:R3:W-:Y:S01]  /*2ebf0*/  STL [R1+0xa1c], R68 ;  /* 0x000a1c4401007387 */ /* 0x0007e20000100800 */
[----:B------:R-:W-:Y:S01]  /*2ec00*/  IMAD.MOV.U32 R103, RZ, RZ, R237 ;  /* 0x000000ffff677224 */ /* 0x000fe200078e00ed */
[----:B------:R-:W-:Y:S01]  /*2ec10*/  SHF.R.S32.HI R249, RZ, 0x1f, R252 ;  /* 0x0000001ffff97819 */ /* 0x000fe200000114fc */
[----:B-1----:R-:W-:Y:S01]  /*2ec20*/  IMAD.MOV.U32 R74, RZ, RZ, R202 ;  /* 0x000000ffff4a7224 */ /* 0x002fe200078e00ca */
        /* <DEDUP_REMOVED lines=33> */
[----:B--2---:R-:W-:-:S02]  /*2ee40*/  IMAD.MOV.U32 R70, RZ, RZ, R240 ;  /* 0x000000ffff467224 */ /* 0x004fc400078e00f0 */
[----:B------:R-:W-:Y:S01]  /*2ee50*/  IMAD.MOV.U32 R168, RZ, RZ, R69 ;  /* 0x000000ffffa87224 */ /* 0x000fe200078e0045 */
[----:B------:R-:W-:Y:S01]  /*2ee60*/  STL [R1+0x9f4], R48 ;  /* 0x0009f43001007387 */ /* 0x000fe20000100800 */
[----:B------:R-:W-:Y:S02]  /*2ee70*/  IMAD.MOV.U32 R72, RZ, RZ, R74 ;  /* 0x000000ffff487224 */ /* 0x000fe400078e004a */
[----:B------:R-:W-:Y:S01]  /*2ee80*/  IMAD.MOV.U32 R171, RZ, RZ, R63 ;  /* 0x000000ffffab7224 */ /* 0x000fe200078e003f */
[----:B------:R-:W-:Y:S01]  /*2ee90*/  STL [R1+0x9f0], R46 ;  /* 0x0009f02e01007387 */ /* 0x000fe20000100800 */
[----:B---3--:R-:W-:Y:S01]  /*2eea0*/  IMAD.MOV.U32 R68, RZ, RZ, R242 ;  /* 0x000000ffff447224 */ /* 0x008fe200078e00f2 */
[----:B------:R-:W-:Y:S01]  /*2eeb0*/  MOV R108, R234 ;  /* 0x000000ea006c7202 */ /* 0x000fe20000000f00 */
[----:B------:R-:W-:Y:S01]  /*2eec0*/  IMAD.MOV.U32 R172, RZ, RZ, R61 ;  /* 0x000000ffffac7224 */ /* 0x000fe200078e003d */
[----:B------:R-:W-:Y:S01]  /*2eed0*/  STL [R1+0x9ec], R44 ;  /* 0x0009ec2c01007387 */ /* 0x000fe20000100800 */
[----:B------:R-:W-:Y:S01]  /*2eee0*/  IMAD.MOV.U32 R140, RZ, RZ, R109 ;  /* 0x000000ffff8c7224 */ /* 0x000fe200078e006d */
[----:B------:R-:W-:Y:S01]  /*2eef0*/  LEA.HI R249, R249, R252, RZ, 0x7 ;  /* 0x000000fcf9f97211 */ /* 0x000fe200078f38ff */
[----:B------:R-:W-:Y:S01]  /*2ef00*/  IMAD.MOV.U32 R170, RZ, RZ, R65 ;  /* 0x000000ffffaa7224 */ /* 0x000fe200078e0041 */
[----:B------:R-:W-:Y:S01]  /*2ef10*/  STL [R1+0x9e8], R42 ;  /* 0x0009e82a01007387 */ /* 0x000fe20000100800 */
[----:B------:R-:W-:-:S02]  /*2ef20*/  IMAD.MOV.U32 R174, RZ, RZ, R57 ;  /* 0x000000ffffae7224 */ /* 0x000fc400078e0039 */
[----:B------:R-:W-:Y:S01]  /*2ef30*/  IMAD.MOV.U32 R203, RZ, RZ, R4 ;  /* 0x000000ffffcb7224 */ /* 0x000fe200078e0004 */
[----:B------:R-:W-:Y:S01]  /*2ef40*/  STL [R1+0x9e4], R40 ;  /* 0x0009e42801007387 */ /* 0x000fe20000100800 */
[----:B------:R-:W-:Y:S02]  /*2ef50*/  IMAD.MOV.U32 R173, RZ, RZ, R59 ;  /* 0x000000ffffad7224 */ /* 0x000fe400078e003b */
[----:B------:R-:W-:Y:S01]  /*2ef60*/  IMAD.MOV.U32 R176, RZ, RZ, R53 ;  /* 0x000000ffffb07224 */ /* 0x000fe200078e0035 */
[----:B------:R-:W-:Y:S01]  /*2ef70*/  STL [R1+0x9e0], R38 ;  /* 0x0009e02601007387 */ /* 0x000fe20000100800 */
[----:B------:R-:W-:Y:S02]  /*2ef80*/  IMAD.MOV.U32 R158, RZ, RZ, R87 ;  /* 0x000000ffff9e7224 */ /* 0x000fe400078e0057 */
        /* <DEDUP_REMOVED lines=14> */
[----:B------:R-:W-:Y:S01]  /*2f070*/  IMAD.MOV.U32 R150, RZ, RZ, R97 ;  /* 0x000000ffff967224 */ /* 0x000fe200078e0061 */
[----:B------:R-:W-:Y:S01]  /*2f080*/  MOV R76, R80 ;  /* 0x00000050004c7202 */ /* 0x000fe20000000f00 */
        /* <DEDUP_REMOVED lines=22> */
[----:B------:R-:W-:Y:S01]  /*2f1f0*/  MOV R101, R211 ;  /* 0x000000d300657202 */ /* 0x000fe20000000f00 */
[----:B------:R-:W-:Y:S02]  /*2f200*/  IMAD.MOV.U32 R136, RZ, RZ, R112 ;  /* 0x000000ffff887224 */ /* 0x000fe400078e0070 */
[----:B------:R-:W-:Y:S01]  /*2f210*/  STL [R1+0x9ac], R12 ;  /* 0x0009ac0c01007387 */ /* 0x000fe20000100800 */
[----:B------:R-:W-:-:S02]  /*2f220*/  IMAD.MOV.U32 R89, RZ, RZ, R93 ;  /* 0x000000ffff597224 */ /* 0x000fc400078e005d */
[----:B------:R-:W-:Y:S01]  /*2f230*/  IMAD.MOV.U32 R102, RZ, RZ, R246 ;  /* 0x000000ffff667224 */ /* 0x000fe200078e00f6 */
[----:B------:R-:W2:Y:S01]  /*2f240*/  LDL.LU.64 R238, [R1+0x1f0] ;  /* 0x0001f00001ee7983 */ /* 0x000ea20000300a00 */
[----:B------:R-:W-:Y:S02]  /*2f250*/  IMAD.MOV.U32 R137, RZ, RZ, R113 ;  /* 0x000000ffff897224 */ /* 0x000fe400078e0071 */
[----:B------:R-:W-:Y:S01]  /*2f260*/  IMAD.MOV.U32 R93, RZ, RZ, R103 ;  /* 0x000000ffff5d7224 */ /* 0x000fe200078e0067 */
[----:B------:R-:W3:Y:S01]  /*2f270*/  LDL.LU.64 R232, [R1+0x230] ;  /* 0x0002300001e87983 */ /* 0x000ee20000300a00 */
[----:B------:R-:W-:Y:S02]  /*2f280*/  IMAD.MOV.U32 R112, RZ, RZ, R206 ;  /* 0x000000ffff707224 */ /* 0x000fe400078e00ce */
[----:B------:R-:W-:Y:S01]  /*2f290*/  IMAD.MOV.U32 R113, RZ, RZ, R207 ;  /* 0x000000ffff717224 */ /* 0x000fe200078e00cf */
[----:B------:R-:W4:Y:S01]  /*2f2a0*/  LDL.LU.64 R244, [R1+0x258] ;  /* 0x0002580001f47983 */ /* 0x000f220000300a00 */
[----:B------:R-:W-:-:S02]  /*2f2b0*/  IMAD.MOV.U32 R153, RZ, RZ, R90 ;  /* 0x000000ffff997224 */ /* 0x000fc400078e005a */
[----:B------:R-:W-:Y:S01]  /*2f2c0*/  IMAD.MOV.U32 R103, RZ, RZ, R247 ;  /* 0x000000ffff677224 */ /* 0x000fe200078e00f7 */
[----:B------:R-:W4:Y:S01]  /*2f2d0*/  LDL.LU.64 R236, [R1+0x260] ;  /* 0x0002600001ec7983 */ /* 0x000f220000300a00 */
[----:B------:R-:W-:Y:S01]  /*2f2e0*/  IMAD.MOV.U32 R154, RZ, RZ, R91 ;  /* 0x000000ffff9a7224 */ /* 0x000fe200078e005b */
[----:B------:R-:W-:Y:S01]  /*2f2f0*/  MOV R91, R217 ;  /* 0x000000d9005b7202 */ /* 0x000fe20000000f00 */
[----:B------:R-:W-:Y:S02]  /*2f300*/  IMAD.MOV.U32 R90, RZ, RZ, R216 ;  /* 0x000000ffff5a7224 */ /* 0x000fe400078e00d8 */
[----:B------:R-:W-:Y:S02]  /*2f310*/  IMAD.MOV.U32 R147, RZ, RZ, R98 ;  /* 0x000000ffff937224 */ /* 0x000fe400078e0062 */
[----:B------:R-:W-:Y:S02]  /*2f320*/  IMAD.MOV.U32 R148, RZ, RZ, R99 ;  /* 0x000000ffff947224 */ /* 0x000fe400078e0063 */
[----:B------:R-:W-:-:S02]  /*2f330*/  IMAD.MOV.U32 R98, RZ, RZ, R218 ;  /* 0x000000ffff627224 */ /* 0x000fc400078e00da */
[----:B------:R-:W-:Y:S02]  /*2f340*/  IMAD.MOV.U32 R99, RZ, RZ, R219 ;  /* 0x000000ffff637224 */ /* 0x000fe400078e00db */
[----:B------:R-:W-:Y:S02]  /*2f350*/  IMAD.MOV.U32 R138, RZ, RZ, R110 ;  /* 0x000000ffff8a7224 */ /* 0x000fe400078e006e */
        /* <DEDUP_REMOVED lines=18> */
[----:B------:R-:W-:Y:S01]  /*2f480*/  IMAD.MOV.U32 R195, RZ, RZ, R15 ;  /* 0x000000ffffc37224 */ /* 0x000fe200078e000f */
[----:B--2---:R-:W-:Y:S01]  /*2f490*/  MOV R229, R238 ;  /* 0x000000ee00e57202 */ /* 0x004fe20000000f00 */
[----:B------:R-:W-:Y:S02]  /*2f4a0*/  IMAD.MOV.U32 R230, RZ, RZ, R239 ;  /* 0x000000ffffe67224 */ /* 0x000fe400078e00ef */
[----:B------:R-:W2:Y:S01]  /*2f4b0*/  LDL.LU.64 R238, [R1+0x268] ;  /* 0x0002680001ee7983 */ /* 0x000ea20000300a00 */
[----:B---3--:R-:W-:-:S03]  /*2f4c0*/  IMAD.MOV.U32 R231, RZ, RZ, R232 ;  /* 0x000000ffffe77224 */ /* 0x008fc600078e00e8 */
[----:B------:R-:W3:Y:S01]  /*2f4d0*/  LDL.LU.64 R240, [R1+0x270] ;  /* 0x0002700001f07983 */ /* 0x000ee20000300a00 */
[----:B------:R-:W-:-:S03]  /*2f4e0*/  IMAD.MOV.U32 R232, RZ, RZ, R233 ;  /* 0x000000ffffe87224 */ /* 0x000fc600078e00e9 */
[----:B-1----:R-:W3:Y:S01]  /*2f4f0*/  LDL.LU.64 R62, [R1+0x2a8] ;  /* 0x0002a800013e7983 */ /* 0x002ee20000300a00 */
[----:B----4-:R-:W-:Y:S02]  /*2f500*/  IMAD.MOV.U32 R233, RZ, RZ, R244 ;  /* 0x000000ffffe97224 */ /* 0x010fe400078e00f4 */
[----:B------:R-:W-:Y:S01]  /*2f510*/  IMAD.MOV.U32 R234, RZ, RZ, R245 ;  /* 0x000000ffffea7224 */ /* 0x000fe200078e00f5 */
[----:B------:R-:W4:Y:S04]  /*2f520*/  LDL.LU.64 R242, [R1+0x280] ;  /* 0x0002800001f27983 */ /* 0x000f280000300a00 */
[----:B------:R-:W4:Y:S04]  /*2f530*/  LDL.LU.64 R244, [R1+0x288] ;  /* 0x0002880001f47983 */ /* 0x000f280000300a00 */
[----:B------:R-:W4:Y:S04]  /*2f540*/  LDL.LU.64 R246, [R1+0x290] ;  /* 0x0002900001f67983 */ /* 0x000f280000300a00 */
[----:B------:R-:W4:Y:S04]  /*2f550*/  LDL.LU.64 R66, [R1+0x298] ;  /* 0x0002980001427983 */ /* 0x000f280000300a00 */
[----:B------:R-:W4:Y:S01]  /*2f560*/  LDL.LU.64 R60, [R1+0x2a0] ;  /* 0x0002a000013c7983 */ /* 0x000f220000300a00 */
[----:B------:R-:W-:Y:S01]  /*2f570*/  MOV R235, R236 ;  /* 0x000000ec00eb7202 */ /* 0x000fe20000000f00 */
[----:B------:R-:W-:-:S02]  /*2f580*/  IMAD.MOV.U32 R236, RZ, RZ, R237 ;  /* 0x000000ffffec7224 */ /* 0x000fc400078e00ed */
[----:B------:R-:W4:Y:S04]  /*2f590*/  LDL.LU.64 R64, [R1+0x2b8] ;  /* 0x0002b80001407983 */ /* 0x000f280000300a00 */
[----:B-----5:R-:W5:Y:S01]  /*2f5a0*/  LDL.LU.64 R56, [R1+0x2d0] ;  /* 0x0002d00001387983 */ /* 0x020f620000300a00 */
[----:B--2---:R-:W-:Y:S02]  /*2f5b0*/  IMAD.MOV.U32 R237, RZ, RZ, R238 ;  /* 0x000000ffffed7224 */ /* 0x004fe400078e00ee */
[----:B------:R-:W-:Y:S01]  /*2f5c0*/  IMAD.MOV.U32 R238, RZ, RZ, R239 ;  /* 0x000000ffffee7224 */ /* 0x000fe200078e00ef */
[----:B---3--:R-:W-:Y:S01]  /*2f5d0*/  MOV R239, R240 ;  /* 0x000000f000ef7202 */ /* 0x008fe20000000f00 */
[----:B------:R-:W-:Y:S02]  /*2f5e0*/  IMAD.MOV.U32 R240, RZ, RZ, R241 ;  /* 0x000000fffff07224 */ /* 0x000fe400078e00f1 */
[----:B----4-:R-:W-:-:S02]  /*2f5f0*/  IMAD.MOV.U32 R241, RZ, RZ, R242 ;  /* 0x000000fffff17224 */ /* 0x010fc400078e00f2 */
[----:B------:R-:W-:Y:S02]  /*2f600*/  IMAD.MOV.U32 R242, RZ, RZ, R243 ;  /* 0x000000fffff27224 */ /* 0x000fe400078e00f3 */
[----:B------:R-:W-:Y:S02]  /*2f610*/  IMAD.MOV.U32 R243, RZ, RZ, R244 ;  /* 0x000000fffff37224 */ /* 0x000fe400078e00f4 */
[----:B------:R-:W-:Y:S01]  /*2f620*/  IMAD.MOV.U32 R244, RZ, RZ, R245 ;  /* 0x000000fffff47224 */ /* 0x000fe200078e00f5 */
[----:B------:R-:W-:Y:S01]  /*2f630*/  MOV R245, R246 ;  /* 0x000000f600f57202 */ /* 0x000fe20000000f00 */
[----:B------:R-:W-:Y:S02]  /*2f640*/  IMAD.MOV.U32 R246, RZ, RZ, R247 ;  /* 0x000000fffff67224 */ /* 0x000fe400078e00f7 */
[----:B------:R-:W-:Y:S02]  /*2f650*/  IMAD.MOV.U32 R247, RZ, RZ, R66 ;  /* 0x000000fffff77224 */ /* 0x000fe400078e0042 */
[----:B------:R-:W-:-:S02]  /*2f660*/  IMAD.MOV.U32 R248, RZ, RZ, R67 ;  /* 0x000000fffff87224 */ /* 0x000fc400078e0043 */
[----:B------:R-:W2:Y:S01]  /*2f670*/  LDL.LU.64 R66, [R1+0x2c0] ;  /* 0x0002c00001427983 */ /* 0x000ea20000300a00 */
[----:B------:R-:W-:-:S03]  /*2f680*/  IMAD.MOV.U32 R252, RZ, RZ, R61 ;  /* 0x000000fffffc7224 */ /* 0x000fc600078e003d */
[----:B------:R1:W-:Y:S01]  /*2f690*/  STL [R1], R60 ;  /* 0x0000003c01007387 */ /* 0x0003e20000100800 */
[----:B------:R-:W-:-:S03]  /*2f6a0*/  IMAD.MOV.U32 R4, RZ, RZ, R63 ;  /* 0x000000ffff047224 */ /* 0x000fc600078e003f */
[----:B-1----:R-:W3:Y:S04]  /*2f6b0*/  LDL.LU.64 R60, [R1+0x2c8] ;  /* 0x0002c800013c7983 */ /* 0x002ee80000300a00 */
[----:B------:R-:W-:Y:S04]  /*2f6c0*/  STL [R1+0x8], R62 ;  /* 0x0000083e01007387 */ /* 0x000fe80000100800 */
[----:B------:R1:W-:Y:S04]  /*2f6d0*/  STL [R1+0x4], R4 ;  /* 0x0000040401007387 */ /* 0x0003e80000100800 */
[----:B------:R4:W-:Y:S04]  /*2f6e0*/  STL [R1+0x10], R64 ;  /* 0x0000104001007387 */ /* 0x0009e80000100800 */
[----:B------:R-:W5:Y:S01]  /*2f6f0*/  LDL.LU.64 R58, [R1+0x2d8] ;  /* 0x0002d800013a7983 */ /* 0x000f620000300a00 */
[----:B-1----:R-:W-:-:S05]  /*2f700*/  MOV R4, R65 ;  /* 0x0000004100047202 */ /* 0x002fca0000000f00 */
[----:B------:R1:W-:Y:S04]  /*2f710*/  STL [R1+0xc], R4 ;  /* 0x00000c0401007387 */ /* 0x0003e80000100800 */
[----:B----4-:R-:W4:Y:S04]  /*2f720*/  LDL.LU.64 R64, [R1+0x2e8] ;  /* 0x0002e80001407983 */ /* 0x010f280000300a00 */
[----:B------:R-:W4:Y:S04]  /*2f730*/  LDL.LU.64 R62, [R1+0x2f8] ;  /* 0x0002f800013e7983 */ /* 0x000f280000300a00 */
[----:B--2---:R2:W-:Y:S01]  /*2f740*/  STL [R1+0x18], R66 ;  /* 0x0000184201007387 */ /* 0x0045e20000100800 */
[----:B-1----:R-:W-:-:S03]  /*2f750*/  IMAD.MOV.U32 R4, RZ, RZ, R67 ;  /* 0x000000ffff047224 */ /* 0x002fc600078e0043 */
[----:B--2---:R-:W2:Y:S04]  /*2f760*/  LDL.LU.64 R66, [R1+0x2f0] ;  /* 0x0002f00001427983 */ /* 0x004ea80000300a00 */
[----:B------:R1:W-:Y:S04]  /*2f770*/  STL [R1+0x14], R4 ;  /* 0x0000140401007387 */ /* 0x0003e80000100800 */
[----:B---3--:R3:W-:Y:S01]  /*2f780*/  STL [R1+0x20], R60 ;  /* 0x0000203c01007387 */ /* 0x0087e20000100800 */
[----:B-1----:R-:W-:-:S05]  /*2f790*/  IMAD.MOV.U32 R4, RZ, RZ, R61 ;  /* 0x000000ffff047224 */ /* 0x002fca00078e003d */
[----:B------:R1:W-:Y:S04]  /*2f7a0*/  STL [R1+0x1c], R4 ;  /* 0x00001c0401007387 */ /* 0x0003e80000100800 */
[----:B-----5:R-:W-:Y:S04]  /*2f7b0*/  STL [R1+0x28], R56 ;  /* 0x0000283801007387 */ /* 0x020fe80000100800 */
[----:B---3--:R-:W3:Y:S01]  /*2f7c0*/  LDL.LU.64 R60, [R1+0x300] ;  /* 0x00030000013c7983 */ /* 0x008ee20000300a00 */
[----:B-1----:R-:W-:-:S03]  /*2f7d0*/  IMAD.MOV.U32 R4, RZ, RZ, R57 ;  /* 0x000000ffff047224 */ /* 0x002fc600078e0039 */
[----:B------:R-:W-:Y:S04]  /*2f7e0*/  STL [R1+0x30], R58 ;  /* 0x0000303a01007387 */ /* 0x000fe80000100800 */
[----:B------:R1:W-:Y:S02]  /*2f7f0*/  STL [R1+0x24], R4 ;  /* 0x0000240401007387 */ /* 0x0003e40000100800 */
[----:B-1----:R-:W-:-:S05]  /*2f800*/  IMAD.MOV.U32 R4, RZ, RZ, R59 ;  /* 0x000000ffff047224 */ /* 0x002fca00078e003b */
[----:B------:R1:W-:Y:S04]  /*2f810*/  STL [R1+0x2c], R4 ;  /* 0x00002c0401007387 */ /* 0x0003e80000100800 */
[----:B----4-:R-:W-:Y:S04]  /*2f820*/  STL [R1+0x38], R64 ;  /* 0x0000384001007387 */ /* 0x010fe80000100800 */
[----:B------:R-:W4:Y:S01]  /*2f830*/  LDL.LU.64 R56, [R1+0x338] ;  /* 0x0003380001387983 */ /* 0x000f220000300a00 */
[----:B-1----:R-:W-:-:S03]  /*2f840*/  IMAD.MOV.U32 R4, RZ, RZ, R65 ;  /* 0x000000ffff047224 */ /* 0x002fc600078e0041 */
[----:B--2---:R-:W-:Y:S04]  /*2f850*/  STL [R1+0x40], R66 ;  /* 0x0000404201007387 */ /* 0x004fe80000100800 */
[----:B------:R1:W-:Y:S04]  /*2f860*/  STL [R1+0x34], R4 ;  /* 0x0000340401007387 */ /* 0x0003e80000100800 */
[----:B------:R-:W2:Y:S01]  /*2f870*/  LDL.LU.64 R58, [R1+0x310] ;  /* 0x00031000013a7983 */ /* 0x000ea20000300a00 */
[----:B-1----:R-:W-:-:S05]  /*2f880*/  MOV R4, R67 ;  /* 0x0000004300047202 */ /* 0x002fca0000000f00 */
[----:B------:R1:W-:Y:S04]  /*2f890*/  STL [R1+0x3c], R4 ;  /* 0x00003c0401007387 */ /* 0x0003e80000100800 */
[----:B------:R-:W5:Y:S04]  /*2f8a0*/  LDL.LU.64 R64, [R1+0x318] ;  /* 0x0003180001407983 */ /* 0x000f680000300a00 */
[----:B------:R3:W-:Y:S04]  /*2f8b0*/  STL [R1+0x48], R62 ;  /* 0x0000483e01007387 */ /* 0x0007e80000100800 */
[----:B------:R-:W4:Y:S01]  /*2f8c0*/  LDL.LU.64 R66, [R1+0x320] ;  /* 0x0003200001427983 */ /* 0x000f220000300a00 */
[----:B-1----:R-:W-:-:S03]  /*2f8d0*/  IMAD.MOV.U32 R4, RZ, RZ, R63 ;  /* 0x000000ffff047224 */ /* 0x002fc600078e003f */
[----:B---3--:R-:W-:Y:S04]  /*2f8e0*/  STL [R1+0x50], R60 ;  /* 0x0000503c01007387 */ /* 0x008fe80000100800 */
[----:B------:R1:W-:Y:S04]  /*2f8f0*/  STL [R1+0x44], R4 ;  /* 0x0000440401007387 */ /* 0x0003e80000100800 */
[----:B------:R-:W3:Y:S04]  /*2f900*/  LDL.LU.64 R52, [R1+0x328] ;  /* 0x0003280001347983 */ /* 0x000ee80000300a00 */
[----:B------:R-:W3:Y:S01]  /*2f910*/  LDL.LU.64 R62, [R1+0x340] ;  /* 0x00034000013e7983 */ /* 0x000ee20000300a00 */
[----:B-1----:R-:W-:-:S03]  /*2f920*/  IMAD.MOV.U32 R4, RZ, RZ, R61 ;  /* 0x000000ffff047224 */ /* 0x002fc600078e003d */
[----:B------:R-:W3:Y:S04]  /*2f930*/  LDL.LU.64 R60, [R1+0x358] ;  /* 0x00035800013c7983 */ /* 0x000ee80000300a00 */
[----:B------:R2:W-:Y:S02]  /*2f940*/  STL [R1+0x4c], R4 ;  /* 0x00004c0401007387 */ /* 0x0005e40000100800 */
[----:B--2---:R-:W-:Y:S02]  /*2f950*/  IMAD.MOV.U32 R4, RZ, RZ, R59 ;  /* 0x000000ffff047224 */ /* 0x004fe400078e003b */
[----:B------:R-:W-:Y:S04]  /*2f960*/  STL [R1+0x58], R58 ;  /* 0x0000583a01007387 */ /* 0x000fe80000100800 */
[----:B------:R5:W-:Y:S02]  /*2f970*/  STL [R1+0x54], R4 ;  /* 0x0000540401007387 */ /* 0x000be40000100800 */
[----:B-----5:R-:W-:-:S02]  /*2f980*/  IMAD.MOV.U32 R4, RZ, RZ, R65 ;  /* 0x000000ffff047224 */ /* 0x020fc400078e0041 */
[----:B------:R1:W-:Y:S04]  /*2f990*/  STL [R1+0x60], R64 ;  /* 0x0000604001007387 */ /* 0x0003e80000100800 */
[----:B------:R2:W-:Y:S04]  /*2f9a0*/  STL [R1+0x5c], R4 ;  /* 0x00005c0401007387 */ /* 0x0005e80000100800 */
[----:B----4-:R-:W-:Y:S04]  /*2f9b0*/  STL [R1+0x68], R66 ;  /* 0x0000684201007387 */ /* 0x010fe80000100800 */
[----:B-1----:R-:W4:Y:S01]  /*2f9c0*/  LDL.LU.64 R64, [R1+0x348] ;  /* 0x0003480001407983 */ /* 0x002f220000300a00 */
[----:B--2---:R-:W-:-:S05]  /*2f9d0*/  IMAD.MOV.U32 R4, RZ, RZ, R67 ;  /* 0x000000ffff047224 */ /* 0x004fca00078e0043 */
[----:B------:R1:W-:Y:S04]  /*2f9e0*/  STL [R1+0x64], R4 ;  /* 0x0000640401007387 */ /* 0x0003e80000100800 */
[----:B------:R-:W2:Y:S04]  /*2f9f0*/  LDL.LU.64 R58, [R1+0x368] ;  /* 0x00036800013a7983 */ /* 0x000ea80000300a00 */
[----:B---3--:R-:W-:Y:S01]  /*2fa00*/  STL [R1+0x70], R52 ;  /* 0x0000703401007387 */ /* 0x008fe20000100800 */
[----:B-1----:R-:W-:-:S03]  /*2fa10*/  MOV R4, R53 ;  /* 0x0000003500047202 */ /* 0x002fc60000000f00 */
[----:B------:R-:W3:Y:S04]  /*2fa20*/  LDL.LU.64 R54, [R1+0x350] ;  /* 0x0003500001367983 */ /* 0x000ee80000300a00 */
[----:B------:R-:W5:Y:S04]  /*2fa30*/  LDL.LU.64 R66, [R1+0x388] ;  /* 0x0003880001427983 */ /* 0x000f680000300a00 */
[----:B------:R-:W-:Y:S04]  /*2fa40*/  STL [R1+0x78], R56 ;  /* 0x0000783801007387 */ /* 0x000fe80000100800 */
[----:B------:R1:W-:Y:S04]  /*2fa50*/  STL [R1+0x6c], R4 ;  /* 0x00006c0401007387 */ /* 0x0003e80000100800 */
[----:B------:R-:W-:Y:S01]  /*2fa60*/  STL [R1+0x80], R62 ;  /* 0x0000803e01007387 */ /* 0x000fe20000100800 */
[----:B-1----:R-:W-:-:S05]  /*2fa70*/  IMAD.MOV.U32 R4, RZ, RZ, R57 ;  /* 0x000000ffff047224 */ /* 0x002fca00078e0039 */
[----:B------:R1:W-:Y:S02]  /*2fa80*/  STL [R1+0x74], R4 ;  /* 0x0000740401007387 */ /* 0x0003e40000100800 */
[----:B-1----:R-:W-:Y:S02]  /*2fa90*/  IMAD.MOV.U32 R4, RZ, RZ, R63 ;  /* 0x000000ffff047224 */ /* 0x002fe400078e003f */
[----:B----4-:R-:W-:Y:S04]  /*2faa0*/  STL [R1+0x88], R64 ;  /* 0x0000884001007387 */ /* 0x010fe80000100800 */
[----:B------:R1:W-:Y:S04]  /*2fab0*/  STL [R1+0x7c], R4 ;  /* 0x00007c0401007387 */ /* 0x0003e80000100800 */
[----:B------:R-:W4:Y:S01]  /*2fac0*/  LDL.LU.64 R62, [R1+0x370] ;  /* 0x00037000013e7983 */ /* 0x000f220000300a00 */
[----:B-1----:R-:W-:-:S05]  /*2fad0*/  IMAD.MOV.U32 R4, RZ, RZ, R65 ;  /* 0x000000ffff047224 */ /* 0x002fca00078e0041 */
[----:B------:R3:W-:Y:S04]  /*2fae0*/  STL [R1+0x84], R4 ;  /* 0x0000840401007387 */ /* 0x0007e80000100800 */
[----:B------:R-:W5:Y:S04]  /*2faf0*/  LDL.LU.64 R64, [R1+0x378] ;  /* 0x0003780001407983 */ /* 0x000f680000300a00 */
[----:B------:R-:W5:Y:S01]  /*2fb00*/  LDL.LU.64 R56, [R1+0x390] ;  /* 0x0003900001387983 */ /* 0x000f620000300a00 */
[----:B---3--:R-:W-:-:S03]  /*2fb10*/  IMAD.MOV.U32 R4, RZ, RZ, R55 ;  /* 0x000000ffff047224 */ /* 0x008fc600078e0037 */
[----:B------:R-:W-:Y:S04]  /*2fb20*/  STL [R1+0x90], R54 ;  /* 0x0000903601007387 */ /* 0x000fe80000100800 */
[----:B------:R-:W-:Y:S04]  /*2fb30*/  STL [R1+0x98], R60 ;  /* 0x0000983c01007387 */ /* 0x000fe80000100800 */
[----:B------:R1:W-:Y:S04]  /*2fb40*/  STL [R1+0x8c], R4 ;  /* 0x00008c0401007387 */ /* 0x0003e80000100800 */
[----:B--2---:R-:W-:Y:S01]  /*2fb50*/  STL [R1+0xa0], R58 ;  /* 0x0000a03a01007387 */ /* 0x004fe20000100800 */
[----:B-1----:R-:W-:-:S05]  /*2fb60*/  IMAD.MOV.U32 R4, RZ, RZ, R61 ;  /* 0x000000ffff047224 */ /* 0x002fca00078e003d */
[----:B------:R1:W-:Y:S04]  /*2fb70*/  STL [R1+0x94], R4 ;  /* 0x0000940401007387 */ /* 0x0003e80000100800 */
[----:B------:R-:W2:Y:S01]  /*2fb80*/  LDL.LU.64 R60, [R1+0x398] ;  /* 0x00039800013c7983 */ /* 0x000ea20000300a00 */
[----:B-1----:R-:W-:-:S03]  /*2fb90*/  MOV R4, R59 ;  /* 0x0000003b00047202 */ /* 0x002fc60000000f00 */
[----:B----4-:R-:W-:Y:S04]  /*2fba0*/  STL [R1+0xa8], R62 ;  /* 0x0000a83e01007387 */ /* 0x010fe80000100800 */
[----:B------:R1:W-:Y:S02]  /*2fbb0*/  STL [R1+0x9c], R4 ;  /* 0x00009c0401007387 */ /* 0x0003e40000100800 */
[----:B-1----:R-:W-:-:S05]  /*2fbc0*/  IMAD.MOV.U32 R4, RZ, RZ, R63 ;  /* 0x000000ffff047224 */ /* 0x002fca00078e003f */
[----:B------:R1:W-:Y:S04]  /*2fbd0*/  STL [R1+0xa4], R4 ;  /* 0x0000a40401007387 */ /* 0x0003e80000100800 */
[----:B------:R-:W3:Y:S04]  /*2fbe0*/  LDL.LU.64 R58, [R1+0x3d0] ;  /* 0x0003d000013a7983 */ /* 0x000ee80000300a00 */
[----:B-----5:R4:W-:Y:S01]  /*2fbf0*/  STL [R1+0xb0], R64 ;  /* 0x0000b04001007387 */ /* 0x0209e20000100800 */
[----:B-1----:R-:W-:-:S03]  /*2fc00*/  IMAD.MOV.U32 R4, RZ, RZ, R65 ;  /* 0x000000ffff047224 */ /* 0x002fc600078e0041 */
[----:B------:R-:W5:Y:S04]  /*2fc10*/  LDL.LU.64 R62, [R1+0x3a0] ;  /* 0x0003a000013e7983 */ /* 0x000f680000300a00 */
[----:B------:R1:W-:Y:S04]  /*2fc20*/  STL [R1+0xac], R4 ;  /* 0x0000ac0401007387 */ /* 0x0003e80000100800 */
[----:B------:R2:W-:Y:S04]  /*2fc30*/  STL [R1+0xb8], R66 ;  /* 0x0000b84201007387 */ /* 0x0005e80000100800 */
[----:B----4-:R-:W4:Y:S01]  /*2fc40*/  LDL.LU.64 R64, [R1+0x3b0] ;  /* 0x0003b00001407983 */ /* 0x010f220000300a00 */
[----:B-1----:R-:W-:-:S03]  /*2fc50*/  IMAD.MOV.U32 R4, RZ, RZ, R67 ;  /* 0x000000ffff047224 */ /* 0x002fc600078e0043 */
[----:B------:R-:W-:Y:S04]  /*2fc60*/  STL [R1+0xc0], R56 ;  /* 0x0000c03801007387 */ /* 0x000fe80000100800 */
[----:B------:R1:W-:Y:S04]  /*2fc70*/  STL [R1+0xb4], R4 ;  /* 0x0000b40401007387 */ /* 0x0003e80000100800 */
[----:B--2---:R-:W2:Y:S01]  /*2fc80*/  LDL.LU.64 R66, [R1+0x3b8] ;  /* 0x0003b80001427983 */ /* 0x004ea20000300a00 */
[----:B-1----:R-:W-:-:S03]  /*2fc90*/  IMAD.MOV.U32 R4, RZ, RZ, R57 ;  /* 0x000000ffff047224 */ /* 0x002fc600078e0039 */
[----:B------:R-:W-:Y:S04]  /*2fca0*/  STL [R1+0xc8], R60 ;  /* 0x0000c83c01007387 */ /* 0x000fe80000100800 */
[----:B------:R1:W-:Y:S04]  /*2fcb0*/  STL [R1+0xbc], R4 ;  /* 0x0000bc0401007387 */ /* 0x0003e80000100800 */
[----:B------:R-:W3:Y:S04]  /*2fcc0*/  LDL.LU.64 R56, [R1+0x400] ;  /* 0x0004000001387983 */ /* 0x000ee80000300a00 */
[----:B------:R-:W3:Y:S01]  /*2fcd0*/  LDL.LU.64 R54, [R1+0x3c0] ;  /* 0x0003c00001367983 */ /* 0x000ee20000300a00 */
[----:B-1----:R-:W-:-:S05]  /*2fce0*/  IMAD.MOV.U32 R4, RZ, RZ, R61 ;  /* 0x000000ffff047224 */ /* 0x002fca00078e003d */
[----:B------:R5:W-:Y:S02]  /*2fcf0*/  STL [R1+0xc4], R4 ;  /* 0x0000c40401007387 */ /* 0x000be40000100800 */
[----:B-----5:R-:W-:Y:S02]  /*2fd00*/  MOV R4, R63 ;  /* 0x0000003f00047202 */ /* 0x020fe40000000f00 */
[----:B------:R-:W-:Y:S04]  /*2fd10*/  STL [R1+0xd0], R62 ;  /* 0x0000d03e01007387 */ /* 0x000fe80000100800 */
[----:B------:R1:W-:Y:S04]  /*2fd20*/  STL [R1+0xcc], R4 ;  /* 0x0000cc0401007387 */ /* 0x0003e80000100800 */
[----:B----4-:R-:W-:Y:S01]  /*2fd30*/  STL [R1+0xd8], R64 ;  /* 0x0000d84001007387 */ /* 0x010fe20000100800 */
[----:B-1----:R-:W-:-:S03]  /*2fd40*/  IMAD.MOV.U32 R4, RZ, RZ, R65 ;  /* 0x000000ffff047224 */ /* 0x002fc600078e0041 */
[----:B------:R-:W4:Y:S04]  /*2fd50*/  LDL.LU.64 R60, [R1+0x3d8] ;  /* 0x0003d800013c7983 */ /* 0x000f280000300a00 */
[----:B------:R1:W-:Y:S04]  /*2fd60*/  STL [R1+0xd4], R4 ;  /* 0x0000d40401007387 */ /* 0x0003e80000100800 */
[----:B--2---:R2:W-:Y:S04]  /*2fd70*/  STL [R1+0xe0], R66 ;  /* 0x0000e04201007387 */ /* 0x0045e80000100800 */
[----:B------:R-:W5:Y:S01]  /*2fd80*/  LDL.LU.64 R62, [R1+0x3e0] ;  /* 0x0003e000013e7983 */ /* 0x000f620000300a00 */
[----:B-1----:R-:W-:-:S05]  /*2fd90*/  IMAD.MOV.U32 R4, RZ, RZ, R67 ;  /* 0x000000ffff047224 */ /* 0x002fca00078e0043 */
[----:B------:R3:W-:Y:S04]  /*2fda0*/  STL [R1+0xdc], R4 ;  /* 0x0000dc0401007387 */ /* 0x0007e80000100800 */
[----:B--2---:R-:W2:Y:S04]  /*2fdb0*/  LDL.LU.64 R66, [R1+0x3e8] ;  /* 0x0003e80001427983 */ /* 0x004ea80000300a00 */
[----:B------:R-:W2:Y:S01]  /*2fdc0*/  LDL.LU.64 R64, [R1+0x408] ;  /* 0x0004080001407983 */ /* 0x000ea20000300a00 */
[----:B---3--:R-:W-:-:S03]  /*2fdd0*/  IMAD.MOV.U32 R4, RZ, RZ, R55 ;  /* 0x000000ffff047224 */ /* 0x008fc600078e0037 */
[----:B------:R-:W-:Y:S04]  /*2fde0*/  STL [R1+0xe8], R54 ;  /* 0x0000e83601007387 */ /* 0x000fe80000100800 */
[----:B------:R-:W-:Y:S04]  /*2fdf0*/  STL [R1+0xf0], R58 ;  /* 0x0000f03a01007387 */ /* 0x000fe80000100800 */
[----:B------:R1:W-:Y:S02]  /*2fe00*/  STL [R1+0xe4], R4 ;  /* 0x0000e40401007387 */ /* 0x0003e40000100800 */
[----:B-1----:R-:W-:-:S02]  /*2fe10*/  IMAD.MOV.U32 R4, RZ, RZ, R59 ;  /* 0x000000ffff047224 */ /* 0x002fc400078e003b */
[----:B----4-:R-:W-:Y:S04]  /*2fe20*/  STL [R1+0xf8], R60 ;  /* 0x0000f83c01007387 */ /* 0x010fe80000100800 */
[----:B------:R1:W-:Y:S02]  /*2fe30*/  STL [R1+0xec], R4 ;  /* 0x0000ec0401007387 */ /* 0x0003e40000100800 */
[----:B-1----:R-:W-:-:S05]  /*2fe40*/  IMAD.MOV.U32 R4, RZ, RZ, R61 ;  /* 0x000000ffff047224 */ /* 0x002fca00078e003d */
[----:B------:R5:W-:Y:S04]  /*2fe50*/  STL [R1+0xf4], R4 ;  /* 0x0000f40401007387 */ /* 0x000be80000100800 */
[----:B------:R-:W3:Y:S01]  /*2fe60*/  LDL.LU.64 R58, [R1+0x410] ;  /* 0x00041000013a7983 */ /* 0x000ee20000300a00 */
[----:B-----5:R-:W-:-:S03]  /*2fe70*/  MOV R4, R63 ;  /* 0x0000003f00047202 */ /* 0x020fc60000000f00 */
[----:B------:R1:W-:Y:S04]  /*2fe80*/  STL [R1+0x100], R62 ;  /* 0x0001003e01007387 */ /* 0x0003e80000100800 */
[----:B------:R2:W-:Y:S04]  /*2fe90*/  STL [R1+0xfc], R4 ;  /* 0x0000fc0401007387 */ /* 0x0005e80000100800 */
[----:B-1----:R-:W4:Y:S01]  /*2fea0*/  LDL.LU.64 R62, [R1+0x448] ;  /* 0x00044800013e7983 */ /* 0x002f220000300a00 */
[----:B--2---:R-:W-:-:S03]  /*2feb0*/  IMAD.MOV.U32 R4, RZ, RZ, R67 ;  /* 0x000000ffff047224 */ /* 0x004fc600078e0043 */
[----:B------:R1:W-:Y:S04]  /*2fec0*/  STL [R1+0x108], R66 ;  /* 0x0001084201007387 */ /* 0x0003e80000100800 */
[----:B------:R-:W2:Y:S04]  /*2fed0*/  LDL.LU.64 R60, [R1+0x418] ;  /* 0x00041800013c7983 */ /* 0x000ea80000300a00 */
[----:B------:R5:W-:Y:S04]  /*2fee0*/  STL [R1+0x104], R4 ;  /* 0x0001040401007387 */ /* 0x000be80000100800 */
[----:B------:R5:W-:Y:S04]  /*2fef0*/  STL [R1+0x110], R56 ;  /* 0x0001103801007387 */ /* 0x000be80000100800 */
[----:B-1----:R-:W4:Y:S01]  /*2ff00*/  LDL.LU.64 R66, [R1+0x420] ;  /* 0x0004200001427983 */ /* 0x002f220000300a00 */
[----:B-----5:R-:W-:-:S03]  /*2ff10*/  IMAD.MOV.U32 R4, RZ, RZ, R57 ;  /* 0x000000ffff047224 */ /* 0x020fc600078e0039 */
[----:B------:R-:W-:Y:S04]  /*2ff20*/  STL [R1+0x118], R64 ;  /* 0x0001184001007387 */ /* 0x000fe80000100800 */
[----:B------:R1:W-:Y:S04]  /*2ff30*/  STL [R1+0x10c], R4 ;  /* 0x00010c0401007387 */ /* 0x0003e80000100800 */
[----:B------:R-:W5:Y:S04]  /*2ff40*/  LDL.LU.64 R54, [R1+0x438] ;  /* 0x0004380001367983 */ /* 0x000f680000300a00 */
[----:B------:R-:W5:Y:S01]  /*2ff50*/  LDL.LU.64 R56, [R1+0x430] ;  /* 0x0004300001387983 */ /* 0x000f620000300a00 */
[----:B-1----:R-:W-:-:S02]  /*2ff60*/  IMAD.MOV.U32 R4, RZ, RZ, R65 ;  /* 0x000000ffff047224 */ /* 0x002fc400078e0041 */
[----:B------:R-:W-:-:S03]  /*2ff70*/  IMAD.MOV.U32 R64, RZ, RZ, R68 ;  /* 0x000000ffff407224 */ /* 0x000fc600078e0044 */
[----:B------:R3:W-:Y:S01]  /*2ff80*/  STL [R1+0x114], R4 ;  /* 0x0001140401007387 */ /* 0x0007e20000100800 */
[----:B------:R-:W-:Y:S01]  /*2ff90*/  IMAD.MOV.U32 R65, RZ, RZ, R69 ;  /* 0x000000ffff417224 */ /* 0x000fe200078e0045 */
[----:B---3--:R-:W-:Y:S02]  /*2ffa0*/  MOV R4, R59 ;  /* 0x0000003b00047202 */ /* 0x008fe40000000f00 */
[----:B------:R-:W-:Y:S04]  /*2ffb0*/  STL [R1+0x120], R58 ;  /* 0x0001203a01007387 */ /* 0x000fe80000100800 */
[----:B------:R-:W3:Y:S04]  /*2ffc0*/  LDL.LU.64 R68, [R1+0x468] ;  /* 0x0004680001447983 */ /* 0x000ee80000300a00 */
[----:B--2---:R-:W-:Y:S04]  /*2ffd0*/  STL [R1+0x128], R60 ;  /* 0x0001283c01007387 */ /* 0x004fe80000100800 */
[----:B------:R1:W-:Y:S02]  /*2ffe0*/  STL [R1+0x11c], R4 ;  /* 0x00011c0401007387 */ /* 0x0003e40000100800 */
[----:B-1----:R-:W-:-:S05]  /*2fff0*/  IMAD.MOV.U32 R4, RZ, RZ, R61 ;  /* 0x000000ffff047224 */ /* 0x002fca00078e003d */
[----:B------:R1:W-:Y:S04]  /*30000*/  STL [R1+0x124], R4 ;  /* 0x0001240401007387 */ /* 0x0003e80000100800 */
[----:B----4-:R2:W-:Y:S04]  /*30010*/  STL [R1+0x130], R66 ;  /* 0x0001304201007387 */ /* 0x0105e80000100800 */
[----:B------:R-:W4:Y:S01]  /*30020*/  LDL.LU.64 R58, [R1+0x450] ;  /* 0x00045000013a7983 */ /* 0x000f220000300a00 */
[----:B-1----:R-:W-:-:S05]  /*30030*/  IMAD.MOV.U32 R4, RZ, RZ, R67 ;  /* 0x000000ffff047224 */ /* 0x002fca00078e0043 */
[----:B------:R5:W-:Y:S04]  /*30040*/  STL [R1+0x12c], R4 ;  /* 0x00012c0401007387 */ /* 0x000be80000100800 */
[----:B------:R-:W3:Y:S04]  /*30050*/  LDL.LU.64 R60, [R1+0x458] ;  /* 0x00045800013c7983 */ /* 0x000ee80000300a00 */
[----:B--2---:R-:W2:Y:S01]  /*30060*/  LDL.LU.64 R66, [R1+0x460] ;  /* 0x0004600001427983 */ /* 0x004ea20000300a00 */
[----:B-----5:R-:W-:-:S03]  /*30070*/  IMAD.MOV.U32 R4, RZ, RZ, R57 ;  /* 0x000000ffff047224 */ /* 0x020fc600078e0039 */
[----:B------:R1:W-:Y:S04]  /*30080*/  STL [R1+0x138], R56 ;  /* 0x0001383801007387 */ /* 0x0003e80000100800 */
[----:B------:R-:W-:Y:S04]  /*30090*/  STL [R1+0x140], R54 ;  /* 0x0001403601007387 */ /* 0x000fe80000100800 */
[----:B------:R5:W-:Y:S04]  /*300a0*/  STL [R1+0x134], R4 ;  /* 0x0001340401007387 */ /* 0x000be80000100800 */
[----:B-1----:R-:W2:Y:S01]  /*300b0*/  LDL.LU.64 R56, [R1+0x470] ;  /* 0x0004700001387983 */ /* 0x002ea20000300a00 */
[----:B-----5:R-:W-:-:S03]  /*300c0*/  IMAD.MOV.U32 R4, RZ, RZ, R55 ;  /* 0x000000ffff047224 */ /* 0x020fc600078e0037 */
[----:B------:R-:W-:Y:S04]  /*300d0*/  STL [R1+0x148], R62 ;  /* 0x0001483e01007387 */ /* 0x000fe80000100800 */
[----:B------:R1:W-:Y:S02]  /*300e0*/  STL [R1+0x13c], R4 ;  /* 0x00013c0401007387 */ /* 0x0003e40000100800 */
[----:B-1----:R-:W-:Y:S02]  /*300f0*/  IMAD.MOV.U32 R4, RZ, RZ, R63 ;  /* 0x000000ffff047224 */ /* 0x002fe400078e003f */
[----:B------:R-:W5:Y:S04]  /*30100*/  LDL.LU.64 R62, [R1+0x488] ;  /* 0x00048800013e7983 */ /* 0x000f680000300a00 */
[----:B------:R4:W-:Y:S02]  /*30110*/  STL [R1+0x144], R4 ;  /* 0x0001440401007387 */ /* 0x0009e40000100800 */
[----:B----4-:R-:W-:-:S02]  /*30120*/  MOV R4, R59 ;  /* 0x0000003b00047202 */ /* 0x010fc40000000f00 */
[----:B------:R1:W-:Y:S04]  /*30130*/  STL [R1+0x150], R58 ;  /* 0x0001503a01007387 */ /* 0x0003e80000100800 */
[----:B------:R4:W-:Y:S04]  /*30140*/  STL [R1+0x14c], R4 ;  /* 0x00014c0401007387 */ /* 0x0009e80000100800 */
[----:B---3--:R3:W-:Y:S04]  /*30150*/  STL [R1+0x158], R60 ;  /* 0x0001583c01007387 */ /* 0x0087e80000100800 */
[----:B-1----:R-:W5:Y:S01]  /*30160*/  LDL.LU.64 R58, [R1+0x478] ;  /* 0x00047800013a7983 */ /* 0x002f620000300a00 */
[----:B----4-:R-:W-:-:S05]  /*30170*/  IMAD.MOV.U32 R4, RZ, RZ, R61 ;  /* 0x000000ffff047224 */ /* 0x010fca00078e003d */
[----:B------:R1:W-:Y:S04]  /*30180*/  STL [R1+0x154], R4 ;  /* 0x0001540401007387 */ /* 0x0003e80000100800 */
[----:B--2---:R2:W-:Y:S04]  /*30190*/  STL [R1+0x160], R66 ;  /* 0x0001604201007387 */ /* 0x0045e80000100800 */
[----:B---3--:R-:W3:Y:S01]  /*301a0*/  LDL.LU.64 R60, [R1+0x480] ;  /* 0x00048000013c7983 */ /* 0x008ee20000300a00 */
[----:B-1----:R-:W-:-:S03]  /*301b0*/  IMAD.MOV.U32 R4, RZ, RZ, R67 ;  /* 0x000000ffff047224 */ /* 0x002fc600078e0043 */
[----:B------:R-:W-:Y:S04]  /*301c0*/  STL [R1+0x168], R68 ;  /* 0x0001684401007387 */ /* 0x000fe80000100800 */
[----:B------:R1:W-:Y:S04]  /*301d0*/  STL [R1+0x15c], R4 ;  /* 0x00015c0401007387 */ /* 0x0003e80000100800 */
[----:B--2---:R-:W2:Y:S04]  /*301e0*/  LDL.LU.64 R66, [R1+0x490] ;  /* 0x0004900001427983 */ /* 0x004ea80000300a00 */
[----:B------:R-:W4:Y:S01]  /*301f0*/  LDL.LU.64 R54, [R1+0x4a0] ;  /* 0x0004a00001367983 */ /* 0x000f220000300a00 */
[----:B-1----:R-:W-:-:S05]  /*30200*/  IMAD.MOV.U32 R4, RZ, RZ, R69 ;  /* 0x000000ffff047224 */ /* 0x002fca00078e0045 */
[----:B------:R1:W-:Y:S04]  /*30210*/  STL [R1+0x164], R4 ;  /* 0x0001640401007387 */ /* 0x0003e80000100800 */
[----:B------:R-:W-:Y:S04]  /*30220*/  STL [R1+0x170], R56 ;  /* 0x0001703801007387 */ /* 0x000fe80000100800 */
[----:B------:R-:W2:Y:S01]  /*30230*/  LDL.LU.64 R68, [R1+0x498] ;  /* 0x0004980001447983 */ /* 0x000ea20000300a00 */
[----:B-1----:R-:W-:-:S03]  /*30240*/  IMAD.MOV.U32 R4, RZ, RZ, R57 ;  /* 0x000000ffff047224 */ /* 0x002fc600078e0039 */
[----:B-----5:R-:W-:Y:S04]  /*30250*/  STL [R1+0x178], R58 ;  /* 0x0001783a01007387 */ /* 0x020fe80000100800 */
[----:B------:R1:W-:Y:S02]  /*30260*/  STL [R1+0x16c], R4 ;  /* 0x00016c0401007387 */ /* 0x0003e40000100800 */
[----:B-1----:R-:W-:-:S05]  /*30270*/  IMAD.MOV.U32 R4, RZ, RZ, R59 ;  /* 0x000000ffff047224 */ /* 0x002fca00078e003b */
[----:B------:R1:W-:Y:S04]  /*30280*/  STL [R1+0x174], R4 ;  /* 0x0001740401007387 */ /* 0x0003e80000100800 */
[----:B---3--:R-:W-:Y:S01]  /*30290*/  STL [R1+0x180], R60 ;  /* 0x0001803c01007387 */ /* 0x008fe20000100800 */
[----:B-1----:R-:W-:-:S03]  /*302a0*/  MOV R4, R61 ;  /* 0x0000003d00047202 */ /* 0x002fc60000000f00 */
[----:B------:R-:W-:Y:S04]  /*302b0*/  STL [R1+0x188], R62 ;  /* 0x0001883e01007387 */ /* 0x000fe80000100800 */
[----:B------:R1:W-:Y:S02]  /*302c0*/  STL [R1+0x17c], R4 ;  /* 0x00017c0401007387 */ /* 0x0003e40000100800 */
[----:B-1----:R-:W-:-:S05]  /*302d0*/  IMAD.MOV.U32 R4, RZ, RZ, R63 ;  /* 0x000000ffff047224 */ /* 0x002fca00078e003f */
[----:B------:R2:W-:Y:S04]  /*302e0*/  STL [R1+0x184], R4 ;  /* 0x0001840401007387 */ /* 0x0005e80000100800 */
[----:B------:R-:W3:Y:S04]  /*302f0*/  LDL.LU.64 R56, [R1+0x4b0] ;  /* 0x0004b00001387983 */ /* 0x000ee80000300a00 */
[----:B------:R-:W5:Y:S01]  /*30300*/  LDL.LU.64 R58, [R1+0x4a8] ;  /* 0x0004a800013a7983 */ /* 0x000f620000300a00 */
[----:B--2---:R-:W-:-:S03]  /*30310*/  IMAD.MOV.U32 R4, RZ, RZ, R67 ;  /* 0x000000ffff047224 */ /* 0x004fc600078e0043 */
[----:B------:R1:W-:Y:S04]  /*30320*/  STL [R1+0x190], R66 ;  /* 0x0001904201007387 */ /* 0x0003e80000100800 */
[----:B------:R2:W-:Y:S04]  /*30330*/  STL [R1+0x18c], R4 ;  /* 0x00018c0401007387 */ /* 0x0005e80000100800 */
[----:B------:R-:W5:Y:S04]  /*30340*/  LDL.LU.64 R62, [R1+0x4b8] ;  /* 0x0004b800013e7983 */ /* 0x000f680000300a00 */
[----:B-1----:R-:W5:Y:S01]  /*30350*/  LDL.LU.64 R66, [R1+0x4c0] ;  /* 0x0004c00001427983 */ /* 0x002f620000300a00 */
[----:B--2---:R-:W-:-:S03]  /*30360*/  IMAD.MOV.U32 R4, RZ, RZ, R69 ;  /* 0x000000ffff047224 */ /* 0x004fc600078e0045 */
[----:B------:R1:W-:Y:S04]  /*30370*/  STL [R1+0x198], R68 ;  /* 0x0001984401007387 */ /* 0x0003e80000100800 */
[----:B------:R-:W2:Y:S04]  /*30380*/  LDL.LU.64 R60, [R1+0x4c8] ;  /* 0x0004c800013c7983 */ /* 0x000ea80000300a00 */
[----:B----4-:R-:W-:Y:S01]  /*30390*/  STL [R1+0x1a0], R54 ;  /* 0x0001a03601007387 */ /* 0x010fe20000100800 */
[----:B-1----:R-:W-:Y:S01]  /*303a0*/  IMAD.MOV.U32 R68, RZ, RZ, R74 ;  /* 0x000000ffff447224 */ /* 0x002fe200078e004a */
[----:B------:R-:W-:Y:S01]  /*303b0*/  MOV R74, R78 ;  /* 0x0000004e004a7202 */ /* 0x000fe20000000f00 */
[----:B------:R-:W-:Y:S01]  /*303c0*/  IMAD.MOV.U32 R69, RZ, RZ, R75 ;  /* 0x000000ffff457224 */ /* 0x000fe200078e004b */
[----:B------:R1:W-:Y:S01]  /*303d0*/  STL [R1+0x194], R4 ;  /* 0x0001940401007387 */ /* 0x0003e20000100800 */
[----:B------:R-:W-:-:S02]  /*303e0*/  IMAD.MOV.U32 R75, RZ, RZ, R79 ;  /* 0x000000ffff4b7224 */ /* 0x000fc400078e004f */
[----:B------:R-:W-:Y:S02]  /*303f0*/  IMAD.MOV.U32 R78, RZ, RZ, R86 ;  /* 0x000000ffff4e7224 */ /* 0x000fe400078e0056 */
[----:B------:R-:W-:Y:S02]  /*30400*/  IMAD.MOV.U32 R79, RZ, RZ, R87 ;  /* 0x000000ffff4f7224 */ /* 0x000fe400078e0057 */
[----:B------:R-:W4:Y:S01]  /*30410*/  LDL.LU.64 R86, [R1+0x3f8] ;  /* 0x0003f80001567983 */ /* 0x000f220000300a00 */
[----:B-1----:R-:W-:-:S05]  /*30420*/  IMAD.MOV.U32 R4, RZ, RZ, R55 ;  /* 0x000000ffff047224 */ /* 0x002fca00078e0037 */
[----:B------:R3:W-:Y:S02]  /*30430*/  STL [R1+0x19c], R4 ;  /* 0x00019c0401007387 */ /* 0x0007e40000100800 */
[----:B---3--:R-:W-:Y:S02]  /*30440*/  IMAD.MOV.U32 R4, RZ, RZ, R57 ;  /* 0x000000ffff047224 */ /* 0x008fe400078e0039 */
[----:B------:R-:W-:Y:S04]  /*30450*/  STL [R1+0x1a8], R56 ;  /* 0x0001a83801007387 */ /* 0x000fe80000100800 */
[----:B------:R1:W-:Y:S04]  /*30460*/  STL [R1+0x1a4], R4 ;  /* 0x0001a40401007387 */ /* 0x0003e80000100800 */
[----:B-----5:R-:W-:Y:S01]  /*30470*/  STL [R1+0x1b0], R58 ;  /* 0x0001b03a01007387 */ /* 0x020fe20000100800 */
[----:B-1----:R-:W-:-:S05]  /*30480*/  MOV R4, R59 ;  /* 0x0000003b00047202 */ /* 0x002fca0000000f00 */
[----:B------:R1:W-:Y:S04]  /*30490*/  STL [R1+0x1ac], R4 ;  /* 0x0001ac0401007387 */ /* 0x0003e80000100800 */
[----:B------:R3:W-:Y:S01]  /*304a0*/  STL [R1+0x1b8], R62 ;  /* 0x0001b83e01007387 */ /* 0x0007e20000100800 */
[----:B-1----:R-:W-:-:S05]  /*304b0*/  IMAD.MOV.U32 R4, RZ, RZ, R63 ;  /* 0x000000ffff047224 */ /* 0x002fca00078e003f */
[----:B------:R1:W-:Y:S01]  /*304c0*/  STL [R1+0x1b4], R4 ;  /* 0x0001b40401007387 */ /* 0x0003e20000100800 */
[----:B---3--:R-:W-:Y:S02]  /*304d0*/  IMAD.MOV.U32 R62, RZ, RZ, R70 ;  /* 0x000000ffff3e7224 */ /* 0x008fe400078e0046 */
[----:B------:R-:W-:Y:S01]  /*304e0*/  IMAD.MOV.U32 R63, RZ, RZ, R71 ;  /* 0x000000ffff3f7224 */ /* 0x000fe200078e0047 */
[----:B------:R3:W-:Y:S04]  /*304f0*/  STL [R1+0x1c0], R66 ;  /* 0x0001c04201007387 */ /* 0x0007e80000100800 */
[----:B------:R-:W5:Y:S01]  /*30500*/  LDL.LU.64 R70, [R1+0x4f0] ;  /* 0x0004f00001467983 */ /* 0x000f620000300a00 */
[----:B-1----:R-:W-:-:S05]  /*30510*/  IMAD.MOV.U32 R4, RZ, RZ, R67 ;  /* 0x000000ffff047224 */ /* 0x002fca00078e0043 */
[----:B------:R2:W-:Y:S01]  /*30520*/  STL [R1+0x1bc], R4 ;  /* 0x0001bc0401007387 */ /* 0x0005e20000100800 */
[----:B---3--:R-:W-:Y:S01]  /*30530*/  IMAD.MOV.U32 R66, RZ, RZ, R68 ;  /* 0x000000ffff427224 */ /* 0x008fe200078e0044 */
[----:B------:R-:W-:Y:S01]  /*30540*/  MOV R67, R69 ;  /* 0x0000004500437202 */ /* 0x000fe20000000f00 */
[----:B------:R-:W-:Y:S02]  /*30550*/  IMAD.MOV.U32 R68, RZ, RZ, R78 ;  /* 0x000000ffff447224 */ /* 0x000fe400078e004e */
[----:B------:R-:W-:Y:S02]  /*30560*/  IMAD.MOV.U32 R69, RZ, RZ, R79 ;  /* 0x000000ffff457224 */ /* 0x000fe400078e004f */
[----:B------:R-:W3:Y:S01]  /*30570*/  LDL.LU.64 R78, [R1+0x500] ;  /* 0x00050000014e7983 */ /* 0x000ee20000300a00 */
[----:B--2---:R-:W-:-:S03]  /*30580*/  IMAD.MOV.U32 R4, RZ, RZ, R61 ;  /* 0x000000ffff047224 */ /* 0x004fc600078e003d */
[----:B------:R-:W-:Y:S04]  /*30590*/  STL [R1+0x1c8], R60 ;  /* 0x0001c83c01007387 */ /* 0x000fe80000100800 */
[----:B----4-:R-:W-:Y:S04]  /*305a0*/  STL [R1+0x1d0], R86 ;  /* 0x0001d05601007387 */ /* 0x010fe80000100800 */
[----:B------:R1:W-:Y:S02]  /*305b0*/  STL [R1+0x1c4], R4 ;  /* 0x0001c40401007387 */ /* 0x0003e40000100800 */
[----:B-1----:R-:W-:Y:S01]  /*305c0*/  IMAD.MOV.U32 R4, RZ, RZ, R87 ;  /* 0x000000ffff047224 */ /* 0x002fe200078e0057 */
[----:B------:R-:W-:Y:S01]  /*305d0*/  MOV R87, R89 ;  /* 0x0000005900577202 */ /* 0x000fe20000000f00 */
[----:B------:R-:W-:-:S03]  /*305e0*/  IMAD.MOV.U32 R86, RZ, RZ, R88 ;  /* 0x000000ffff567224 */ /* 0x000fc600078e0058 */
[----:B------:R1:W-:Y:S04]  /*305f0*/  STL [R1+0x1cc], R4 ;  /* 0x0001cc0401007387 */ /* 0x0003e80000100800 */
[----:B------:R-:W2:Y:S04]  /*30600*/  LDL.LU.64 R88, [R1+0x510] ;  /* 0x0005100001587983 */ /* 0x000ea80000300a00 */
[----:B------:R4:W-:Y:S01]  /*30610*/  STL [R1+0x1d8], R80 ;  /* 0x0001d85001007387 */ /* 0x0009e20000100800 */
[----:B-1----:R-:W-:-:S03]  /*30620*/  IMAD.MOV.U32 R4, RZ, RZ, R81 ;  /* 0x000000ffff047224 */ /* 0x002fc600078e0051 */
[----:B----4-:R-:W4:Y:S04]  /*30630*/  LDL.LU.64 R80, [R1+0x518] ;  /* 0x0005180001507983 */ /* 0x010f280000300a00 */
[----:B------:R1:W-:Y:S04]  /*30640*/  STL [R1+0x1d4], R4 ;  /* 0x0001d40401007387 */ /* 0x0003e80000100800 */
[----:B------:R1:W-:Y:S02]  /*30650*/  STL [R1+0x1e0], R64 ;  /* 0x0001e04001007387 */ /* 0x0003e40000100800 */
[----:B-1----:R-:W-:-:S02]  /*30660*/  IMAD.MOV.U32 R4, RZ, RZ, R65 ;  /* 0x000000ffff047224 */ /* 0x002fc400078e0041 */
[----:B------:R-:W4:Y:S04]  /*30670*/  LDL.LU.64 R64, [R1+0x4d8] ;  /* 0x0004d80001407983 */ /* 0x000f280000300a00 */
[----:B------:R1:W-:Y:S04]  /*30680*/  STL [R1+0x1dc], R4 ;  /* 0x0001dc0401007387 */ /* 0x0003e80000100800 */
[----:B------:R-:W-:Y:S01]  /*30690*/  STL [R1+0x1e8], R62 ;  /* 0x0001e83e01007387 */ /* 0x000fe20000100800 */
[----:B-1----:R-:W-:-:S05]  /*306a0*/  IMAD.MOV.U32 R4, RZ, RZ, R63 ;  /* 0x000000ffff047224 */ /* 0x002fca00078e003f */
[----:B------:R5:W-:Y:S02]  /*306b0*/  STL [R1+0x1e4], R4 ;  /* 0x0001e40401007387 */ /* 0x000be40000100800 */
[----:B-----5:R-:W-:Y:S02]  /*306c0*/  IMAD.MOV.U32 R4, RZ, RZ, R71 ;  /* 0x000000ffff047224 */ /* 0x020fe400078e0047 */
[----:B------:R1:W-:Y:S04]  /*306d0*/  STL [R1+0x1f0], R70 ;  /* 0x0001f04601007387 */ /* 0x0003e80000100800 */
[----:B------:R3:W-:Y:S01]  /*306e0*/  STL [R1+0x1ec], R4 ;  /* 0x0001ec0401007387 */ /* 0x0007e20000100800 */
[----:B-1----:R-:W-:Y:S01]  /*306f0*/  IMAD.MOV.U32 R70, RZ, RZ, R76 ;  /* 0x000000ffff467224 */ /* 0x002fe200078e004c */
[----:B------:R-:W-:-:S02]  /*30700*/  MOV R71, R77 ;  /* 0x0000004d00477202 */ /* 0x000fc40000000f00 */
[----:B------:R-:W5:Y:S01]  /*30710*/  LDL.LU.64 R76, [R1+0x540] ;  /* 0x00054000014c7983 */ /* 0x000f620000300a00 */
[----:B---3--:R-:W-:-:S03]  /*30720*/  IMAD.MOV.U32 R4, RZ, RZ, R79 ;  /* 0x000000ffff047224 */ /* 0x008fc600078e004f */
[----:B------:R1:W-:Y:S04]  /*30730*/  STL [R1+0x1f8], R78 ;  /* 0x0001f84e01007387 */ /* 0x0003e80000100800 */
[----:B------:R3:W-:Y:S04]  /*30740*/  STL [R1+0x1f4], R4 ;  /* 0x0001f40401007387 */ /* 0x0007e80000100800 */
[----:B--2---:R-:W-:Y:S04]  /*30750*/  STL [R1+0x200], R88 ;  /* 0x0002005801007387 */ /* 0x004fe80000100800 */
[----:B-1----:R-:W2:Y:S01]  /*30760*/  LDL.LU.64 R78, [R1+0x548] ;  /* 0x00054800014e7983 */ /* 0x002ea20000300a00 */
[----:B---3--:R-:W-:-:S05]  /*30770*/  IMAD.MOV.U32 R4, RZ, RZ, R89 ;  /* 0x000000ffff047224 */ /* 0x008fca00078e0059 */
[----:B------:R1:W-:Y:S04]  /*30780*/  STL [R1+0x1fc], R4 ;  /* 0x0001fc0401007387 */ /* 0x0003e80000100800 */
[----:B----4-:R3:W-:Y:S01]  /*30790*/  STL [R1+0x208], R80 ;  /* 0x0002085001007387 */ /* 0x0107e20000100800 */
[----:B-1----:R-:W-:-:S03]  /*307a0*/  IMAD.MOV.U32 R4, RZ, RZ, R81 ;  /* 0x000000ffff047224 */ /* 0x002fc600078e0051 */
[----:B------:R-:W4:Y:S04]  /*307b0*/  LDL.LU.64 R88, [R1+0x550] ;  /* 0x0005500001587983 */ /* 0x000f280000300a00 */
[----:B------:R1:W-:Y:S04]  /*307c0*/  STL [R1+0x204], R4 ;  /* 0x0002040401007387 */ /* 0x0003e80000100800 */
[----:B------:R-:W-:Y:S04]  /*307d0*/  STL [R1+0x210], R64 ;  /* 0x0002104001007387 */ /* 0x000fe80000100800 */
[----:B---3--:R-:W3:Y:S01]  /*307e0*/  LDL.LU.64 R80, [R1+0x558] ;  /* 0x0005580001507983 */ /* 0x008ee20000300a00 */
[----:B-1----:R-:W-:-:S05]  /*307f0*/  IMAD.MOV.U32 R4, RZ, RZ, R65 ;  /* 0x000000ffff047224 */ /* 0x002fca00078e0041 */
[----:B------:R1:W-:Y:S04]  /*30800*/  STL [R1+0x20c], R4 ;  /* 0x00020c0401007387 */ /* 0x0003e80000100800 */
[----:B------:R1:W-:Y:S02]  /*30810*/  STL [R1+0x218], R72 ;  /* 0x0002184801007387 */ /* 0x0003e40000100800 */
[----:B-1----:R-:W-:Y:S02]  /*30820*/  IMAD.MOV.U32 R4, RZ, RZ, R73 ;  /* 0x000000ffff047224 */ /* 0x002fe400078e0049 */
[----:B------:R-:W3:Y:S04]  /*30830*/  LDL.LU.64 R72, [R1+0x508] ;  /* 0x0005080001487983 */ /* 0x000ee80000300a00 */
[----:B------:R1:W-:Y:S04]  /*30840*/  STL [R1+0x214], R4 ;  /* 0x0002140401007387 */ /* 0x0003e80000100800 */
[----:B------:R-:W-:Y:S01]  /*30850*/  STL [R1+0x220], R66 ;  /* 0x0002204201007387 */ /* 0x000fe20000100800 */
[----:B-1----:R-:W-:-:S05]  /*30860*/  MOV R4, R67 ;  /* 0x0000004300047202 */ /* 0x002fca0000000f00 */
[----:B------:R1:W-:Y:S04]  /*30870*/  STL [R1+0x21c], R4 ;  /* 0x00021c0401007387 */ /* 0x0003e80000100800 */
[----:B------:R-:W-:Y:S01]  /*30880*/  STL [R1+0x228], R74 ;  /* 0x0002284a01007387 */ /* 0x000fe20000100800 */
[----:B-1----:R-:W-:-:S05]  /*30890*/  IMAD.MOV.U32 R4, RZ, RZ, R75 ;  /* 0x000000ffff047224 */ /* 0x002fca00078e004b */
[----:B------:R1:W-:Y:S04]  /*308a0*/  STL [R1+0x224], R4 ;  /* 0x0002240401007387 */ /* 0x0003e80000100800 */
[----:B-----5:R5:W-:Y:S01]  /*308b0*/  STL [R1+0x230], R76 ;  /* 0x0002304c01007387 */ /* 0x020be20000100800 */
[----:B-1----:R-:W-:-:S03]  /*308c0*/  IMAD.MOV.U32 R4, RZ, RZ, R77 ;  /* 0x000000ffff047224 */ /* 0x002fc600078e004d */
[----:B-----5:R-:W5:Y:S04]  /*308d0*/  LDL.LU.64 R76, [R1+0x588] ;  /* 0x00058800014c7983 */ /* 0x020f680000300a00 */
[----:B------:R1:W-:Y:S04]  /*308e0*/  STL [R1+0x22c], R4 ;  /* 0x00022c0401007387 */ /* 0x0003e80000100800 */
[----:B--2---:R2:W-:Y:S01]  /*308f0*/  STL [R1+0x238], R78 ;  /* 0x0002384e01007387 */ /* 0x0045e20000100800 */
[----:B-1----:R-:W-:-:S03]  /*30900*/  IMAD.MOV.U32 R4, RZ, RZ, R79 ;  /* 0x000000ffff047224 */ /* 0x002fc600078e004f */
[----:B--2---:R-:W2:Y:S04]  /*30910*/  LDL.LU.64 R78, [R1+0x598] ;  /* 0x00059800014e7983 */ /* 0x004ea80000300a00 */
[----:B------:R1:W-:Y:S04]  /*30920*/  STL [R1+0x234], R4 ;  /* 0x0002340401007387 */ /* 0x0003e80000100800 */
[----:B----4-:R4:W-:Y:S01]  /*30930*/  STL [R1+0x240], R88 ;  /* 0x0002405801007387 */ /* 0x0109e20000100800 */
[----:B-1----:R-:W-:-:S03]  /*30940*/  IMAD.MOV.U32 R4, RZ, RZ, R89 ;  /* 0x000000ffff047224 */ /* 0x002fc600078e0059 */
[----:B----4-:R-:W4:Y:S04]  /*30950*/  LDL.LU.64 R88, [R1+0x5a8] ;  /* 0x0005a80001587983 */ /* 0x010f280000300a00 */
[----:B------:R1:W-:Y:S04]  /*30960*/  STL [R1+0x23c], R4 ;  /* 0x00023c0401007387 */ /* 0x0003e80000100800 */
[----:B---3--:R-:W-:Y:S04]  /*30970*/  STL [R1+0x248], R80 ;  /* 0x0002485001007387 */ /* 0x008fe80000100800 */
[----:B------:R-:W3:Y:S01]  /*30980*/  LDL.LU.64 R74, [R1+0x5b8] ;  /* 0x0005b800014a7983 */ /* 0x000ee20000300a00 */
[----:B-1----:R-:W-:-:S05]  /*30990*/  IMAD.MOV.U32 R4, RZ, RZ, R81 ;  /* 0x000000ffff047224 */ /* 0x002fca00078e0051 */
[----:B------:R1:W-:Y:S04]  /*309a0*/  STL [R1+0x244], R4 ;  /* 0x0002440401007387 */ /* 0x0003e80000100800 */
[----:B------:R1:W-:Y:S02]  /*309b0*/  STL [R1+0x250], R72 ;  /* 0x0002504801007387 */ /* 0x0003e40000100800 */
[----:B-1----:R-:W-:Y:S02]  /*309c0*/  MOV R4, R73 ;  /* 0x0000004900047202 */ /* 0x002fe40000000f00 */
[----:B------:R-:W3:Y:S04]  /*309d0*/  LDL.LU.64 R80, [R1+0x538] ;  /* 0x0005380001507983 */ /* 0x000ee80000300a00 */
[----:B------:R1:W-:Y:S04]  /*309e0*/  STL [R1+0x24c], R4 ;  /* 0x00024c0401007387 */ /* 0x0003e80000100800 */
[----:B------:R-:W-:Y:S04]  /*309f0*/  STL [R1+0x258], R68 ;  /* 0x0002584401007387 */ /* 0x000fe80000100800 */
[----:B------:R-:W3:Y:S01]  /*30a00*/  LDL.LU.64 R72, [R1+0x4d0] ;  /* 0x0004d00001487983 */ /* 0x000ee20000300a00 */
[----:B-1----:R-:W-:-:S05]  /*30a10*/  IMAD.MOV.U32 R4, RZ, RZ, R69 ;  /* 0x000000ffff047224 */ /* 0x002fca00078e0045 */
[----:B------:R1:W-:Y:S04]  /*30a20*/  STL [R1+0x254], R4 ;  /* 0x0002540401007387 */ /* 0x0003e80000100800 */
[----:B------:R-:W-:Y:S01]  /*30a30*/  STL [R1+0x260], R70 ;  /* 0x0002604601007387 */ /* 0x000fe20000100800 */
[----:B-1----:R-:W-:-:S05]  /*30a40*/  IMAD.MOV.U32 R4, RZ, RZ, R71 ;  /* 0x000000ffff047224 */ /* 0x002fca00078e0047 */
[----:B------:R1:W-:Y:S04]  /*30a50*/  STL [R1+0x25c], R4 ;  /* 0x00025c0401007387 */ /* 0x0003e80000100800 */
[----:B------:R5:W-:Y:S01]  /*30a60*/  STL [R1+0x268], R96 ;  /* 0x0002686001007387 */ /* 0x000be20000100800 */
[----:B-1----:R-:W-:-:S03]  /*30a70*/  IMAD.MOV.U32 R4, RZ, RZ, R97 ;  /* 0x000000ffff047224 */ /* 0x002fc600078e0061 */
[----:B-----5:R-:W-:Y:S04]  /*30a80*/  STL [R1+0x270], R76 ;  /* 0x0002704c01007387 */ /* 0x020fe80000100800 */
[----:B------:R1:W-:Y:S04]  /*30a90*/  STL [R1+0x264], R4 ;  /* 0x0002640401007387 */ /* 0x0003e80000100800 */
[----:B------:R-:W5:Y:S01]  /*30aa0*/  LDL.LU.64 R96, [R1+0x5e8] ;  /* 0x0005e80001607983 */ /* 0x000f620000300a00 */
[----:B-1----:R-:W-:-:S03]  /*30ab0*/  IMAD.MOV.U32 R4, RZ, RZ, R77 ;  /* 0x000000ffff047224 */ /* 0x002fc600078e004d */
[----:B------:R-:W5:Y:S04]  /*30ac0*/  LDL.LU.64 R76, [R1+0x5f0] ;  /* 0x0005f000014c7983 */ /* 0x000f680000300a00 */
[----:B------:R1:W-:Y:S04]  /*30ad0*/  STL [R1+0x26c], R4 ;  /* 0x00026c0401007387 */ /* 0x0003e80000100800 */
[----:B--2---:R2:W-:Y:S01]  /*30ae0*/  STL [R1+0x278], R78 ;  /* 0x0002784e01007387 */ /* 0x0045e20000100800 */
[----:B-1----:R-:W-:-:S03]  /*30af0*/  IMAD.MOV.U32 R4, RZ, RZ, R79 ;  /* 0x000000ffff047224 */ /* 0x002fc600078e004f */
[----:B--2---:R-:W2:Y:S04]  /*30b00*/  LDL.LU.64 R78, [R1+0x5f8] ;  /* 0x0005f800014e7983 */ /* 0x004ea80000300a00 */
[----:B------:R1:W-:Y:S04]  /*30b10*/  STL [R1+0x274], R4 ;  /* 0x0002740401007387 */ /* 0x0003e80000100800 */
[----:B----4-:R4:W-:Y:S01]  /*30b20*/  STL [R1+0x280], R88 ;  /* 0x0002805801007387 */ /* 0x0109e20000100800 */
[----:B-1----:R-:W-:-:S03]  /*30b30*/  MOV R4, R89 ;  /* 0x0000005900047202 */ /* 0x002fc60000000f00 */
[----:B---3--:R-:W-:Y:S04]  /*30b40*/  STL [R1+0x288], R74 ;  /* 0x0002884a01007387 */ /* 0x008fe80000100800 */
[----:B------:R1:W-:Y:S04]  /*30b50*/  STL [R1+0x27c], R4 ;  /* 0x00027c0401007387 */ /* 0x0003e80000100800 */
[----:B----4-:R-:W3:Y:S01]  /*30b60*/  LDL.LU.64 R88, [R1+0x5e0] ;  /* 0x0005e00001587983 */ /* 0x010ee20000300a00 */
[----:B-1----:R-:W-:-:S03]  /*30b70*/  IMAD.MOV.U32 R4, RZ, RZ, R75 ;  /* 0x000000ffff047224 */ /* 0x002fc600078e004b */
[----:B------:R-:W-:Y:S04]  /*30b80*/  STL [R1+0x290], R80 ;  /* 0x0002905001007387 */ /* 0x000fe80000100800 */
[----:B------:R1:W-:Y:S04]  /*30b90*/  STL [R1+0x284], R4 ;  /* 0x0002840401007387 */ /* 0x0003e80000100800 */
[----:B------:R-:W4:Y:S01]  /*30ba0*/  LDL.LU.64 R74, [R1+0x578] ;  /* 0x00057800014a7983 */ /* 0x000f220000300a00 */
[----:B-1----:R-:W-:-:S05]  /*30bb0*/  IMAD.MOV.U32 R4, RZ, RZ, R81 ;  /* 0x000000ffff047224 */ /* 0x002fca00078e0051 */
[----:B------:R1:W-:Y:S04]  /*30bc0*/  STL [R1+0x28c], R4 ;  /* 0x00028c0401007387 */ /* 0x0003e80000100800 */
[----:B------:R-:W-:Y:S04]  /*30bd0*/  STL [R1+0x298], R72 ;  /* 0x0002984801007387 */ /* 0x000fe80000100800 */
[----:B------:R-:W4:Y:S01]  /*30be0*/  LDL.LU.64 R80, [R1+0x4f8] ;  /* 0x0004f80001507983 */ /* 0x000f220000300a00 */
[----:B-1----:R-:W-:-:S05]  /*30bf0*/  IMAD.MOV.U32 R4, RZ, RZ, R73 ;  /* 0x000000ffff047224 */ /* 0x002fca00078e0049 */
[----:B------:R1:W-:Y:S04]  /*30c00*/  STL [R1+0x294], R4 ;  /* 0x0002940401007387 */ /* 0x0003e80000100800 */
[----:B------:R-:W-:Y:S01]  /*30c10*/  STL [R1+0x2a0], R82 ;  /* 0x0002a05201007387 */ /* 0x000fe20000100800 */
[----:B-1----:R-:W-:-:S05]  /*30c20*/  IMAD.MOV.U32 R4, RZ, RZ, R83 ;  /* 0x000000ffff047224 */ /* 0x002fca00078e0053 */
[----:B------:R1:W-:Y:S04]  /*30c30*/  STL [R1+0x29c], R4 ;  /* 0x00029c0401007387 */ /* 0x0003e80000100800 */
[----:B------:R1:W-:Y:S02]  /*30c40*/  STL [R1+0x2a8], R106 ;  /* 0x0002a86a01007387 */ /* 0x0003e40000100800 */
[----:B-1----:R-:W-:Y:S02]  /*30c50*/  IMAD.MOV.U32 R4, RZ, RZ, R107 ;  /* 0x000000ffff047224 */ /* 0x002fe400078e006b */
[----:B------:R-:W4:Y:S04]  /*30c60*/  LDL.LU.64 R106, [R1+0x650] ;  /* 0x00065000016a7983 */ /* 0x000f280000300a00 */
[----:B------:R1:W-:Y:S04]  /*30c70*/  STL [R1+0x2a4], R4 ;  /* 0x0002a40401007387 */ /* 0x0003e80000100800 */
[----:B-----5:R5:W-:Y:S01]  /*30c80*/  STL [R1+0x2b0], R96 ;  /* 0x0002b06001007387 */ /* 0x020be20000100800 */
[----:B-1----:R-:W-:-:S03]  /*30c90*/  MOV R4, R97 ;  /* 0x0000006100047202 */ /* 0x002fc60000000f00 */
[----:B------:R-:W4:Y:S04]  /*30ca0*/  LDL.LU.64 R82, [R1+0x658] ;  /* 0x0006580001527983 */ /* 0x000f280000300a00 */
[----:B------:R1:W-:Y:S04]  /*30cb0*/  STL [R1+0x2ac], R4 ;  /* 0x0002ac0401007387 */ /* 0x0003e80000100800 */
[----:B------:R2:W-:Y:S04]  /*30cc0*/  STL [R1+0x2b8], R76 ;  /* 0x0002b84c01007387 */ /* 0x0005e80000100800 */
[----:B-----5:R-:W5:Y:S01]  /*30cd0*/  LDL.LU.64 R96, [R1+0x660] ;  /* 0x0006600001607983 */ /* 0x020f620000300a00 */
[----:B-1----:R-:W-:-:S03]  /*30ce0*/  IMAD.MOV.U32 R4, RZ, RZ, R77 ;  /* 0x000000ffff047224 */ /* 0x002fc600078e004d */
[----:B--2---:R-:W-:Y:S04]  /*30cf0*/  STL [R1+0x2c0], R78 ;  /* 0x0002c04e01007387 */ /* 0x004fe80000100800 */
[----:B------:R1:W-:Y:S04]  /*30d00*/  STL [R1+0x2b4], R4 ;  /* 0x0002b40401007387 */ /* 0x0003e80000100800 */
[----:B------:R-:W2:Y:S01]  /*30d10*/  LDL.LU.64 R76, [R1+0x620] ;  /* 0x00062000014c7983 */ /* 0x000ea20000300a00 */
[----:B-1----:R-:W-:-:S05]  /*30d20*/  IMAD.MOV.U32 R4, RZ, RZ, R79 ;  /* 0x000000ffff047224 */ /* 0x002fca00078e004f */
[----:B------:R1:W-:Y:S04]  /*30d30*/  STL [R1+0x2bc], R4 ;  /* 0x0002bc0401007387 */ /* 0x0003e80000100800 */
[----:B---3--:R3:W-:Y:S04]  /*30d40*/  STL [R1+0x2c8], R88 ;  /* 0x0002c85801007387 */ /* 0x0087e80000100800 */
[----:B------:R-:W2:Y:S01]  /*30d50*/  LDL.LU.64 R78, [R1+0x5b0] ;  /* 0x0005b000014e7983 */ /* 0x000ea20000300a00 */
[----:B-1----:R-:W-:Y:S02]  /*30d60*/  IMAD.MOV.U32 R4, RZ, RZ, R89 ;  /* 0x000000ffff047224 */ /* 0x002fe400078e0059 */
[----:B---3--:R-:W-:-:S02]  /*30d70*/  IMAD.MOV.U32 R88, RZ, RZ, R100 ;  /* 0x000000ffff587224 */ /* 0x008fc400078e0064 */
[----:B------:R-:W-:Y:S02]  /*30d80*/  IMAD.MOV.U32 R89, RZ, RZ, R101 ;  /* 0x000000ffff597224 */ /* 0x000fe400078e0065 */
[----:B------:R-:W3:Y:S04]  /*30d90*/  LDL.LU.64 R100, [R1+0x530] ;  /* 0x0005300001647983 */ /* 0x000ee80000300a00 */
[----:B------:R1:W-:Y:S04]  /*30da0*/  STL [R1+0x2c4], R4 ;  /* 0x0002c40401007387 */ /* 0x0003e80000100800 */
[----:B----4-:R-:W-:Y:S01]  /*30db0*/  STL [R1+0x2d0], R74 ;  /* 0x0002d04a01007387 */ /* 0x010fe20000100800 */
[----:B-1----:R-:W-:-:S05]  /*30dc0*/  MOV R4, R75 ;  /* 0x0000004b00047202 */ /* 0x002fca0000000f00 */
[----:B------:R1:W-:Y:S04]  /*30dd0*/  STL [R1+0x2cc], R4 ;  /* 0x0002cc0401007387 */ /* 0x0003e80000100800 */
[----:B------:R-:W-:Y:S01]  /*30de0*/  STL [R1+0x2d8], R80 ;  /* 0x0002d85001007387 */ /* 0x000fe20000100800 */
[----:B-1----:R-:W-:-:S05]  /*30df0*/  IMAD.MOV.U32 R4, RZ, RZ, R81 ;  /* 0x000000ffff047224 */ /* 0x002fca00078e0051 */
[----:B------:R1:W-:Y:S04]  /*30e00*/  STL [R1+0x2d4], R4 ;  /* 0x0002d40401007387 */ /* 0x0003e80000100800 */
        /* <DEDUP_REMOVED lines=8> */
[----:B------:R1:W-:Y:S02]  /*30e90*/  STL [R1+0x2f0], R106 ;  /* 0x0002f06a01007387 */ /* 0x0003e40000100800 */
[----:B-1----:R-:W-:-:S02]  /*30ea0*/  IMAD.MOV.U32 R4, RZ, RZ, R107 ;  /* 0x000000ffff047224 */ /* 0x002fc400078e006b */
[----:B------:R-:W4:Y:S04]  /*30eb0*/  LDL.LU.64 R106, [R1+0x6b8] ;  /* 0x0006b800016a7983 */ /* 0x000f280000300a00 */
[----:B------:R1:W-:Y:S02]  /*30ec0*/  STL [R1+0x2ec], R4 ;  /* 0x0002ec0401007387 */ /* 0x0003e40000100800 */
[----:B-1----:R-:W-:Y:S02]  /*30ed0*/  IMAD.MOV.U32 R4, RZ, RZ, R83 ;  /* 0x000000ffff047224 */ /* 0x002fe400078e0053 */
[----:B------:R-:W-:Y:S04]  /*30ee0*/  STL [R1+0x2f8], R82 ;  /* 0x0002f85201007387 */ /* 0x000fe80000100800 */
[----:B------:R1:W-:Y:S04]  /*30ef0*/  STL [R1+0x2f4], R4 ;  /* 0x0002f40401007387 */ /* 0x0003e80000100800 */
[----:B-----5:R5:W-:Y:S04]  /*30f00*/  STL [R1+0x300], R96 ;  /* 0x0003006001007387 */ /* 0x020be80000100800 */
[----:B------:R-:W4:Y:S01]  /*30f10*/  LDL.LU.64 R80, [R1+0x648] ;  /* 0x0006480001507983 */ /* 0x000f220000300a00 */
[----:B-1----:R-:W-:-:S03]  /*30f20*/  MOV R4, R97 ;  /* 0x0000006100047202 */ /* 0x002fc60000000f00 */
[----:B------:R-:W4:Y:S04]  /*30f30*/  LDL.LU.64 R82, [R1+0x5d8] ;  /* 0x0005d80001527983 */ /* 0x000f280000300a00 */
[----:B------:R1:W-:Y:S01]  /*30f40*/  STL [R1+0x2fc], R4 ;  /* 0x0002fc0401007387 */ /* 0x0003e20000100800 */
[----:B-----5:R-:W-:Y:S02]  /*30f50*/  IMAD.MOV.U32 R96, RZ, RZ, R112 ;  /* 0x000000ffff607224 */ /* 0x020fe400078e0070 */
[----:B------:R-:W-:Y:S01]  /*30f60*/  IMAD.MOV.U32 R97, RZ, RZ, R113 ;  /* 0x000000ffff617224 */ /* 0x000fe200078e0071 */
[----:B--2---:R-:W-:Y:S04]  /*30f70*/  STL [R1+0x308], R76 ;  /* 0x0003084c01007387 */ /* 0x004fe80000100800 */
[----:B------:R-:W2:Y:S01]  /*30f80*/  LDL.LU.64 R112, [R1+0x570] ;  /* 0x0005700001707983 */ /* 0x000ea20000300a00 */
[----:B-1----:R-:W-:-:S03]  /*30f90*/  IMAD.MOV.U32 R4, RZ, RZ, R77 ;  /* 0x000000ffff047224 */ /* 0x002fc600078e004d */
[----:B------:R-:W-:Y:S04]  /*30fa0*/  STL [R1+0x310], R78 ;  /* 0x0003104e01007387 */ /* 0x000fe80000100800 */
[----:B------:R1:W-:Y:S02]  /*30fb0*/  STL [R1+0x304], R4 ;  /* 0x0003040401007387 */ /* 0x0003e40000100800 */
[----:B-1----:R-:W-:Y:S02]  /*30fc0*/  IMAD.MOV.U32 R4, RZ, RZ, R79 ;  /* 0x000000ffff047224 */ /* 0x002fe400078e004f */
[----:B---3--:R-:W-:Y:S04]  /*30fd0*/  STL [R1+0x318], R100 ;  /* 0x0003186401007387 */ /* 0x008fe80000100800 */
[----:B------:R1:W-:Y:S04]  /*30fe0*/  STL [R1+0x30c], R4 ;  /* 0x00030c0401007387 */ /* 0x0003e80000100800 */
[----:B------:R-:W-:Y:S01]  /*30ff0*/  STL [R1+0x320], R90 ;  /* 0x0003205a01007387 */ /* 0x000fe20000100800 */
[----:B-1----:R-:W-:-:S05]  /*31000*/  IMAD.MOV.U32 R4, RZ, RZ, R101 ;  /* 0x000000ffff047224 */ /* 0x002fca00078e0065 */
[----:B------:R1:W-:Y:S04]  /*31010*/  STL [R1+0x314], R4 ;  /* 0x0003140401007387 */ /* 0x0003e80000100800 */
[----:B------:R-:W3:Y:S01]  /*31020*/  LDL.LU.64 R100, [R1+0x770] ;  /* 0x0007700001647983 */ /* 0x000ee20000300a00 */
[----:B-1----:R-:W-:-:S03]  /*31030*/  MOV R4, R91 ;  /* 0x0000005b00047202 */ /* 0x002fc60000000f00 */
[----:B------:R-:W-:Y:S04]  /*31040*/  STL [R1+0x328], R92 ;  /* 0x0003285c01007387 */ /* 0x000fe80000100800 */
[----:B------:R1:W-:Y:S04]  /*31050*/  STL [R1+0x31c], R4 ;  /* 0x00031c0401007387 */ /* 0x0003e80000100800 */
[----:B------:R-:W5:Y:S01]  /*31060*/  LDL.LU.64 R90, [R1+0x760] ;  /* 0x00076000015a7983 */ /* 0x000f620000300a00 */
[----:B-1----:R-:W-:-:S03]  /*31070*/  IMAD.MOV.U32 R4, RZ, RZ, R93 ;  /* 0x000000ffff047224 */ /* 0x002fc600078e005d */
[----:B----4-:R-:W-:Y:S04]  /*31080*/  STL [R1+0x330], R102 ;  /* 0x0003306601007387 */ /* 0x010fe80000100800 */
[----:B------:R1:W-:Y:S04]  /*31090*/  STL [R1+0x324], R4 ;  /* 0x0003240401007387 */ /* 0x0003e80000100800 */
[----:B------:R-:W4:Y:S01]  /*310a0*/  LDL.LU.64 R92, [R1+0x700] ;  /* 0x00070000015c7983 */ /* 0x000f220000300a00 */
[----:B-1----:R-:W-:-:S03]  /*310b0*/  IMAD.MOV.U32 R4, RZ, RZ, R103 ;  /* 0x000000ffff047224 */ /* 0x002fc600078e0067 */
[----:B------:R-:W-:Y:S04]  /*310c0*/  STL [R1+0x338], R86 ;  /* 0x0003385601007387 */ /* 0x000fe80000100800 */
[----:B------:R1:W-:Y:S04]  /*310d0*/  STL [R1+0x32c], R4 ;  /* 0x00032c0401007387 */ /* 0x0003e80000100800 */
[----:B------:R-:W4:Y:S01]  /*310e0*/  LDL.LU.64 R102, [R1+0x688] ;  /* 0x0006880001667983 */ /* 0x000f220000300a00 */
[----:B-1----:R-:W-:-:S03]  /*310f0*/  IMAD.MOV.U32 R4, RZ, RZ, R87 ;  /* 0x000000ffff047224 */ /* 0x002fc600078e0057 */
[----:B------:R1:W-:Y:S04]  /*31100*/  STL [R1+0x340], R106 ;  /* 0x0003406a01007387 */ /* 0x0003e80000100800 */
[----:B------:R1:W-:Y:S04]  /*31110*/  STL [R1+0x334], R4 ;  /* 0x0003340401007387 */ /* 0x0003e80000100800 */
[----:B------:R-:W4:Y:S01]  /*31120*/  LDL.LU.64 R86, [R1+0x618] ;  /* 0x0006180001567983 */ /* 0x000f220000300a00 */
[----:B-1----:R-:W-:Y:S02]  /*31130*/  IMAD.MOV.U32 R106, RZ, RZ, R108 ;  /* 0x000000ffff6a7224 */ /* 0x002fe400078e006c */
[----:B------:R-:W-:Y:S01]  /*31140*/  IMAD.MOV.U32 R4, RZ, RZ, R107 ;  /* 0x000000ffff047224 */ /* 0x000fe200078e006b */
[----:B------:R-:W-:-:S02]  /*31150*/  MOV R107, R109 ;  /* 0x0000006d006b7202 */ /* 0x000fc40000000f00 */
[----:B------:R-:W4:Y:S04]  /*31160*/  LDL.LU.64 R108, [R1+0x5a0] ;  /* 0x0005a000016c7983 */ /* 0x000f280000300a00 */
[----:B------:R1:W-:Y:S02]  /*31170*/  STL [R1+0x33c], R4 ;  /* 0x00033c0401007387 */ /* 0x0003e40000100800 */
[----:B-1----:R-:W-:Y:S02]  /*31180*/  IMAD.MOV.U32 R4, RZ, RZ, R81 ;  /* 0x000000ffff047224 */ /* 0x002fe400078e0051 */
[----:B------:R-:W-:Y:S04]  /*31190*/  STL [R1+0x348], R80 ;  /* 0x0003485001007387 */ /* 0x000fe80000100800 */
[----:B------:R1:W-:Y:S04]  /*311a0*/  STL [R1+0x344], R4 ;  /* 0x0003440401007387 */ /* 0x0003e80000100800 */
[----:B------:R-:W-:Y:S01]  /*311b0*/  STL [R1+0x350], R82 ;  /* 0x0003505201007387 */ /* 0x000fe20000100800 */
[----:B-1----:R-:W-:-:S05]  /*311c0*/  IMAD.MOV.U32 R4, RZ, RZ, R83 ;  /* 0x000000ffff047224 */ /* 0x002fca00078e0053 */
[----:B------:R1:W-:Y:S04]  /*311d0*/  STL [R1+0x34c], R4 ;  /* 0x00034c0401007387 */ /* 0x0003e80000100800 */
[----:B--2---:R2:W-:Y:S01]  /*311e0*/  STL [R1+0x358], R112 ;  /* 0x0003587001007387 */ /* 0x0045e20000100800 */
[----:B-1----:R-:W-:-:S03]  /*311f0*/  IMAD.MOV.U32 R4, RZ, RZ, R113 ;  /* 0x000000ffff047224 */ /* 0x002fc600078e0071 */
[----:B--2---:R-:W2:Y:S04]  /*31200*/  LDL.LU.64 R112, [R1+0x7e0] ;  /* 0x0007e00001707983 */ /* 0x004ea80000300a00 */
[----:B------:R1:W-:Y:S04]  /*31210*/  STL [R1+0x354], R4 ;  /* 0x0003540401007387 */ /* 0x0003e80000100800 */
[----:B------:R1:W-:Y:S02]  /*31220*/  STL [R1+0x360], R88 ;  /* 0x0003605801007387 */ /* 0x0003e40000100800 */
[----:B-1----:R-:W-:-:S02]  /*31230*/  IMAD.MOV.U32 R4, RZ, RZ, R89 ;  /* 0x000000ffff047224 */ /* 0x002fc400078e0059 */
[----:B------:R-:W2:Y:S04]  /*31240*/  LDL.LU.64 R88, [R1+0x7b0] ;  /* 0x0007b00001587983 */ /* 0x000ea80000300a00 */
[----:B------:R1:W-:Y:S04]  /*31250*/  STL [R1+0x35c], R4 ;  /* 0x00035c0401007387 */ /* 0x0003e80000100800 */
[----:B------:R1:W-:Y:S02]  /*31260*/  STL [R1+0x368], R98 ;  /* 0x0003686201007387 */ /* 0x0003e40000100800 */
[----:B-1----:R-:W-:-:S02]  /*31270*/  IMAD.MOV.U32 R4, RZ, RZ, R99 ;  /* 0x000000ffff047224 */ /* 0x002fc400078e0063 */
[----:B------:R-:W2:Y:S04]  /*31280*/  LDL.LU.64 R98, [R1+0x730] ;  /* 0x0007300001627983 */ /* 0x000ea80000300a00 */
[----:B------:R1:W-:Y:S04]  /*31290*/  STL [R1+0x364], R4 ;  /* 0x0003640401007387 */ /* 0x0003e80000100800 */
[----:B---3--:R3:W-:Y:S01]  /*312a0*/  STL [R1+0x370], R100 ;  /* 0x0003706401007387 */ /* 0x0087e20000100800 */
[----:B-1----:R-:W-:-:S03]  /*312b0*/  MOV R4, R101 ;  /* 0x0000006500047202 */ /* 0x002fc60000000f00 */
[----:B---3--:R-:W3:Y:S04]  /*312c0*/  LDL.LU.64 R100, [R1+0x6b0] ;  /* 0x0006b00001647983 */ /* 0x008ee80000300a00 */
[----:B------:R1:W-:Y:S04]  /*312d0*/  STL [R1+0x36c], R4 ;  /* 0x00036c0401007387 */ /* 0x0003e80000100800 */
[----:B-----5:R5:W-:Y:S01]  /*312e0*/  STL [R1+0x378], R90 ;  /* 0x0003785a01007387 */ /* 0x020be20000100800 */
[----:B-1----:R-:W-:-:S03]  /*312f0*/  IMAD.MOV.U32 R4, RZ, RZ, R91 ;  /* 0x000000ffff047224 */ /* 0x002fc600078e005b */
[----:B-----5:R-:W5:Y:S04]  /*31300*/  LDL.LU.64 R90, [R1+0x640] ;  /* 0x00064000015a7983 */ /* 0x020f680000300a00 */
[----:B------:R1:W-:Y:S04]  /*31310*/  STL [R1+0x374], R4 ;  /* 0x0003740401007387 */ /* 0x0003e80000100800 */
[----:B----4-:R4:W-:Y:S01]  /*31320*/  STL [R1+0x380], R92 ;  /* 0x0003805c01007387 */ /* 0x0109e20000100800 */
        /* <DEDUP_REMOVED lines=14> */
[----:B------:R1:W-:Y:S02]  /*31410*/  STL [R1+0x3a0], R110 ;  /* 0x0003a06e01007387 */ /* 0x0003e40000100800 */
[----:B-1----:R-:W-:-:S02]  /*31420*/  MOV R4, R111 ;  /* 0x0000006f00047202 */ /* 0x002fc40000000f00 */
[----:B------:R-:W4:Y:S04]  /*31430*/  LDL.LU.64 R110, [R1+0x7d8] ;  /* 0x0007d800016e7983 */ /* 0x000f280000300a00 */
[----:B------:R1:W-:Y:S04]  /*31440*/  STL [R1+0x39c], R4 ;  /* 0x00039c0401007387 */ /* 0x0003e80000100800 */
[----:B------:R1:W-:Y:S02]  /*31450*/  STL [R1+0x3a8], R96 ;  /* 0x0003a86001007387 */ /* 0x0003e40000100800 */
[----:B-1----:R-:W-:-:S02]  /*31460*/  IMAD.MOV.U32 R4, RZ, RZ, R97 ;  /* 0x000000ffff047224 */ /* 0x002fc400078e0061 */
[----:B------:R-:W4:Y:S04]  /*31470*/  LDL.LU.64 R96, [R1+0x758] ;  /* 0x0007580001607983 */ /* 0x000f280000300a00 */
        /* <DEDUP_REMOVED lines=14> */
[----:B-1----:R-:W-:-:S03]  /*31560*/  IMAD.MOV.U32 R4, RZ, RZ, R101 ;  /* 0x000000ffff047224 */ /* 0x002fc600078e0065 */
[----:B---3--:R-:W3:Y:S04]  /*31570*/  LDL.LU.64 R100, [R1+0x590] ;  /* 0x0005900001647983 */ /* 0x008ee80000300a00 */
[----:B------:R1:W-:Y:S04]  /*31580*/  STL [R1+0x3c4], R4 ;  /* 0x0003c40401007387 */ /* 0x0003e80000100800 */
[----:B-----5:R5:W-:Y:S01]  /*31590*/  STL [R1+0x3d0], R90 ;  /* 0x0003d05a01007387 */ /* 0x020be20000100800 */
[----:B-1----:R-:W-:-:S03]  /*315a0*/  MOV R4, R91 ;  /* 0x0000005b00047202 */ /* 0x002fc60000000f00 */
        /* <DEDUP_REMOVED lines=23> */
[----:B-1----:R-:W-:-:S02]  /*31720*/  MOV R4, R97 ;  /* 0x0000006100047202 */ /* 0x002fc40000000f00 */
        /* <DEDUP_REMOVED lines=19> */
[----:B-1----:R-:W-:-:S03]  /*31860*/  IMAD.MOV.U32 R4, RZ, RZ, R91 ;  /* 0x000000ffff047224 */ /* 0x002fc600078e005b */
[----:B-----5:R-:W5:Y:S04]  /*31870*/  LDL.LU.64 R90, [R1+0x7d0] ;  /* 0x0007d000015a7983 */ /* 0x020f680000300a00 */
[----:B------:R1:W-:Y:S04]  /*31880*/  STL [R1+0x424], R4 ;  /* 0x0004240401007387 */ /* 0x0003e80000100800 */
[----:B----4-:R4:W-:Y:S01]  /*31890*/  STL [R1+0x430], R92 ;  /* 0x0004305c01007387 */ /* 0x0109e20000100800 */
[----:B-1----:R-:W-:-:S03]  /*318a0*/  MOV R4, R93 ;  /* 0x0000005d00047202 */ /* 0x002fc60000000f00 */
        /* <DEDUP_REMOVED lines=22> */
[----:B--2---:R2:W-:Y:S01]  /*31a10*/  STL [R1+0x460], R112 ;  /* 0x0004607001007387 */ /* 0x0045e20000100800 */
[----:B-1----:R-:W-:-:S03]  /*31a20*/  MOV R4, R113 ;  /* 0x0000007100047202 */ /* 0x002fc60000000f00 */
        /* <DEDUP_REMOVED lines=47> */
[----:B-1----:R-:W-:-:S02]  /*31d20*/  MOV R4, R89 ;  /* 0x0000005900047202 */ /* 0x002fc40000000f00 */
        /* <DEDUP_REMOVED lines=47> */
[----:B-1----:R-:W-:-:S02]  /*32020*/  MOV R4, R99 ;  /* 0x0000006300047202 */ /* 0x002fc40000000f00 */
        /* <DEDUP_REMOVED lines=268> */
[----:B---3--:R-:W3:Y:S04]  /*330f0*/  LDL.64 R100, [R1+0xa38] ;  /* 0x000a380001647983 */ /* 0x008ee80000100a00 */
        /* <DEDUP_REMOVED lines=49> */
[----:B----4-:R-:W-:Y:S04]  /*33410*/  STL [R1+0x7a0], R92 ;  /* 0x0007a05c01007387 */ /* 0x010fe80000100800 */
[----:B------:R-:W4:Y:S01]  /*33420*/  LDL.LU.64 R86, [R1+0xc00] ;  /* 0x000c000001567983 */ /* 0x000f220000300a00 */
[----:B-1----:R-:W-:-:S05]  /*33430*/  IMAD.MOV.U32 R4, RZ, RZ, R93 ;  /* 0x000000ffff047224 */ /* 0x002fca00078e005d */
[----:B------:R1:W-:Y:S04]  /*33440*/  STL [R1+0x79c], R4 ;  /* 0x00079c0401007387 */ /* 0x0003e80000100800 */
[----:B------:R1:W-:Y:S02]  /*33450*/  STL [R1+0x7a8], R102 ;  /* 0x0007a86601007387 */ /* 0x0003e40000100800 */
[----:B-1----:R-:W-:Y:S02]  /*33460*/  IMAD.MOV.U32 R4, RZ, RZ, R103 ;  /* 0x000000ffff047224 */ /* 0x002fe400078e0067 */
        /* <DEDUP_REMOVED lines=14> */
[----:B------:R-:W-:Y:S04]  /*33550*/  STL [R1+0x7c8], R96 ;  /* 0x0007c86001007387 */ /* 0x000fe80000100800 */
[----:B------:R-:W4:Y:S01]  /*33560*/  LDL.LU.64 R92, [R1+0x920] ;  /* 0x00092000015c7983 */ /* 0x000f220000300a00 */
[----:B-1----:R-:W-:-:S05]  /*33570*/  IMAD.MOV.U32 R4, RZ, RZ, R97 ;  /* 0x000000ffff047224 */ /* 0x002fca00078e0061 */
[----:B------:R2:W-:Y:S02]  /*33580*/  STL [R1+0x7c4], R4 ;  /* 0x0007c40401007387 */ /* 0x0005e40000100800 */
[----:B--2---:R-:W-:Y:S02]  /*33590*/  IMAD.MOV.U32 R4, RZ, RZ, R113 ;  /* 0x000000ffff047224 */ /* 0x004fe400078e0071 */
[----:B------:R1:W-:Y:S04]  /*335a0*/  STL [R1+0x7d0], R112 ;  /* 0x0007d07001007387 */ /* 0x0003e80000100800 */
[----:B-1----:R-:W2:Y:S04]  /*335b0*/  LDL.LU.64 R112, [R1+0x898] ;  /* 0x0008980001707983 */ /* 0x002ea80000300a00 */
[----:B------:R1:W-:Y:S04]  /*335c0*/  STL [R1+0x7cc], R4 ;  /* 0x0007cc0401007387 */ /* 0x0003e80000100800 */
[----:B------:R1:W-:Y:S04]  /*335d0*/  STL [R1+0x7d8], R88 ;  /* 0x0007d85801007387 */ /* 0x0003e80000100800 */
[----:B------:R-:W2:Y:S01]  /*335e0*/  LDL.LU.64 R96, [R1+0xc60] ;  /* 0x000c600001607983 */ /* 0x000ea20000300a00 */
[----:B-1----:R-:W-:-:S03]  /*335f0*/  IMAD.MOV.U32 R4, RZ, RZ, R89 ;  /* 0x000000ffff047224 */ /* 0x002fc600078e0059 */
[----:B------:R-:W-:Y:S04]  /*33600*/  STL [R1+0x7e0], R98 ;  /* 0x0007e06201007387 */ /* 0x000fe80000100800 */
[----:B------:R1:W-:Y:S04]  /*33610*/  STL [R1+0x7d4], R4 ;  /* 0x0007d40401007387 */ /* 0x0003e80000100800 */
[----:B------:R-:W2:Y:S01]  /*33620*/  LDL.LU.64 R88, [R1+0xc20] ;  /* 0x000c200001587983 */ /* 0x000ea20000300a00 */
[----:B-1----:R-:W-:-:S03]  /*33630*/  IMAD.MOV.U32 R4, RZ, RZ, R99 ;  /* 0x000000ffff047224 */ /* 0x002fc600078e0063 */
[----:B---3--:R-:W-:Y:S04]  /*33640*/  STL [R1+0x7e8], R100 ;  /* 0x0007e86401007387 */ /* 0x008fe80000100800 */
[----:B------:R1:W-:Y:S04]  /*33650*/  STL [R1+0x7dc], R4 ;  /* 0x0007dc0401007387 */ /* 0x0003e80000100800 */
[----:B------:R-:W3:Y:S01]  /*33660*/  LDL.LU.64 R98, [R1+0xbd0] ;  /* 0x000bd00001627983 */ /* 0x000ee20000300a00 */
[----:B-1----:R-:W-:-:S03]  /*33670*/  IMAD.MOV.U32 R4, RZ, RZ, R101 ;  /* 0x000000ffff047224 */ /* 0x002fc600078e0065 */
[----:B-----5:R-:W-:Y:S04]  /*33680*/  STL [R1+0x7f0], R90 ;  /* 0x0007f05a01007387 */ /* 0x020fe80000100800 */
[----:B------:R1:W-:Y:S04]  /*33690*/  STL [R1+0x7e4], R4 ;  /* 0x0007e40401007387 */ /* 0x0003e80000100800 */
[----:B------:R-:W5:Y:S01]  /*336a0*/  LDL.LU.64 R100, [R1+0xb40] ;  /* 0x000b400001647983 */ /* 0x000f620000300a00 */
[----:B-1----:R-:W-:-:S03]  /*336b0*/  MOV R4, R91 ;  /* 0x0000005b00047202 */ /* 0x002fc60000000f00 */
[----:B----4-:R-:W-:Y:S04]  /*336c0*/  STL [R1+0x7f8], R86 ;  /* 0x0007f85601007387 */ /* 0x010fe80000100800 */
[----:B------:R1:W-:Y:S04]  /*336d0*/  STL [R1+0x7ec], R4 ;  /* 0x0007ec0401007387 */ /* 0x0003e80000100800 */
[----:B------:R-:W4:Y:S01]  /*336e0*/  LDL.LU.64 R90, [R1+0xae0] ;  /* 0x000ae000015a7983 */ /* 0x000f220000300a00 */
[----:B-1----:R-:W-:-:S03]  /*336f0*/  IMAD.MOV.U32 R4, RZ, RZ, R87 ;  /* 0x000000ffff047224 */ /* 0x002fc600078e0057 */
[----:B------:R-:W-:Y:S04]  /*33700*/  STL [R1+0x800], R102 ;  /* 0x0008006601007387 */ /* 0x000fe80000100800 */
        /* <DEDUP_REMOVED lines=19> */
[----:B------:R2:W-:Y:S02]  /*33840*/  STL [R1+0x81c], R4 ;  /* 0x00081c0401007387 */ /* 0x0005e40000100800 */
[----:B--2---:R-:W-:Y:S02]  /*33850*/  IMAD.MOV.U32 R4, RZ, RZ, R113 ;  /* 0x000000ffff047224 */ /* 0x004fe400078e0071 */
[----:B------:R1:W-:Y:S04]  /*33860*/  STL [R1+0x828], R112 ;  /* 0x0008287001007387 */ /* 0x0003e80000100800 */
[----:B------:R-:W-:Y:S04]  /*33870*/  STL [R1+0x830], R96 ;  /* 0x0008306001007387 */ /* 0x000fe80000100800 */
[----:B------:R2:W-:Y:S04]  /*33880*/  STL [R1+0x824], R4 ;  /* 0x0008240401007387 */ /* 0x0005e80000100800 */
[----:B-1----:R-:W4:Y:S01]  /*33890*/  LDL.LU.64 R112, [R1+0xbf8] ;  /* 0x000bf80001707983 */ /* 0x002f220000300a00 */
[----:B--2---:R-:W-:-:S03]  /*338a0*/  IMAD.MOV.U32 R4, RZ, RZ, R97 ;  /* 0x000000ffff047224 */ /* 0x004fc600078e0061 */
        /* <DEDUP_REMOVED lines=11> */
[----:B-1----:R-:W-:-:S03]  /*33960*/  IMAD.MOV.U32 R4, RZ, RZ, R101 ;  /* 0x000000ffff047224 */ /* 0x002fc600078e0065 */
[----:B----4-:R-:W-:Y:S04]  /*33970*/  STL [R1+0x850], R90 ;  /* 0x0008505a01007387 */ /* 0x010fe80000100800 */
[----:B------:R1:W-:Y:S04]  /*33980*/  STL [R1+0x844], R4 ;  /* 0x0008440401007387 */ /* 0x0003e80000100800 */
[----:B------:R-:W4:Y:S04]  /*33990*/  LDL.LU.64 R100, [R1+0x998] ;  /* 0x0009980001647983 */ /* 0x000f280000300a00 */
[----:B------:R-:W4:Y:S01]  /*339a0*/  LDL.LU.64 R86, [R1+0x910] ;  /* 0x0009100001567983 */ /* 0x000f220000300a00 */
[----:B-1----:R-:W-:-:S05]  /*339b0*/  MOV R4, R91 ;  /* 0x0000005b00047202 */ /* 0x002fca0000000f00 */
        /* <DEDUP_REMOVED lines=9> */
[----:B------:R1:W-:Y:S04]  /*33a50*/  STL [R1+0x868], R108 ;  /* 0x0008686c01007387 */ /* 0x0003e80000100800 */
[----:B------:R-:W4:Y:S01]  /*33a60*/  LDL.LU.64 R88, [R1+0xc18] ;  /* 0x000c180001587983 */ /* 0x000f220000300a00 */
[----:B-1----:R-:W-:-:S03]  /*33a70*/  IMAD.MOV.U32 R4, RZ, RZ, R109 ;  /* 0x000000ffff047224 */ /* 0x002fc600078e006d */
[----:B------:R-:W-:Y:S04]  /*33a80*/  STL [R1+0x870], R110 ;  /* 0x0008706e01007387 */ /* 0x000fe80000100800 */
[----:B------:R1:W-:Y:S04]  /*33a90*/  STL [R1+0x864], R4 ;  /* 0x0008640401007387 */ /* 0x0003e80000100800 */
[----:B------:R-:W4:Y:S01]  /*33aa0*/  LDL.LU.64 R108, [R1+0xbc8] ;  /* 0x000bc800016c7983 */ /* 0x000f220000300a00 */
[----:B-1----:R-:W-:-:S03]  /*33ab0*/  IMAD.MOV.U32 R4, RZ, RZ, R111 ;  /* 0x000000ffff047224 */ /* 0x002fc600078e006f */
[----:B------:R-:W-:Y:S04]  /*33ac0*/  STL [R1+0x878], R92 ;  /* 0x0008785c01007387 */ /* 0x000fe80000100800 */
[----:B------:R1:W-:Y:S04]  /*33ad0*/  STL [R1+0x86c], R4 ;  /* 0x00086c0401007387 */ /* 0x0003e80000100800 */
[----:B------:R-:W4:Y:S04]  /*33ae0*/  LDL.LU.64 R110, [R1+0xb38] ;  /* 0x000b3800016e7983 */ /* 0x000f280000300a00 */
[----:B------:R-:W4:Y:S01]  /*33af0*/  LDL.LU.64 R90, [R1+0xad8] ;  /* 0x000ad800015a7983 */ /* 0x000f220000300a00 */
[----:B-1----:R-:W-:-:S05]  /*33b00*/  IMAD.MOV.U32 R4, RZ, RZ, R93 ;  /* 0x000000ffff047224 */ /* 0x002fca00078e005d */
[----:B------:R1:W-:Y:S04]  /*33b10*/  STL [R1+0x874], R4 ;  /* 0x0008740401007387 */ /* 0x0003e80000100800 */
[----:B------:R1:W-:Y:S02]  /*33b20*/  STL [R1+0x880], R112 ;  /* 0x0008807001007387 */ /* 0x0003e40000100800 */
[----:B-1----:R-:W-:Y:S02]  /*33b30*/  MOV R4, R113 ;  /* 0x0000007100047202 */ /* 0x002fe40000000f00 */
[----:B------:R-:W4:Y:S04]  /*33b40*/  LDL.LU.64 R112, [R1+0xa58] ;  /* 0x000a580001707983 */ /* 0x000f280000300a00 */
[----:B------:R1:W-:Y:S04]  /*33b50*/  STL [R1+0x87c], R4 ;  /* 0x00087c0401007387 */ /* 0x0003e80000100800 */
[----:B--2---:R2:W-:Y:S01]  /*33b60*/  STL [R1+0x888], R96 ;  /* 0x0008886001007387 */ /* 0x0045e20000100800 */
[----:B-1----:R-:W-:-:S03]  /*33b70*/  IMAD.MOV.U32 R4, RZ, RZ, R97 ;  /* 0x000000ffff047224 */ /* 0x002fc600078e0061 */
[----:B------:R-:W4:Y:S04]  /*33b80*/  LDL.LU.64 R92, [R1+0x950] ;  /* 0x00095000015c7983 */ /* 0x000f280000300a00 */
[----:B------:R1:W-:Y:S04]  /*33b90*/  STL [R1+0x884], R4 ;  /* 0x0008840401007387 */ /* 0x0003e80000100800 */
[----:B---3--:R-:W-:Y:S04]  /*33ba0*/  STL [R1+0x890], R82 ;  /* 0x0008905201007387 */ /* 0x008fe80000100800 */
[----:B--2---:R-:W2:Y:S01]  /*33bb0*/  LDL.LU.64 R96, [R1+0xc98] ;  /* 0x000c980001607983 */ /* 0x004ea20000300a00 */
[----:B-1----:R-:W-:-:S03]  /*33bc0*/  IMAD.MOV.U32 R4, RZ, RZ, R83 ;  /* 0x000000ffff047224 */ /* 0x002fc600078e0053 */
[----:B-----5:R-:W-:Y:S04]  /*33bd0*/  STL [R1+0x898], R98 ;  /* 0x0008986201007387 */ /* 0x020fe80000100800 */
[----:B------:R1:W-:Y:S02]  /*33be0*/  STL [R1+0x88c], R4 ;  /* 0x00088c0401007387 */ /* 0x0003e40000100800 */
[----:B-1----:R-:W-:Y:S02]  /*33bf0*/  IMAD.MOV.U32 R4, RZ, RZ, R99 ;  /* 0x000000ffff047224 */ /* 0x002fe400078e0063 */
[----:B------:R-:W3:Y:S04]  /*33c00*/  LDL.LU.64 R98, [R1+0xc70] ;  /* 0x000c700001627983 */ /* 0x000ee80000300a00 */
[----:B------:R1:W-:Y:S04]  /*33c10*/  STL [R1+0x894], R4 ;  /* 0x0008940401007387 */ /* 0x0003e80000100800 */
[----:B----4-:R4:W-:Y:S01]  /*33c20*/  STL [R1+0x8a0], R100 ;  /* 0x0008a06401007387 */ /* 0x0109e20000100800 */
[----:B-1----:R-:W-:-:S03]  /*33c30*/  IMAD.MOV.U32 R4, RZ, RZ, R101 ;  /* 0x000000ffff047224 */ /* 0x002fc600078e0065 */
[----:B------:R-:W-:Y:S04]  /*33c40*/  STL [R1+0x8a8], R86 ;  /* 0x0008a85601007387 */ /* 0x000fe80000100800 */
[----:B------:R1:W-:Y:S04]  /*33c50*/  STL [R1+0x89c], R4 ;  /* 0x00089c0401007387 */ /* 0x0003e80000100800 */
[----:B----4-:R-:W4:Y:S01]  /*33c60*/  LDL.LU.64 R100, [R1+0xc38] ;  /* 0x000c380001647983 */ /* 0x010f220000300a00 */
[----:B-1----:R-:W-:-:S03]  /*33c70*/  IMAD.MOV.U32 R4, RZ, RZ, R87 ;  /* 0x000000ffff047224 */ /* 0x002fc600078e0057 */
[----:B------:R-:W-:Y:S04]  /*33c80*/  STL [R1+0x8b0], R102 ;  /* 0x0008b06601007387 */ /* 0x000fe80000100800 */
[----:B------:R1:W-:Y:S02]  /*33c90*/  STL [R1+0x8a4], R4 ;  /* 0x0008a40401007387 */ /* 0x0003e40000100800 */
[----:B-1----:R-:W-:Y:S02]  /*33ca0*/  MOV R4, R103 ;  /* 0x0000006700047202 */ /* 0x002fe40000000f00 */
[----:B------:R-:W5:Y:S04]  /*33cb0*/  LDL.LU.64 R102, [R1+0xbf0] ;  /* 0x000bf00001667983 */ /* 0x000f680000300a00 */
[----:B------:R1:W-:Y:S04]  /*33cc0*/  STL [R1+0x8ac], R4 ;  /* 0x0008ac0401007387 */ /* 0x0003e80000100800 */
[----:B------:R1:W-:Y:S02]  /*33cd0*/  STL [R1+0x8b8], R106 ;  /* 0x0008b86a01007387 */ /* 0x0003e40000100800 */
[----:B-1----:R-:W-:-:S02]  /*33ce0*/  IMAD.MOV.U32 R4, RZ, RZ, R107 ;  /* 0x000000ffff047224 */ /* 0x002fc400078e006b */
[----:B------:R-:W-:Y:S04]  /*33cf0*/  STL [R1+0x8c0], R88 ;  /* 0x0008c05801007387 */ /* 0x000fe80000100800 */
[----:B------:R1:W-:Y:S04]  /*33d00*/  STL [R1+0x8b4], R4 ;  /* 0x0008b40401007387 */ /* 0x0003e80000100800 */
[----:B------:R-:W5:Y:S01]  /*33d10*/  LDL.LU.64 R106, [R1+0xb60] ;  /* 0x000b6000016a7983 */ /* 0x000f620000300a00 */
[----:B-1----:R-:W-:-:S03]  /*33d20*/  IMAD.MOV.U32 R4, RZ, RZ, R89 ;  /* 0x000000ffff047224 */ /* 0x002fc600078e0059 */
[----:B------:R-:W-:Y:S04]  /*33d30*/  STL [R1+0x8c8], R108 ;  /* 0x0008c86c01007387 */ /* 0x000fe80000100800 */
[----:B------:R1:W-:Y:S02]  /*33d40*/  STL [R1+0x8bc], R4 ;  /* 0x0008bc0401007387 */ /* 0x0003e40000100800 */
[----:B-1----:R-:W-:Y:S02]  /*33d50*/  IMAD.MOV.U32 R4, RZ, RZ, R109 ;  /* 0x000000ffff047224 */ /* 0x002fe400078e006d */
        /* <DEDUP_REMOVED lines=10> */
[----:B-1----:R-:W-:Y:S02]  /*33e00*/  MOV R4, R113 ;  /* 0x0000007100047202 */ /* 0x002fe40000000f00 */
[----:B------:R-:W5:Y:S04]  /*33e10*/  LDL.LU.64 R112, [R1+0x990] ;  /* 0x0009900001707983 */ /* 0x000f680000300a00 */
[----:B------:R1:W-:Y:S04]  /*33e20*/  STL [R1+0x8dc], R4 ;  /* 0x0008dc0401007387 */ /* 0x0003e80000100800 */
[----:B------:R-:W-:Y:S01]  /*33e30*/  STL [R1+0x8e8], R92 ;  /* 0x0008e85c01007387 */ /* 0x000fe20000100800 */
[----:B-1----:R-:W-:-:S03]  /*33e40*/  IMAD.MOV.U32 R4, RZ, RZ, R93 ;  /* 0x000000ffff047224 */ /* 0x002fc600078e005d */
[----:B--2---:R-:W-:Y:S04]  /*33e50*/  STL [R1+0x8f0], R96 ;  /* 0x0008f06001007387 */ /* 0x004fe80000100800 */
[----:B------:R1:W-:Y:S04]  /*33e60*/  STL [R1+0x8e4], R4 ;  /* 0x0008e40401007387 */ /* 0x0003e80000100800 */
[----:B------:R-:W2:Y:S04]  /*33e70*/  LDL.LU.64 R76, [R1+0xca0] ;  /* 0x000ca000014c7983 */ /* 0x000ea80000300a00 */
[----:B------:R-:W2:Y:S01]  /*33e80*/  LDL.LU.64 R78, [R1+0xc80] ;  /* 0x000c8000014e7983 */ /* 0x000ea20000300a00 */
[----:B-1----:R-:W-:-:S05]  /*33e90*/  IMAD.MOV.U32 R4, RZ, RZ, R97 ;  /* 0x000000ffff047224 */ /* 0x002fca00078e0061 */
[----:B------:R1:W-:Y:S04]  /*33ea0*/  STL [R1+0x8ec], R4 ;  /* 0x0008ec0401007387 */ /* 0x0003e80000100800 */
[----:B---3--:R-:W-:Y:S04]  /*33eb0*/  STL [R1+0x8f8], R98 ;  /* 0x0008f86201007387 */ /* 0x008fe80000100800 */
[----:B------:R-:W3:Y:S01]  /*33ec0*/  LDL.LU.64 R80, [R1+0xc50] ;  /* 0x000c500001507983 */ /* 0x000ee20000300a00 */
[----:B-1----:R-:W-:-:S03]  /*33ed0*/  IMAD.MOV.U32 R4, RZ, RZ, R99 ;  /* 0x000000ffff047224 */ /* 0x002fc600078e0063 */
[----:B------:R-:W3:Y:S04]  /*33ee0*/  LDL.LU.64 R82, [R1+0xc10] ;  /* 0x000c100001527983 */ /* 0x000ee80000300a00 */
[----:B------:R1:W-:Y:S04]  /*33ef0*/  STL [R1+0x8f4], R4 ;  /* 0x0008f40401007387 */ /* 0x0003e80000100800 */
[----:B----4-:R-:W-:Y:S04]  /*33f00*/  STL [R1+0x900], R100 ;  /* 0x0009006401007387 */ /* 0x010fe80000100800 */
[----:B------:R-:W4:Y:S01]  /*33f10*/  LDL.LU.64 R86, [R1+0xbc0] ;  /* 0x000bc00001567983 */ /* 0x000f220000300a00 */
[----:B-1----:R-:W-:-:S03]  /*33f20*/  IMAD.MOV.U32 R4, RZ, RZ, R101 ;  /* 0x000000ffff047224 */ /* 0x002fc600078e0065 */
[----:B------:R-:W4:Y:S04]  /*33f30*/  LDL.LU.64 R88, [R1+0xb30] ;  /* 0x000b300001587983 */ /* 0x000f280000300a00 */
[----:B------:R1:W-:Y:S04]  /*33f40*/  STL [R1+0x8fc], R4 ;  /* 0x0008fc0401007387 */ /* 0x0003e80000100800 */
[----:B-----5:R-:W-:Y:S04]  /*33f50*/  STL [R1+0x908], R102 ;  /* 0x0009086601007387 */ /* 0x020fe80000100800 */
[----:B------:R-:W5:Y:S01]  /*33f60*/  LDL.LU.64 R90, [R1+0xad0] ;  /* 0x000ad000015a7983 */ /* 0x000f620000300a00 */
[----:B-1----:R-:W-:-:S03]  /*33f70*/  IMAD.MOV.U32 R4, RZ, RZ, R103 ;  /* 0x000000ffff047224 */ /* 0x002fc600078e0067 */
[----:B------:R-:W5:Y:S04]  /*33f80*/  LDL.LU.64 R92, [R1+0xa50] ;  /* 0x000a5000015c7983 */ /* 0x000f680000300a00 */
[----:B------:R1:W-:Y:S04]  /*33f90*/  STL [R1+0x904], R4 ;  /* 0x0009040401007387 */ /* 0x0003e80000100800 */
[----:B------:R-:W-:Y:S04]  /*33fa0*/  STL [R1+0x910], R106 ;  /* 0x0009106a01007387 */ /* 0x000fe80000100800 */
[----:B------:R-:W5:Y:S01]  /*33fb0*/  LDL.LU.64 R96, [R1+0xca8] ;  /* 0x000ca80001607983 */ /* 0x000f620000300a00 */
[----:B-1----:R-:W-:-:S03]  /*33fc0*/  MOV R4, R107 ;  /* 0x0000006b00047202 */ /* 0x002fc60000000f00 */
[----:B------:R-:W5:Y:S04]  /*33fd0*/  LDL.LU.64 R98, [R1+0xc90] ;  /* 0x000c900001627983 */ /* 0x000f680000300a00 */
[----:B------:R1:W-:Y:S04]  /*33fe0*/  STL [R1+0x90c], R4 ;  /* 0x00090c0401007387 */ /* 0x0003e80000100800 */
[----:B------:R-:W-:Y:S04]  /*33ff0*/  STL [R1+0x918], R108 ;  /* 0x0009186c01007387 */ /* 0x000fe80000100800 */
[----:B------:R-:W5:Y:S01]  /*34000*/  LDL.LU.64 R100, [R1+0xc68] ;  /* 0x000c680001647983 */ /* 0x000f620000300a00 */
[----:B-1----:R-:W-:-:S03]  /*34010*/  IMAD.MOV.U32 R4, RZ, RZ, R109 ;  /* 0x000000ffff047224 */ /* 0x002fc600078e006d */
[----:B------:R-:W5:Y:S04]  /*34020*/  LDL.LU.64 R102, [R1+0xc30] ;  /* 0x000c300001667983 */ /* 0x000f680000300a00 */
[----:B------:R1:W-:Y:S04]  /*34030*/  STL [R1+0x914], R4 ;  /* 0x0009140401007387 */ /* 0x0003e80000100800 */
[----:B------:R1:W-:Y:S04]  /*34040*/  STL [R1+0x920], R110 ;  /* 0x0009206e01007387 */ /* 0x0003e80000100800 */
        /* <DEDUP_REMOVED lines=8> */
[----:B------:R2:W-:Y:S02]  /*340d0*/  STL [R1+0x924], R4 ;  /* 0x0009240401007387 */ /* 0x0005e40000100800 */
[----:B--2---:R-:W-:Y:S02]  /*340e0*/  IMAD.MOV.U32 R4, RZ, RZ, R77 ;  /* 0x000000ffff047224 */ /* 0x004fe400078e004d */
[----:B------:R-:W-:Y:S04]  /*340f0*/  STL [R1+0x930], R76 ;  /* 0x0009304c01007387 */ /* 0x000fe80000100800 */
[----:B------:R-:W-:Y:S04]  /*34100*/  STL [R1+0x938], R78 ;  /* 0x0009384e01007387 */ /* 0x000fe80000100800 */
[----:B------:R1:W-:Y:S02]  /*34110*/  STL [R1+0x92c], R4 ;  /* 0x00092c0401007387 */ /* 0x0003e40000100800 */
[----:B-1----:R-:W-:-:S02]  /*34120*/  IMAD.MOV.U32 R4, RZ, RZ, R79 ;  /* 0x000000ffff047224 */ /* 0x002fc400078e004f */
[----:B---3--:R-:W-:Y:S04]  /*34130*/  STL [R1+0x940], R80 ;  /* 0x0009405001007387 */ /* 0x008fe80000100800 */
[----:B------:R1:W-:Y:S04]  /*34140*/  STL [R1+0x934], R4 ;  /* 0x0009340401007387 */ /* 0x0003e80000100800 */
[----:B------:R-:W-:Y:S01]  /*34150*/  STL [R1+0x948], R82 ;  /* 0x0009485201007387 */ /* 0x000fe20000100800 */
[----:B-1----:R-:W-:-:S05]  /*34160*/  MOV R4, R81 ;  /* 0x0000005100047202 */ /* 0x002fca0000000f00 */
[----:B------:R1:W-:Y:S04]  /*34170*/  STL [R1+0x93c], R4 ;  /* 0x00093c0401007387 */ /* 0x0003e80000100800 */
[----:B----4-:R-:W-:Y:S01]  /*34180*/  STL [R1+0x950], R86 ;  /* 0x0009505601007387 */ /* 0x010fe20000100800 */
[----:B-1----:R-:W-:-:S05]  /*34190*/  IMAD.MOV.U32 R4, RZ, RZ, R83 ;  /* 0x000000ffff047224 */ /* 0x002fca00078e0053 */
[----:B------:R1:W-:Y:S04]  /*341a0*/  STL [R1+0x944], R4 ;  /* 0x0009440401007387 */ /* 0x0003e80000100800 */
[----:B------:R-:W-:Y:S01]  /*341b0*/  STL [R1+0x958], R88 ;  /* 0x0009585801007387 */ /* 0x000fe20000100800 */
[----:B-1----:R-:W-:-:S05]  /*341c0*/  IMAD.MOV.U32 R4, RZ, RZ, R87 ;  /* 0x000000ffff047224 */ /* 0x002fca00078e0057 */
[----:B------:R1:W-:Y:S04]  /*341d0*/  STL [R1+0x94c], R4 ;  /* 0x00094c0401007387 */ /* 0x0003e80000100800 */
[----:B-----5:R-:W-:Y:S01]  /*341e0*/  STL [R1+0x960], R90 ;  /* 0x0009605a01007387 */ /* 0x020fe20000100800 */
[----:B-1----:R-:W-:-:S05]  /*341f0*/  IMAD.MOV.U32 R4, RZ, RZ, R89 ;  /* 0x000000ffff047224 */ /* 0x002fca00078e0059 */
[----:B------:R1:W-:Y:S04]  /*34200*/  STL [R1+0x954], R4 ;  /* 0x0009540401007387 */ /* 0x0003e80000100800 */
[----:B------:R-:W-:Y:S01]  /*34210*/  STL [R1+0x968], R92 ;  /* 0x0009685c01007387 */ /* 0x000fe20000100800 */
[----:B-1----:R-:W-:-:S05]  /*34220*/  IMAD.MOV.U32 R4, RZ, RZ, R91 ;  /* 0x000000ffff047224 */ /* 0x002fca00078e005b */
[----:B------:R1:W-:Y:S04]  /*34230*/  STL [R1+0x95c], R4 ;  /* 0x00095c0401007387 */ /* 0x0003e80000100800 */
[----:B------:R-:W-:Y:S01]  /*34240*/  STL [R1+0x970], R96 ;  /* 0x0009706001007387 */ /* 0x000fe20000100800 */
[----:B-1----:R-:W-:-:S05]  /*34250*/  IMAD.MOV.U32 R4, RZ, RZ, R93 ;  /* 0x000000ffff047224 */ /* 0x002fca00078e005d */
[----:B------:R1:W-:Y:S04]  /*34260*/  STL [R1+0x964], R4 ;  /* 0x0009640401007387 */ /* 0x0003e80000100800 */
[----:B------:R-:W-:Y:S01]  /*34270*/  STL [R1+0x978], R98 ;  /* 0x0009786201007387 */ /* 0x000fe20000100800 */
[----:B-1----:R-:W-:-:S05]  /*34280*/  MOV R4, R97 ;  /* 0x0000006100047202 */ /* 0x002fca0000000f00 */
        /* <DEDUP_REMOVED lines=12> */
[----:B------:R1:W-:Y:S01]  /*34350*/  STL [R1+0x98c], R4 ;  /* 0x00098c0401007387 */ /* 0x0003e20000100800 */
[----:B------:R-:W-:Y:S02]  /*34360*/  IMAD.MOV.U32 R204, RZ, RZ, R5 ;  /* 0x000000ffffcc7224 */ /* 0x000fe400078e0005 */
[----:B-1----:R-:W-:Y:S02]  /*34370*/  IMAD.MOV.U32 R4, RZ, RZ, R109 ;  /* 0x000000ffff047224 */ /* 0x002fe400078e006d */
[----:B------:R-:W-:Y:S01]  /*34380*/  IMAD.MOV.U32 R201, RZ, RZ, R6 ;  /* 0x000000ffffc97224 */ /* 0x000fe200078e0006 */
[----:B------:R-:W-:Y:S01]  /*34390*/  MOV R199, R8 ;  /* 0x0000000800c77202 */ /* 0x000fe20000000f00 */
        /* <DEDUP_REMOVED lines=16> */
[----:B------:R-:W-:Y:S01]  /*344a0*/  IMAD.MOV.U32 R214, RZ, RZ, R117 ;  /* 0x000000ffffd67224 */ /* 0x000fe200078e0075 */
[----:B------:R-:W-:Y:S04]  /*344b0*/  STL [R1+0x9a0], R110 ;  /* 0x0009a06e01007387 */ /* 0x000fe80000100800 */
[----:B------:R1:W-:Y:S04]  /*344c0*/  STL [R1+0x994], R4 ;  /* 0x0009940401007387 */ /* 0x0003e80000100800 */
[----:B------:R-:W-:Y:S01]  /*344d0*/  STL [R1+0x9a8], R112 ;  /* 0x0009a87001007387 */ /* 0x000fe20000100800 */
[----:B------:R-:W-:Y:S01]  /*344e0*/  IMAD.MOV.U32 R5, RZ, RZ, R113 ;  /* 0x000000ffff057224 */ /* 0x000fe200078e0071 */
[----:B-1----:R-:W-:-:S05]  /*344f0*/  MOV R4, R111 ;  /* 0x0000006f00047202 */ /* 0x002fca0000000f00 */
[----:B------:R1:W-:Y:S04]  /*34500*/  STL [R1+0x99c], R4 ;  /* 0x00099c0401007387 */ /* 0x0003e80000100800 */
[----:B------:R2:W-:Y:S01]  /*34510*/  STL [R1+0x9a4], R5 ;  /* 0x0009a40501007387 */ /* 0x0005e20000100800 */
[----:B-1----:R-:W-:-:S04]  /*34520*/  SHF.R.S32.HI R4, RZ, 0x7, R249 ;  /* 0x00000007ff047819 */ /* 0x002fc800000114f9 */
[----:B--2---:R-:W-:-:S05]  /*34530*/  VIMNMX R5, PT, PT, R4, 0x2, !PT ;  /* 0x0000000204057848 */ /* 0x004fca0007fe0100 */
[----:B------:R-:W-:-:S05]  /*34540*/  VIADD R5, R5, 0xfffffffe ;  /* 0xfffffffe05057836 */ /* 0x000fca0000000000 */
[----:B------:R1:W-:Y:S01]  /*34550*/  STL [R1+0xa34], R5 ;  /* 0x000a340501007387 */ /* 0x0003e20000100800 */
[----:B------:R-:W-:Y:S02]  /*34560*/  VIADD R6, R4, 0xfffffffd ;  /* 0xfffffffd04067836 */ /* 0x000fe40000000000 */
        /* <DEDUP_REMOVED lines=12> */
[----:B------:R-:W-:Y:S02]  /*34630*/  IMAD.MOV.U32 R4, RZ, RZ, RZ ;  /* 0x000000ffff047224 */ /* 0x000fe400078e00ff */
[----:B------:R-:W-:Y:S01]  /*34640*/  IMAD.MOV.U32 R250, RZ, RZ, RZ ;  /* 0x000000fffffa7224 */ /* 0x000fe200078e00ff */
[----:B------:R-:W-:Y:S01]  /*34650*/  UMOV UR13, 0x1 ;  /* 0x00000001000d7882 */ /* 0x000fe20000000000 */
[----:B------:R-:W-:Y:S01]  /*34660*/  UMOV UR14, 0x2 ;  /* 0x00000002000e7882 */ /* 0x000fe20000000000 */
[----:B------:R-:W-:Y:S01]  /*34670*/  UMOV UR7, URZ ;  /* 0x000000ff00077c82 */ /* 0x000fe20008000000 */
[----:B------:R-:W-:Y:S01]  /*34680*/  UMOV UR8, URZ ;  /* 0x000000ff00087c82 */ /* 0x000fe20008000000 */
[----:B-1----:R-:W-:-:S05]  /*34690*/  UMOV UR5, URZ ;  /* 0x000000ff00057c82 */ /* 0x002fca0008000000 */
.L_x_11:
[----:B------:R-:W-:Y:S01]  /*346a0*/  SHF.L.U32 R4, R4, 0x1f, RZ ;  /* 0x0000001f04047819 */ /* 0x000fe200000006ff */
[----:B------:R-:W-:-:S03]  /*346b0*/  UIADD3 UR8, UPT, UPT, UR8, 0x1, URZ ;  /* 0x0000000108087890 */ /* 0x000fc6000fffe0ff */
[----:B------:R-:W1:Y:S01]  /*346c0*/  SYNCS.PHASECHK.TRANS64.TRYWAIT P2, [UR4], R4 ;  /* 0x00000004ff0075a7 */ /* 0x000e620008041104 */
[----:B------:R-:W-:-:S04]  /*346d0*/  UISETP.GT.AND UP1, UPT, UR8, 0x1, UPT ;  /* 0x000000010800788c */ /* 0x000fc8000bf24270 */
[----:B------:R-:W-:-:S04]  /*346e0*/  USEL UR8, UR8, URZ, !UP1 ;  /* 0x000000ff08087287 */ /* 0x000fc8000c800000 */
[----:B------:R-:W-:Y:S01]  /*346f0*/  ULEA UR6, UR8, UR9, 0x10 ;  /* 0x0000000908067291 */ /* 0x000fe2000f8e80ff */
[----:B-1----:R-:W-:Y:S11]  /*34700*/  @!P2 BRA `(.L_x_9) ;  /* 0x00000174002ca947 */ /* 0x002ff60003800000 */
.L_x_17:
[----:B------:R-:W-:-:S04]  /*34710*/  DEPBAR.LE SB0, 0x2 ;  /* 0x000080800000791a */ /* 0x000fc80000000000 */
[----:B------:R-:W-:Y:S01]  /*34720*/  LEA R249, R133, UR6, 0x9 ;  /* 0x0000000685f97c11 */ /* 0x000fe2000f8e48ff */
[----:B------:R-:W-:Y:S01]  /*34730*/  BAR.SYNC.DEFER_BLOCKING 0x0 ;  /* 0x0000000000007b1d */ /* 0x000fe20000010000 */
[----:B------:R-:W-:Y:S02]  /*34740*/  UIADD3 UR7, UPT, UPT, UR7, 0x1, URZ ;  /* 0x0000000107077890 */ /* 0x000fe4000fffe0ff */
[----:B------:R-:W-:Y:S02]  /*34750*/  ULEA UR4, UR13, UR9, 0x3 ;  /* 0x000000090d047291 */ /* 0x000fe4000f8e18ff */
[----:B------:R-:W-:Y:S02]  /*34760*/  UISETP.GT.AND UP1, UPT, UR7, 0x2, UPT ;  /* 0x000000020700788c */ /* 0x000fe4000bf24270 */
[----:B------:R-:W-:Y:S02]  /*34770*/  UIADD3 UR4, UPT, UPT, UR4, 0x80000, URZ ;  /* 0x0008000004047890 */ /* 0x000fe4000fffe0ff */
[----:B------:R-:W-:Y:S01]  /*34780*/  USEL UR7, UR7, URZ, !UP1 ;  /* 0x000000ff07077287 */ /* 0x000fe2000c800000 */
[----:B------:R-:W-:Y:S01]  /*34790*/  UMOV UR6, UR5 ;  /* 0x0000000500067c82 */ /* 0x000fe20008000000 */
        /* <DEDUP_REMOVED lines=32> */
[----:B-1----:R1:W-:Y:S01]  /*349a0*/  STTM.x128 tmem[UR11+0x100], R4 ;  /* 0x00010004000079ed */ /* 0x0023e200083c000b */
[----:B------:R-:W2:Y:S02]  /*349b0*/  FENCE.VIEW.ASYNC.T ;  /* 0x00000000000073c6 */ /* 0x000ea40000000200 */
[----:B--2---:R-:W-:Y:S06]  /*349c0*/  BAR.SYNC.DEFER_BLOCKING 0x0 ;  /* 0x0000000000007b1d */ /* 0x004fec0000010000 */
[----:B------:R-:W-:Y:S05]  /*349d0*/  @P1 BRA `(.L_x_10) ;  /* 0x0000000400701947 */ /* 0x000fea0003800000 */
[----:B------:R-:W-:Y:S01]  /*349e0*/  ULEA UR24, UR7, UR9, 0x11 ;  /* 0x0000000907187291 */ /* 0x000fe2000f8e88ff */
[----:B------:R-:W-:Y:S01]  /*349f0*/  UMOV UR28, URZ ;  /* 0x000000ff001c7c82 */ /* 0x000fe20008000000 */
[----:B------:R-:W-:Y:S02]  /*34a00*/  UIADD3 UR47, UPT, UPT, UR10, 0x108, URZ ;  /* 0x000001080a2f7890 */ /* 0x000fe4000fffe0ff */
[----:B------:R-:W-:Y:S02]  /*34a10*/  USHF.R.U32.HI UR24, URZ, 0x4, UR24 ;  /* 0x00000004ff187899 */ /* 0x000fe40008011618 */
[----:B------:R-:W-:Y:S02]  /*34a20*/  UIADD3 UR73, UPT, UPT, UR10, 0x110, URZ ;  /* 0x000001100a497890 */ /* 0x000fe4000fffe0ff */
[----:B------:R-:W-:Y:S02]  /*34a30*/  USGXT.U32 UR52, UR24, 0xe ;  /* 0x0000000e1834789a */ /* 0x000fe40008000000 */
[----:B------:R-:W-:-:S02]  /*34a40*/  UIADD3 UR5, UPT, UPT, UR10, 0x118, URZ ;  /* 0x000001180a057890 */ /* 0x000fc4000fffe0ff */
[----:B------:R-:W-:Y:S02]  /*34a50*/  UIADD3 UR56, UP1, UPT, UR52, 0x2, URZ ;  /* 0x0000000234387890 */ /* 0x000fe4000ff3e0ff */
[----:B------:R-:W-:Y:S02]  /*34a60*/  UIADD3 UR15, UPT, UPT, UR10, 0x120, URZ ;  /* 0x000001200a0f7890 */ /* 0x000fe4000fffe0ff */
[----:B------:R-:W-:Y:S02]  /*34a70*/  UIADD3.X UR57, UPT, UPT, UR28, 0x40004040, URZ, UP1, !UPT ;  /* 0x400040401c397890 */ /* 0x000fe40008ffe4ff */
[----:B------:R-:W-:Y:S02]  /*34a80*/  UIADD3 UR62, UP3, UPT, UR56, 0x2, URZ ;  /* 0x00000002383e7890 */ /* 0x000fe4000ff7e0ff */
[----:B------:R-:W-:Y:S02]  /*34a90*/  UIADD3 UR58, UP4, UPT, UR56, 0x4, URZ ;  /* 0x00000004383a7890 */ /* 0x000fe4000ff9e0ff */
[----:B------:R-:W-:-:S02]  /*34aa0*/  UIADD3 UR32, UP5, UPT, UR56, 0x7fe, URZ ;  /* 0x000007fe38207890 */ /* 0x000fc4000ffbe0ff */
[----:B------:R-:W-:Y:S02]  /*34ab0*/  UIADD3 UR34, UP6, UPT, UR56, 0x800, URZ ;  /* 0x0000080038227890 */ /* 0x000fe4000ffde0ff */
[----:B------:R-:W-:Y:S02]  /*34ac0*/  UIADD3 UR36, UP1, UPT, UR56, 0x802, URZ ;  /* 0x0000080238247890 */ /* 0x000fe4000ff3e0ff */
[----:B------:R-:W-:Y:S02]  /*34ad0*/  UIADD3.X UR63, UPT, UPT, UR57, URZ, URZ, UP3, !UPT ;  /* 0x000000ff393f7290 */ /* 0x000fe40009ffe4ff */
[----:B------:R-:W-:Y:S02]  /*34ae0*/  UIADD3 UR38, UP2, UPT, UR56, 0x804, URZ ;  /* 0x0000080438267890 */ /* 0x000fe4000ff5e0ff */
[----:B------:R-:W-:Y:S02]  /*34af0*/  UIADD3.X UR59, UPT, UPT, UR57, URZ, URZ, UP4, !UPT ;  /* 0x000000ff393b7290 */ /* 0x000fe4000a7fe4ff */
[----:B------:R-:W-:-:S02]  /*34b00*/  UIADD3 UR40, UP3, UPT, UR56, 0xffe, URZ ;  /* 0x00000ffe38287890 */ /* 0x000fc4000ff7e0ff */
[----:B------:R-:W-:Y:S02]  /*34b10*/  UIADD3.X UR33, UPT, UPT, UR57, URZ, URZ, UP5, !UPT ;  /* 0x000000ff39217290 */ /* 0x000fe4000affe4ff */
[----:B------:R-:W-:Y:S02]  /*34b20*/  UIADD3 UR16, UPT, UPT, UR10, 0x128, URZ ;  /* 0x000001280a107890 */ /* 0x000fe4000fffe0ff */
[----:B------:R-:W-:Y:S02]  /*34b30*/  UIADD3 UR42, UP4, UPT, UR56, 0x1000, URZ ;  /* 0x00001000382a7890 */ /* 0x000fe4000ff9e0ff */
[----:B------:R-:W-:Y:S02]  /*34b40*/  UIADD3.X UR35, UPT, UPT, UR57, URZ, URZ, UP6, !UPT ;  /* 0x000000ff39237290 */ /* 0x000fe4000b7fe4ff */
[----:B------:R-:W-:Y:S02]  /*34b50*/  UIADD3 UR17, UPT, UPT, UR10, 0x130, URZ ;  /* 0x000001300a117890 */ /* 0x000fe4000fffe0ff */
[----:B------:R-:W-:-:S02]  /*34b60*/  UIADD3 UR44, UP5, UPT, UR56, 0x1002, URZ ;  /* 0x00001002382c7890 */ /* 0x000fc4000ffbe0ff */
[----:B------:R-:W-:Y:S01]  /*34b70*/  UIADD3.X UR37, UPT, UPT, UR57, URZ, URZ, UP1, !UPT ;  /* 0x000000ff39257290 */ /* 0x000fe20008ffe4ff */
[----:B------:R-:W-:Y:S01]  /*34b80*/  UMOV UR64, 0x0 ;  /* 0x0000000000407882 */ /* 0x000fe20000000000 */
[----:B------:R-:W-:Y:S01]  /*34b90*/  UMOV UR65, 0x8400910 ;  /* 0x0840091000417882 */ /* 0x000fe20000000000 */
[----:B------:R-:W-:Y:S01]  /*34ba0*/  UIADD3 UR18, UPT, UPT, UR10, 0x138, URZ ;  /* 0x000001380a127890 */ /* 0x000fe2000fffe0ff */
[----:B------:R-:W-:Y:S01]  /*34bb0*/  UMOV UR53, 0x40004040 ;  /* 0x4000404000357882 */ /* 0x000fe20000000000 */
[----:B------:R-:W-:Y:S01]  /*34bc0*/  UIADD3 UR46, UP6, UPT, UR56, 0x1004, URZ ;  /* 0x00001004382e7890 */ /* 0x000fe2000ffde0ff */
[----:B------:R2:W-:Y:S01]  /*34bd0*/  UTCHMMA tmem[UR12], gdesc[UR52], tmem[UR10], tmem[UR64], idesc[UR65], UPT ;  /* 0x00ff40340c0079ea */ /* 0x0005e2000b80000a */
[----:B------:R-:W-:Y:S01]  /*34be0*/  UIADD3.X UR39, UPT, UPT, UR57, URZ, URZ, UP2, !UPT ;  /* 0x000000ff39277290 */ /* 0x000fe200097fe4ff */
[----:B------:R-:W-:Y:S01]  /*34bf0*/  UMOV UR68, 0x0 ;  /* 0x0000000000447882 */ /* 0x000fe20000000000 */
[----:B------:R-:W-:Y:S01]  /*34c00*/  UMOV UR69, 0x8400910 ;  /* 0x0840091000457882 */ /* 0x000fe20000000000 */
[----:B------:R-:W-:-:S02]  /*34c10*/  UIADD3 UR19, UPT, UPT, UR10, 0x140, URZ ;  /* 0x000001400a137890 */ /* 0x000fc4000fffe0ff */
[----:B------:R3:W-:Y:S01]  /*34c20*/  UTCHMMA tmem[UR47], gdesc[UR56], tmem[UR10], tmem[UR68], idesc[UR69], UPT ;  /* 0x00ff44382f0079ea */ /* 0x0007e2000b80000a */
[----:B------:R-:W-:Y:S02]  /*34c30*/  UIADD3 UR48, UP1, UPT, UR56, 0x17fe, URZ ;  /* 0x000017fe38307890 */ /* 0x000fe4000ff3e0ff */
[----:B------:R-:W-:Y:S01]  /*34c40*/  UIADD3.X UR41, UPT, UPT, UR57, URZ, URZ, UP3, !UPT ;  /* 0x000000ff39297290 */ /* 0x000fe20009ffe4ff */
[----:B------:R-:W-:Y:S01]  /*34c50*/  UMOV UR60, 0x0 ;  /* 0x00000000003c7882 */ /* 0x000fe20000000000 */
[----:B------:R-:W-:Y:S01]  /*34c60*/  UMOV UR61, 0x8400910 ;  /* 0x08400910003d7882 */ /* 0x000fe20000000000 */
[----:B------:R-:W-:Y:S02]  /*34c70*/  UIADD3 UR20, UPT, UPT, UR10, 0x148, URZ ;  /* 0x000001480a147890 */ /* 0x000fe4000fffe0ff */
[----:B------:R4:W-:Y:S01]  /*34c80*/  UTCHMMA tmem[UR73], gdesc[UR62], tmem[UR10], tmem[UR60], idesc[UR61], UPT ;  /* 0x00ff3c3e490079ea */ /* 0x0009e2000b80000a */
[----:B------:R-:W-:Y:S02]  /*34c90*/  UIADD3 UR50, UP2, UPT, UR56, 0x1800, URZ ;  /* 0x0000180038327890 */ /* 0x000fe4000ff5e0ff */
[----:B------:R-:W-:Y:S01]  /*34ca0*/  UIADD3.X UR43, UPT, UPT, UR57, URZ, URZ, UP4, !UPT ;  /* 0x000000ff392b7290 */ /* 0x000fe2000a7fe4ff */
[----:B------:R-:W-:Y:S01]  /*34cb0*/  UMOV UR54, 0x0 ;  /* 0x0000000000367882 */ /* 0x000fe20000000000 */
[----:B------:R-:W-:Y:S01]  /*34cc0*/  UMOV UR55, 0x8400910 ;  /* 0x0840091000377882 */ /* 0x000fe20000000000 */
[----:B------:R-:W-:-:S02]  /*34cd0*/  UIADD3 UR21, UPT, UPT, UR10, 0x150, URZ ;  /* 0x000001500a157890 */ /* 0x000fc4000fffe0ff */
[----:B------:R5:W-:Y:S01]  /*34ce0*/  UTCHMMA tmem[UR5], gdesc[UR58], tmem[UR10], tmem[UR54], idesc[UR55], UPT ;  /* 0x00ff363a050079ea */ /* 0x000be2000b80000a */
[----:B--2---:R-:W-:Y:S01]  /*34cf0*/  UIADD3 UR52, UP3, UPT, UR56, 0x1802, URZ ;  /* 0x0000180238347890 */ /* 0x004fe2000ff7e0ff */
[----:B------:R2:W-:Y:S01]  /*34d00*/  UTCHMMA tmem[UR15], gdesc[UR32], tmem[UR10], tmem[UR60], idesc[UR61], UPT ;  /* 0x00ff3c200f0079ea */ /* 0x0005e2000b80000a */
[----:B------:R-:W-:Y:S01]  /*34d10*/  UIADD3.X UR45, UPT, UPT, UR57, URZ, URZ, UP5, !UPT ;  /* 0x000000ff392d7290 */ /* 0x000fe2000affe4ff */
[----:B------:R2:W-:Y:S01]  /*34d20*/  UTCHMMA tmem[UR16], gdesc[UR34], tmem[UR10], tmem[UR68], idesc[UR69], UPT ;  /* 0x00ff4422100079ea */ /* 0x0005e2000b80000a */
[----:B------:R-:W-:Y:S02]  /*34d30*/  UIADD3 UR66, UPT, UPT, UR10, 0x158, URZ ;  /* 0x000001580a427890 */ /* 0x000fe4000fffe0ff */
[----:B------:R2:W-:Y:S01]  /*34d40*/  UTCHMMA tmem[UR17], gdesc[UR36], tmem[UR10], tmem[UR54], idesc[UR55], UPT ;  /* 0x00ff3624110079ea */ /* 0x0005e2000b80000a */
[----:B------:R-:W-:Y:S02]  /*34d50*/  UIADD3 UR64, UP4, UPT, UR56, 0x1804, URZ ;  /* 0x0000180438407890 */ /* 0x000fe4000ff9e0ff */
[----:B---3--:R-:W-:-:S02]  /*34d60*/  UIADD3.X UR47, UPT, UPT, UR57, URZ, URZ, UP6, !UPT ;  /* 0x000000ff392f7290 */ /* 0x008fc4000b7fe4ff */
[----:B------:R-:W-:Y:S02]  /*34d70*/  UIADD3 UR67, UPT, UPT, UR10, 0x160, URZ ;  /* 0x000001600a437890 */ /* 0x000fe4000fffe0ff */
[----:B------:R-:W-:Y:S02]  /*34d80*/  UIADD3.X UR49, UPT, UPT, UR57, URZ, URZ, UP1, !UPT ;  /* 0x000000ff39317290 */ /* 0x000fe40008ffe4ff */
[----:B------:R-:W-:Y:S02]  /*34d90*/  UIADD3 UR70, UPT, UPT, UR10, 0x168, URZ ;  /* 0x000001680a467890 */ /* 0x000fe4000fffe0ff */
[----:B------:R-:W-:Y:S02]  /*34da0*/  UIADD3.X UR51, UPT, UPT, UR57, URZ, URZ, UP2, !UPT ;  /* 0x000000ff39337290 */ /* 0x000fe400097fe4ff */
[----:B------:R-:W-:Y:S02]  /*34db0*/  UIADD3 UR71, UPT, UPT, UR10, 0x170, URZ ;  /* 0x000001700a477890 */ /* 0x000fe4000fffe0ff */
[----:B------:R-:W-:Y:S01]  /*34dc0*/  UIADD3.X UR53, UPT, UPT, UR57, URZ, URZ, UP3, !UPT ;  /* 0x000000ff39357290 */ /* 0x000fe20009ffe4ff */
[----:B----4-:R-:W-:Y:S01]  /*34dd0*/  UMOV UR62, 0x0 ;  /* 0x00000000003e7882 */ /* 0x010fe20000000000 */
[----:B------:R-:W-:Y:S01]  /*34de0*/  UMOV UR63, 0x8400910 ;  /* 0x08400910003f7882 */ /* 0x000fe20000000000 */
[----:B------:R-:W-:-:S02]  /*34df0*/  UIADD3 UR72, UPT, UPT, UR10, 0x178, URZ ;  /* 0x000001780a487890 */ /* 0x000fc4000fffe0ff */
[----:B------:R2:W-:Y:S01]  /*34e00*/  UTCHMMA tmem[UR18], gdesc[UR38], tmem[UR10], tmem[UR62], idesc[UR63], UPT ;  /* 0x00ff3e26120079ea */ /* 0x0005e2000b80000a */
[----:B------:R-:W-:Y:S01]  /*34e10*/  UIADD3.X UR65, UPT, UPT, UR57, URZ, URZ, UP4, !UPT ;  /* 0x000000ff39417290 */ /* 0x000fe2000a7fe4ff */
[----:B------:R2:W-:Y:S01]  /*34e20*/  UTCHMMA tmem[UR19], gdesc[UR40], tmem[UR10], tmem[UR60], idesc[UR61], UPT ;  /* 0x00ff3c28130079ea */ /* 0x0005e2000b80000a */
        /* <DEDUP_REMOVED lines=13> */
[----:B-----5:R-:W-:Y:S01]  /*34f00*/  UMOV UR5, URZ ;  /* 0x000000ff00057c82 */ /* 0x020fe20008000000 */
[----:B------:R2:W-:Y:S01]  /*34f10*/  UTCHMMA tmem[UR67], gdesc[UR48], tmem[UR10], tmem[UR24], idesc[UR25], UPT ;  /* 0x00ff1830430079ea */ /* 0x0005e2000b80000a */
[----:B------:R-:W-:Y:S01]  /*34f20*/  UMOV UR30, 0x0 ;  /* 0x00000000001e7882 */ /* 0x000fe20000000000 */
[----:B------:R-:W-:Y:S01]  /*34f30*/  UMOV UR31, 0x8400910 ;  /* 0x08400910001f7882 */ /* 0x000fe20000000000 */
[----:B------:R2:W-:Y:S01]  /*34f40*/  UTCHMMA tmem[UR70], gdesc[UR50], tmem[UR10], tmem[UR26], idesc[UR27], UPT ;  /* 0x00ff1a32460079ea */ /* 0x0005e2000b80000a */
[----:B------:R-:W-:Y:S01]  /*34f50*/  UMOV UR56, UR4 ;  /* 0x0000000400387c82 */ /* 0x000fe20008000000 */
[----:B------:R2:W-:Y:S01]  /*34f60*/  UTCHMMA tmem[UR71], gdesc[UR52], tmem[UR10], tmem[UR28], idesc[UR29], UPT ;  /* 0x00ff1c34470079ea */ /* 0x0005e2000b80000a */
[----:B------:R2:W-:Y:S01]  /*34f70*/  UTCHMMA tmem[UR72], gdesc[UR64], tmem[UR10], tmem[UR30], idesc[UR31], UPT ;  /* 0x00ff1e40480079ea */ /* 0x0005e2000b80000a */
[----:B------:R2:W-:Y:S01]  /*34f80*/  UTCBAR [UR56], URZ ;  /* 0x000000ff380073e9 */ /* 0x0005e200080000ff */
[----:B------:R-:W-:Y:S01]  /*34f90*/  NOP ;  /* 0x0000000000007918 */ /* 0x000fe20000000000 */
.L_x_10:
[----:B-1----:R-:W3:Y:S01]  /*34fa0*/  LDL.LU R12, [R1+0xa30] ;  /* 0x000a3000010c7983 */ /* 0x002ee20000300800 */
[----:B------:R-:W1:Y:S03]  /*34fb0*/  LDC R4, c[0x0][0x3a0] ;  /* 0x0000e800ff047b82 */ /* 0x000e660000000800 */
[----:B------:R-:W4:Y:S05]  /*34fc0*/  LDL.LU R9, [R1+0xa2c] ;  /* 0x000a2c0001097983 */ /* 0x000f2a0000300800 */
[----:B------:R-:W5:Y:S08]  /*34fd0*/  LDC R5, c[0x0][0x3a0] ;  /* 0x0000e800ff057b82 */ /* 0x000f700000000800 */
[----:B------:R-:W-:Y:S01]  /*34fe0*/  BAR.SYNC.DEFER_BLOCKING 0x0 ;  /* 0x0000000000007b1d */ /* 0x000fe20000010000 */
[----:B------:R-:W-:-:S05]  /*34ff0*/  IADD3 R136, P6, PT, R136, R2, RZ ;  /* 0x0000000288887210 */ /* 0x000fca0007fde0ff */
[----:B--2---:R-:W2:Y:S01]  /*35000*/  LDL.LU R11, [R1+0xa28] ;  /* 0x000a2800010b7983 */ /* 0x004ea20000300800 */
[----:B-1----:R-:W-:-:S03]  /*35010*/  VIADD R4, R4, 0x7f ;  /* 0x0000007f04047836 */ /* 0x002fc60000000000 */
[----:B------:R-:W2:Y:S01]  /*35020*/  LDL.LU R10, [R1+0xa24] ;  /* 0x000a2400010a7983 */ /* 0x000ea20000300800 */
[----:B-----5:R-:W-:Y:S01]  /*35030*/  VIADD R8, R5, 0xfffffe80 ;  /* 0xfffffe8005087836 */ /* 0x020fe20000000000 */
[----:B------:R-:W-:-:S04]  /*35040*/  SHF.R.S32.HI R5, RZ, 0x1f, R4 ;  /* 0x0000001fff057819 */ /* 0x000fc80000011404 */
[----:B------:R-:W-:Y:S01]  /*35050*/  LEA.HI R5, R5, R4, RZ, 0x7 ;  /* 0x0000000405057211 */ /* 0x000fe200078f38ff */
[----:B------:R-:W-:-:S03]  /*35060*/  IMAD R4, R250, -0x80, R8 ;  /* 0xffffff80fa047824 */ /* 0x000fc600078e0208 */
[----:B------:R-:W-:Y:S02]  /*35070*/  SHF.R.S32.HI R5, RZ, 0x7, R5 ;  /* 0x00000007ff057819 */ /* 0x000fe40000011405 */
[C---:B------:R-:W-:Y:S02]  /*35080*/  ISETP.GT.AND P4, PT, R4.reuse, RZ, PT ;  /* 0x000000ff0400720c */ /* 0x040fe40003f84270 */
[----:B------:R-:W-:Y:S01]  /*35090*/  ISETP.GT.AND P5, PT, R4, 0x1, PT ;  /* 0x000000010400780c */ /* 0x000fe20003fa4270 */
[----:B------:R-:W-:Y:S01]  /*350a0*/  VIADD R5, R5, 0xfffffffd ;  /* 0xfffffffd05057836 */ /* 0x000fe20000000000 */
[----:B------:R-:W-:-:S04]  /*350b0*/  SEL R6, RZ, 0x4, !P4 ;  /* 0x00000004ff067807 */ /* 0x000fc80006000000 */
[----:B------:R-:W-:Y:S02]  /*350c0*/  ISETP.GE.AND P2, PT, R250, R5, PT ;  /* 0x00000005fa00720c */ /* 0x000fe40003f46270 */
[----:B------:R-:W-:Y:S02]  /*350d0*/  SEL R5, RZ, 0x4, !P5 ;  /* 0x00000004ff057807 */ /* 0x000fe40006800000 */
[----:B------:R-:W-:Y:S02]  /*350e0*/  SEL R6, R6, RZ, !P2 ;  /* 0x000000ff06067207 */ /* 0x000fe40005000000 */
[----:B------:R-:W-:Y:S02]  /*350f0*/  SEL R5, R5, RZ, !P2 ;  /* 0x000000ff05057207 */ /* 0x000fe40005000000 */
[----:B------:R-:W-:Y:S01]  /*35100*/  ISETP.NE.U32.AND P5, PT, R6, RZ, PT ;  /* 0x000000ff0600720c */ /* 0x000fe20003fa5070 */
[----:B------:R-:W-:Y:S01]  /*35110*/  IMAD.X R137, R137, 0x1, R0, P6 ;  /* 0x0000000189897824 */ /* 0x000fe200030e0600 */
[----:B------:R-:W-:-:S02]  /*35120*/  IADD3 R138, P6, PT, R138, R2, RZ ;  /* 0x000000028a8a7210 */ /* 0x000fc40007fde0ff */
[----:B------:R-:W-:Y:S01]  /*35130*/  ISETP.NE.U32.AND P4, PT, R5, RZ, PT ;  /* 0x000000ff0500720c */ /* 0x000fe20003f85070 */
[----:B------:R-:W-:Y:S01]  /*35140*/  IMAD.MOV.U32 R7, RZ, RZ, R137 ;  /* 0x000000ffff077224 */ /* 0x000fe200078e0089 */
[----:B------:R-:W-:Y:S01]  /*35150*/  MOV R6, R136 ;  /* 0x0000008800067202 */ /* 0x000fe20000000f00 */
[----:B------:R-:W-:-:S06]  /*35160*/  IMAD.X R139, R139, 0x1, R0, P6 ;  /* 0x000000018b8b7824 */ /* 0x000fcc00030e0600 */
[----:B------:R-:W-:Y:S01]  /*35170*/  @!PT LDS RZ, [RZ] ;  /* 0x00000000fffff984 */ /* 0x000fe20000000800 */
[----:B------:R-:W-:Y:S01]  /*35180*/  @!PT LDS RZ, [RZ] ;  /* 0x00000000fffff984 */ /* 0x000fe20000000800 */
[----:B------:R-:W-:Y:S01]  /*35190*/  @!PT LDS RZ, [RZ] ;  /* 0x00000000fffff984 */ /* 0x000fe20000000800 */
[----:B------:R1:W-:Y:S02]  /*351a0*/  LDGSTS.E [R249+0x60000], desc[UR22][R6.64], P5 ;  /* 0x6000000006f97fae */ /* 0x0003e4000a9a1016 */
[----:B-1----:R-:W-:Y:S02]  /*351b0*/  IMAD.MOV.U32 R6, RZ, RZ, R138 ;  /* 0x000000ffff067224 */ /* 0x002fe400078e008a */
[----:B------:R-:W-:-:S05]  /*351c0*/  IMAD.MOV.U32 R7, RZ, RZ, R139 ;  /* 0x000000ffff077224 */ /* 0x000fca00078e008b */
[----:B------:R1:W-:Y:S01]  /*351d0*/  LDGSTS.E [R249+0x60004], desc[UR22][R6.64], P4 ;  /* 0x6000400006f97fae */ /* 0x0003e2000a1a1016 */
[C---:B------:R-:W-:Y:S02]  /*351e0*/  ISETP.GT.AND P4, PT, R4.reuse, 0x2, PT ;  /* 0x000000020400780c */ /* 0x040fe40003f84270 */
[----:B------:R-:W-:Y:S02]  /*351f0*/  ISETP.GT.AND P5, PT, R4, 0x3, PT ;  /* 0x000000030400780c */ /* 0x000fe40003fa4270 */
[----:B------:R-:W-:Y:S02]  /*35200*/  IADD3 R251, P6, PT, R251, R2, RZ ;  /* 0x00000002fbfb7210 */ /* 0x000fe40007fde0ff */
[----:B-1----:R-:W-:Y:S02]  /*35210*/  SEL R6, RZ, 0x4, !P4 ;  /* 0x00000004ff067807 */ /* 0x002fe40006000000 */
[----:B------:R-:W-:Y:S02]  /*35220*/  SEL R5, RZ, 0x4, !P5 ;  /* 0x00000004ff057807 */ /* 0x000fe40006800000 */
[----:B------:R-:W-:-:S02]  /*35230*/  SEL R6, R6, RZ, !P2 ;  /* 0x000000ff06067207 */ /* 0x000fc40005000000 */
[----:B------:R-:W-:Y:S02]  /*35240*/  SEL R5, R5, RZ, !P2 ;  /* 0x000000ff05057207 */ /* 0x000fe40005000000 */
[----:B------:R-:W-:Y:S01]  /*35250*/  ISETP.NE.U32.AND P5, PT, R6, RZ, PT ;  /* 0x000000ff0600720c */ /* 0x000fe20003fa5070 */
[----:B------:R-:W-:Y:S01]  /*35260*/  IMAD.X R140, R140, 0x1, R0, P6 ;  /* 0x000000018c8c7824 */ /* 0x000fe200030e0600 */
[----:B------:R-:W-:Y:S02]  /*35270*/  IADD3 R141, P6, PT, R141, R2, RZ ;  /* 0x000000028d8d7210 */ /* 0x000fe40007fde0ff */
[----:B------:R-:W-:Y:S01]  /*35280*/  ISETP.NE.U32.AND P4, PT, R5, RZ, PT ;  /* 0x000000ff0500720c */ /* 0x000fe20003f85070 */
[----:B------:R-:W-:Y:S01]  /*35290*/  IMAD.MOV.U32 R7, RZ, RZ, R140 ;  /* 0x000000ffff077224 */ /* 0x000fe200078e008c */
[----:B------:R-:W-:Y:S01]  /*352a0*/  MOV R6, R251 ;  /* 0x000000fb00067202 */ /* 0x000fe20000000f00 */
[----:B------:R-:W-:-:S06]  /*352b0*/  IMAD.X R142, R142, 0x1, R0, P6 ;  /* 0x000000018e8e7824 */ /* 0x000fcc00030e0600 */
        /* <DEDUP_REMOVED lines=96> */
[----:B---3--:R-:W-:Y:S02]  /*358c0*/  IADD3 R12, P6, PT, R12, R2, RZ ;  /* 0x000000020c0c7210 */ /* 0x008fe40007fde0ff */
[----:B-1----:R-:W-:-:S04]  /*358d0*/  SEL R6, RZ, 0x4, !P4 ;  /* 0x00000004ff067807 */ /* 0x002fc80006000000 */
[----:B------:R-:W-:Y:S02]  /*358e0*/  SEL R6, R6, RZ, !P2 ;  /* 0x000000ff06067207 */ /* 0x000fe40005000000 */
[----:B------:R-:W-:Y:S02]  /*358f0*/  SEL R5, RZ, 0x4, !P5 ;  /* 0x00000004ff057807 */ /* 0x000fe40006800000 */
[----:B------:R-:W-:Y:S01]  /*35900*/  ISETP.NE.U32.AND P5, PT, R6, RZ, PT ;  /* 0x000000ff0600720c */ /* 0x000fe20003fa5070 */
[----:B------:R-:W-:Y:S01]  /*35910*/  IMAD.X R163, R163, 0x1, R0, P6 ;  /* 0x00000001a3a37824 */ /* 0x000fe200030e0600 */
[----:B------:R1:W-:Y:S01]  /*35920*/  STL [R1+0xa30], R12 ;  /* 0x000a300c01007387 */ /* 0x0003e20000100800 */
[----:B------:R-:W-:Y:S02]  /*35930*/  MOV R6, R12 ;  /* 0x0000000c00067202 */ /* 0x000fe40000000f00 */
[----:B------:R-:W-:Y:S01]  /*35940*/  IMAD.MOV.U32 R7, RZ, RZ, R163 ;  /* 0x000000ffff077224 */ /* 0x000fe200078e00a3 */
[----:B----4-:R-:W-:Y:S01]  /*35950*/  IADD3 R9, P6, PT, R9, R2, RZ ;  /* 0x0000000209097210 */ /* 0x010fe20007fde0ff */
[----:B-1----:R-:W3:Y:S06]  /*35960*/  LDL.LU R12, [R1+0xa20] ;  /* 0x000a2000010c7983 */ /* 0x002eec0000300800 */
[----:B------:R1:W-:Y:S04]  /*35970*/  LDGSTS.E [R249+0x60038], desc[UR22][R6.64], P5 ;  /* 0x6003800006f97fae */ /* 0x0003e8000a9a1016 */
[----:B------:R4:W-:Y:S01]  /*35980*/  STL [R1+0xa2c], R9 ;  /* 0x000a2c0901007387 */ /* 0x0009e20000100800 */
[----:B-1----:R-:W-:-:S03]  /*35990*/  IMAD.MOV.U32 R6, RZ, RZ, R9 ;  /* 0x000000ffff067224 */ /* 0x002fc600078e0009 */
[----:B----4-:R-:W4:Y:S01]  /*359a0*/  LDL.LU R9, [R1+0xa1c] ;  /* 0x000a1c0001097983 */ /* 0x010f220000300800 */
[----:B------:R-:W-:-:S04]  /*359b0*/  SEL R5, R5, RZ, !P2 ;  /* 0x000000ff05057207 */ /* 0x000fc80005000000 */
[----:B------:R-:W-:Y:S01]  /*359c0*/  ISETP.NE.U32.AND P4, PT, R5, RZ, PT ;  /* 0x000000ff0500720c */ /* 0x000fe20003f85070 */
[----:B------:R-:W-:-:S04]  /*359d0*/  IMAD.X R164, R164, 0x1, R0, P6 ;  /* 0x00000001a4a47824 */ /* 0x000fc800030e0600 */
[----:B------:R-:W-:-:S08]  /*359e0*/  IMAD.MOV.U32 R7, RZ, RZ, R164 ;  /* 0x000000ffff077224 */ /* 0x000fd000078e00a4 */
[----:B------:R1:W-:Y:S01]  /*359f0*/  LDGSTS.E [R249+0x6003c], desc[UR22][R6.64], P4 ;  /* 0x6003c00006f97fae */ /* 0x0003e2000a1a1016 */
[C---:B------:R-:W-:Y:S02]  /*35a00*/  ISETP.GT.AND P4, PT, R4.reuse, 0x10, PT ;  /* 0x000000100400780c */ /* 0x040fe40003f84270 */
[----:B------:R-:W-:Y:S02]  /*35a10*/  ISETP.GT.AND P5, PT, R4, 0x11, PT ;  /* 0x000000110400780c */ /* 0x000fe40003fa4270 */
[----:B--2---:R-:W-:Y:S02]  /*35a20*/  IADD3 R11, P6, PT, R11, R2, RZ ;  /* 0x000000020b0b7210 */ /* 0x004fe40007fde0ff */
[----:B-1----:R-:W-:-:S04]  /*35a30*/  SEL R6, RZ, 0x4, !P4 ;  /* 0x00000004ff067807 */ /* 0x002fc80006000000 */
[----:B------:R-:W-:Y:S02]  /*35a40*/  SEL R6, R6, RZ, !P2 ;  /* 0x000000ff06067207 */ /* 0x000fe40005000000 */
[----:B------:R-:W-:Y:S02]  /*35a50*/  SEL R5, RZ, 0x4, !P5 ;  /* 0x00000004ff057807 */ /* 0x000fe40006800000 */
[----:B------:R-:W-:Y:S01]  /*35a60*/  ISETP.NE.U32.AND P5, PT, R6, RZ, PT ;  /* 0x000000ff0600720c */ /* 0x000fe20003fa5070 */
[----:B------:R-:W-:Y:S01]  /*35a70*/  IMAD.X R165, R165, 0x1, R0, P6 ;  /* 0x00000001a5a57824 */ /* 0x000fe200030e0600 */
[----:B------:R1:W-:Y:S01]  /*35a80*/  STL [R1+0xa28], R11 ;  /* 0x000a280b01007387 */ /* 0x0003e20000100800 */
[----:B------:R-:W-:Y:S02]  /*35a90*/  MOV R6, R11 ;  /* 0x0000000b00067202 */ /* 0x000fe40000000f00 */
[----:B------:R-:W-:Y:S01]  /*35aa0*/  SEL R5, R5, RZ, !P2 ;  /* 0x000000ff05057207 */ /* 0x000fe20005000000 */
[----:B------:R-:W-:Y:S01]  /*35ab0*/  IMAD.MOV.U32 R7, RZ, RZ, R165 ;  /* 0x000000ffff077224 */ /* 0x000fe200078e00a5 */
[----:B------:R-:W-:Y:S01]  /*35ac0*/  IADD3 R10, P6, PT, R10, R2, RZ ;  /* 0x000000020a0a7210 */ /* 0x000fe20007fde0ff */
[----:B-1----:R-:W2:Y:S01]  /*35ad0*/  LDL.LU R11, [R1+0xa18] ;  /* 0x000a1800010b7983 */ /* 0x002ea20000300800 */
[----:B------:R-:W-:-:S03]  /*35ae0*/  ISETP.NE.U32.AND P4, PT, R5, RZ, PT ;  /* 0x000000ff0500720c */ /* 0x000fc60003f85070 */
[----:B------:R-:W-:Y:S01]  /*35af0*/  IMAD.X R166, R166, 0x1, R0, P6 ;  /* 0x00000001a6a67824 */ /* 0x000fe200030e0600 */
[----:B------:R1:W-:Y:S04]  /*35b00*/  LDGSTS.E [R249+0x60040], desc[UR22][R6.64], P5 ;  /* 0x6004000006f97fae */ /* 0x0003e8000a9a1016 */
[----:B------:R5:W-:Y:S01]  /*35b10*/  STL [R1+0xa24], R10 ;  /* 0x000a240a01007387 */ /* 0x000be20000100800 */
[----:B-1----:R-:W-:-:S03]  /*35b20*/  IMAD.MOV.U32 R6, RZ, RZ, R10 ;  /* 0x000000ffff067224 */ /* 0x002fc600078e000a */
[----:B-----5:R-:W5:Y:S01]  /*35b30*/  LDL.LU R10, [R1+0xa14] ;  /* 0x000a1400010a7983 */ /* 0x020f620000300800 */
[----:B------:R-:W-:-:S05]  /*35b40*/  IMAD.MOV.U32 R7, RZ, RZ, R166 ;  /* 0x000000ffff077224 */ /* 0x000fca00078e00a6 */
[----:B------:R1:W-:Y:S01]  /*35b50*/  LDGSTS.E [R249+0x60044], desc[UR22][R6.64], P4 ;  /* 0x6004400006f97fae */ /* 0x0003e2000a1a1016 */
[C---:B------:R-:W-:Y:S02]  /*35b60*/  ISETP.GT.AND P4, PT, R4.reuse, 0x12, PT ;  /* 0x000000120400780c */ /* 0x040fe40003f84270 */
[----:B------:R-:W-:Y:S02]  /*35b70*/  ISETP.GT.AND P5, PT, R4, 0x13, PT ;  /* 0x000000130400780c */ /* 0x000fe40003fa4270 */
[----:B-1----:R-:W-:-:S04]  /*35b80*/  SEL R6, RZ, 0x4, !P4 ;  /* 0x00000004ff067807 */ /* 0x002fc80006000000 */
[----:B------:R-:W-:Y:S02]  /*35b90*/  SEL R6, R6, RZ, !P2 ;  /* 0x000000ff06067207 */ /* 0x000fe40005000000 */
[----:B------:R-:W-:Y:S02]  /*35ba0*/  SEL R5, RZ, 0x4, !P5 ;  /* 0x00000004ff057807 */ /* 0x000fe40006800000 */
[----:B------:R-:W-:Y:S02]  /*35bb0*/  ISETP.NE.U32.AND P5, PT, R6, RZ, PT ;  /* 0x000000ff0600720c */ /* 0x000fe40003fa5070 */
[----:B---3--:R-:W-:-:S04]  /*35bc0*/  IADD3 R12, P6, PT, R12, R2, RZ ;  /* 0x000000020c0c7210 */ /* 0x008fc80007fde0ff */
[----:B------:R-:W-:Y:S01]  /*35bd0*/  MOV R6, R12 ;  /* 0x0000000c00067202 */ /* 0x000fe20000000f00 */
[----:B------:R-:W-:Y:S01]  /*35be0*/  IMAD.X R167, R167, 0x1, R0, P6 ;  /* 0x00000001a7a77824 */ /* 0x000fe200030e0600 */
[----:B------:R1:W-:Y:S03]  /*35bf0*/  STL [R1+0xa20], R12 ;  /* 0x000a200c01007387 */ /* 0x0003e60000100800 */
[----:B------:R-:W-:-:S05]  /*35c00*/  IMAD.MOV.U32 R7, RZ, RZ, R167 ;  /* 0x000000ffff077224 */ /* 0x000fca00078e00a7 */
[----:B------:R3:W-:Y:S04]  /*35c10*/  LDGSTS.E [R249+0x60048], desc[UR22][R6.64], P5 ;  /* 0x6004800006f97fae */ /* 0x0007e8000a9a1016 */
[----:B-1----:R-:W5:Y:S01]  /*35c20*/  LDL.LU R12, [R1+0xa10] ;  /* 0x000a1000010c7983 */ /* 0x002f620000300800 */
[----:B----4-:R-:W-:-:S05]  /*35c30*/  IADD3 R9, P6, PT, R9, R2, RZ ;  /* 0x0000000209097210 */ /* 0x010fca0007fde0ff */
[----:B------:R1:W-:Y:S01]  /*35c40*/  STL [R1+0xa1c], R9 ;  /* 0x000a1c0901007387 */ /* 0x0003e20000100800 */
[----:B---3--:R-:W-:-:S03]  /*35c50*/  IMAD.MOV.U32 R6, RZ, RZ, R9 ;  /* 0x000000ffff067224 */ /* 0x008fc600078e0009 */
[----:B-1----:R-:W3:Y:S01]  /*35c60*/  LDL.LU R9, [R1+0xa0c] ;  /* 0x000a0c0001097983 */ /* 0x002ee20000300800 */
[----:B------:R-:W-:-:S04]  /*35c70*/  SEL R5, R5, RZ, !P2 ;  /* 0x000000ff05057207 */ /* 0x000fc80005000000 */
[----:B------:R-:W-:Y:S01]  /*35c80*/  ISETP.NE.U32.AND P4, PT, R5, RZ, PT ;  /* 0x000000ff0500720c */ /* 0x000fe20003f85070 */
[----:B------:R-:W-:-:S04]  /*35c90*/  IMAD.X R168, R168, 0x1, R0, P6 ;  /* 0x00000001a8a87824 */ /* 0x000fc800030e0600 */
[----:B------:R-:W-:-:S08]  /*35ca0*/  IMAD.MOV.U32 R7, RZ, RZ, R168 ;  /* 0x000000ffff077224 */ /* 0x000fd000078e00a8 */
[----:B------:R1:W-:Y:S01]  /*35cb0*/  LDGSTS.E [R249+0x6004c], desc[UR22][R6.64], P4 ;  /* 0x6004c00006f97fae */ /* 0x0003e2000a1a1016 */
[C---:B------:R-:W-:Y:S02]  /*35cc0*/  ISETP.GT.AND P4, PT, R4.reuse, 0x14, PT ;  /* 0x000000140400780c */ /* 0x040fe40003f84270 */
[----:B------:R-:W-:Y:S02]  /*35cd0*/  ISETP.GT.AND P5, PT, R4, 0x15, PT ;  /* 0x000000150400780c */ /* 0x000fe40003fa4270 */
[----:B-1----:R-:W-:-:S04]  /*35ce0*/  SEL R6, RZ, 0x4, !P4 ;  /* 0x00000004ff067807 */ /* 0x002fc80006000000 */
[----:B------:R-:W-:Y:S02]  /*35cf0*/  SEL R6, R6, RZ, !P2 ;  /* 0x000000ff06067207 */ /* 0x000fe40005000000 */
[----:B------:R-:W-:Y:S02]  /*35d00*/  SEL R5, RZ, 0x4, !P5 ;  /* 0x00000004ff057807 */ /* 0x000fe40006800000 */
[----:B--2---:R-:W-:Y:S02]  /*35d10*/  IADD3 R11, P6, PT, R11, R2, RZ ;  /* 0x000000020b0b7210 */ /* 0x004fe40007fde0ff */
[----:B------:R-:W-:Y:S02]  /*35d20*/  ISETP.NE.U32.AND P5, PT, R6, RZ, PT ;  /* 0x000000ff0600720c */ /* 0x000fe40003fa5070 */
[----:B------:R-:W-:Y:S01]  /*35d30*/  MOV R6, R11 ;  /* 0x0000000b00067202 */ /* 0x000fe20000000f00 */
[----:B------:R-:W-:Y:S01]  /*35d40*/  IMAD.X R169, R169, 0x1, R0, P6 ;  /* 0x00000001a9a97824 */ /* 0x000fe200030e0600 */
[----:B------:R1:W-:Y:S01]  /*35d50*/  STL [R1+0xa18], R11 ;  /* 0x000a180b01007387 */ /* 0x0003e20000100800 */
[----:B------:R-:W-:-:S02]  /*35d60*/  SEL R5, R5, RZ, !P2 ;  /* 0x000000ff05057207 */ /* 0x000fc40005000000 */
[----:B------:R-:W-:Y:S02]  /*35d70*/  IMAD.MOV.U32 R7, RZ, RZ, R169 ;  /* 0x000000ffff077224 */ /* 0x000fe400078e00a9 */
[----:B------:R-:W-:Y:S02]  /*35d80*/  ISETP.NE.U32.AND P4, PT, R5, RZ, PT ;  /* 0x000000ff0500720c */ /* 0x000fe40003f85070 */
[----:B-----5:R-:W-:Y:S02]  /*35d90*/  IADD3 R10, P6, PT, R10, R2, RZ ;  /* 0x000000020a0a7210 */ /* 0x020fe40007fde0ff */
[----:B------:R2:W-:Y:S04]  /*35da0*/  LDGSTS.E [R249+0x60050], desc[UR22][R6.64], P5 ;  /* 0x6005000006f97fae */ /* 0x0005e8000a9a1016 */
[----:B-1----:R-:W4:Y:S01]  /*35db0*/  LDL.LU R11, [R1+0xa08] ;  /* 0x000a0800010b7983 */ /* 0x002f220000300800 */
[----:B------:R-:W-:-:S03]  /*35dc0*/  IMAD.X R170, R170, 0x1, R0, P6 ;  /* 0x00000001aaaa7824 */ /* 0x000fc600030e0600 */
[----:B------:R1:W-:Y:S01]  /*35dd0*/  STL [R1+0xa14], R10 ;  /* 0x000a140a01007387 */ /* 0x0003e20000100800 */
[----:B--2---:R-:W-:Y:S02]  /*35de0*/  IMAD.MOV.U32 R6, RZ, RZ, R10 ;  /* 0x000000ffff067224 */ /* 0x004fe400078e000a */
[----:B------:R-:W-:Y:S01]  /*35df0*/  IMAD.MOV.U32 R7, RZ, RZ, R170 ;  /* 0x000000ffff077224 */ /* 0x000fe200078e00aa */
[----:B-1----:R-:W2:Y:S04]  /*35e00*/  LDL.LU R10, [R1+0xa04] ;  /* 0x000a0400010a7983 */ /* 0x002ea80000300800 */
[----:B------:R1:W-:Y:S01]  /*35e10*/  LDGSTS.E [R249+0x60054], desc[UR22][R6.64], P4 ;  /* 0x6005400006f97fae */ /* 0x0003e2000a1a1016 */
[C---:B------:R-:W-:Y:S02]  /*35e20*/  ISETP.GT.AND P4, PT, R4.reuse, 0x16, PT ;  /* 0x000000160400780c */ /* 0x040fe40003f84270 */
[----:B------:R-:W-:-:S02]  /*35e30*/  ISETP.GT.AND P5, PT, R4, 0x17, PT ;  /* 0x000000170400780c */ /* 0x000fc40003fa4270 */
[----:B-1----:R-:W-:-:S04]  /*35e40*/  SEL R6, RZ, 0x4, !P4 ;  /* 0x00000004ff067807 */ /* 0x002fc80006000000 */
[----:B------:R-:W-:Y:S02]  /*35e50*/  SEL R6, R6, RZ, !P2 ;  /* 0x000000ff06067207 */ /* 0x000fe40005000000 */
[----:B------:R-:W-:Y:S02]  /*35e60*/  SEL R5, RZ, 0x4, !P5 ;  /* 0x00000004ff057807 */ /* 0x000fe40006800000 */
[----:B------:R-:W-:Y:S02]  /*35e70*/  ISETP.NE.U32.AND P5, PT, R6, RZ, PT ;  /* 0x000000ff0600720c */ /* 0x000fe40003fa5070 */
[----:B------:R-:W-:-:S04]  /*35e80*/  IADD3 R12, P6, PT, R12, R2, RZ ;  /* 0x000000020c0c7210 */ /* 0x000fc80007fde0ff */
[----:B------:R-:W-:Y:S01]  /*35e90*/  MOV R6, R12 ;  /* 0x0000000c00067202 */ /* 0x000fe20000000f00 */
[----:B------:R-:W-:Y:S01]  /*35ea0*/  IMAD.X R171, R171, 0x1, R0, P6 ;  /* 0x00000001abab7824 */ /* 0x000fe200030e0600 */
[----:B------:R1:W-:Y:S03]  /*35eb0*/  STL [R1+0xa10], R12 ;  /* 0x000a100c01007387 */ /* 0x0003e60000100800 */
[----:B------:R-:W-:-:S05]  /*35ec0*/  IMAD.MOV.U32 R7, RZ, RZ, R171 ;  /* 0x000000ffff077224 */ /* 0x000fca00078e00ab */
[----:B------:R5:W-:Y:S04]  /*35ed0*/  LDGSTS.E [R249+0x60058], desc[UR22][R6.64], P5 ;  /* 0x6005800006f97fae */ /* 0x000be8000a9a1016 */
[----:B-1----:R-:W2:Y:S01]  /*35ee0*/  LDL.LU R12, [R1+0xa00] ;  /* 0x000a0000010c7983 */ /* 0x002ea20000300800 */
[----:B---3--:R-:W-:-:S05]  /*35ef0*/  IADD3 R9, P6, PT, R9, R2, RZ ;  /* 0x0000000209097210 */ /* 0x008fca0007fde0ff */
[----:B------:R1:W-:Y:S01]  /*35f00*/  STL [R1+0xa0c], R9 ;  /* 0x000a0c0901007387 */ /* 0x0003e20000100800 */
[----:B-----5:R-:W-:-:S03]  /*35f10*/  IMAD.MOV.U32 R6, RZ, RZ, R9 ;  /* 0x000000ffff067224 */ /* 0x020fc600078e0009 */
        /* <DEDUP_REMOVED lines=11> */
[----:B------:R-:W-:Y:S02]  /*35fd0*/  ISETP.NE.U32.AND P5, PT, R6, RZ, PT ;  /* 0x000000ff0600720c */ /* 0x000fe40003fa5070 */
[----:B----4-:R-:W-:Y:S02]  /*35fe0*/  IADD3 R11, P6, PT, R11, R2, RZ ;  /* 0x000000020b0b7210 */ /* 0x010fe40007fde0ff */
[----:B------:R-:W-:Y:S02]  /*35ff0*/  SEL R5, R5, RZ, !P2 ;  /* 0x000000ff05057207 */ /* 0x000fe40005000000 */
[----:B------:R-:W-:Y:S01]  /*36000*/  MOV R6, R11 ;  /* 0x0000000b00067202 */ /* 0x000fe20000000f00 */
[----:B------:R-:W-:Y:S01]  /*36010*/  IMAD.X R173, R173, 0x1, R0, P6 ;  /* 0x00000001adad7824 */ /* 0x000fe200030e0600 */
[----:B------:R1:W-:Y:S01]  /*36020*/  STL [R1+0xa08], R11 ;  /* 0x000a080b01007387 */ /* 0x0003e20000100800 */
[----:B------:R-:W-:-:S02]  /*36030*/  ISETP.NE.U32.AND P4, PT, R5, RZ, PT ;  /* 0x000000ff0500720c */ /* 0x000fc40003f85070 */
[----:B------:R-:W-:Y:S01]  /*36040*/  IMAD.MOV.U32 R7, RZ, RZ, R173 ;  /* 0x000000ffff077224 */ /* 0x000fe200078e00ad */
[----:B--2---:R-:W-:-:S04]  /*36050*/  IADD3 R10, P6, PT, R10, R2, RZ ;  /* 0x000000020a0a7210 */ /* 0x004fc80007fde0ff */
        /* <DEDUP_REMOVED lines=81> */
[----:B------:R-:W-:-:S03]  /*36570*/  SEL R5, R5, RZ, !P2 ;  /* 0x000000ff05057207 */ /* 0x000fc60005000000 */
[--C-:B------:R-:W-:Y:S01]  /*36580*/  IMAD.X R181, R181, 0x1, R0.reuse, P6 ;  /* 0x00000001b5b57824 */ /* 0x100fe200030e0600 */
[----:B------:R1:W-:Y:S01]  /*36590*/  STL [R1+0x9e8], R11 ;  /* 0x0009e80b01007387 */ /* 0x0003e20000100800 */
[----:B------:R-:W-:Y:S02]  /*365a0*/  MOV R6, R11 ;  /* 0x0000000b00067202 */ /* 0x000fe40000000f00 */
[----:B------:R-:W-:Y:S01]  /*365b0*/  IMAD.MOV.U32 R7, RZ, RZ, R181 ;  /* 0x000000ffff077224 */ /* 0x000fe200078e00b5 */
[----:B------:R-:W-:Y:S02]  /*365c0*/  ISETP.NE.U32.AND P4, PT, R5, RZ, PT ;  /* 0x000000ff0500720c */ /* 0x000fe40003f85070 */
[----:B--2---:R-:W-:Y:S02]  /*365d0*/  IADD3 R10, P6, PT, R10, R2, RZ ;  /* 0x000000020a0a7210 */ /* 0x004fe40007fde0ff */
        /* <DEDUP_REMOVED lines=28> */
[----:B------:R-:W-:Y:S01]  /*367a0*/  IMAD.MOV.U32 R7, RZ, RZ, R184 ;  /* 0x000000ffff077224 */ /* 0x000fe200078e00b8 */
[----:B------:R-:W-:-:S07]  /*367b0*/  ISETP.GT.AND P5, PT, R4, 0x25, PT ;  /* 0x000000250400780c */ /* 0x000fce0003fa4270 */
[----:B------:R1:W-:Y:S01]  /*367c0*/  LDGSTS.E [R249+0x6008c], desc[UR22][R6.64], P4 ;  /* 0x6008c00006f97fae */ /* 0x0003e2000a1a1016 */
[----:B------:R-:W-:Y:S02]  /*367d0*/  ISETP.GT.AND P4, PT, R4, 0x24, PT ;  /* 0x000000240400780c */ /* 0x000fe40003f84270 */
[----:B------:R-:W-:Y:S02]  /*367e0*/  SEL R5, RZ, 0x4, !P5 ;  /* 0x00000004ff057807 */ /* 0x000fe40006800000 */
[----:B-1----:R-:W-:-:S04]  /*367f0*/  SEL R6, RZ, 0x4, !P4 ;  /* 0x00000004ff067807 */ /* 0x002fc80006000000 */
[----:B------:R-:W-:Y:S02]  /*36800*/  SEL R6, R6, RZ, !P2 ;  /* 0x000000ff06067207 */ /* 0x000fe40005000000 */
[----:B------:R-:W-:Y:S02]  /*36810*/  SEL R5, R5, RZ, !P2 ;  /* 0x000000ff05057207 */ /* 0x000fe40005000000 */
[----:B------:R-:W-:Y:S02]  /*36820*/  ISETP.NE.U32.AND P5, PT, R6, RZ, PT ;  /* 0x000000ff0600720c */ /* 0x000fe40003fa5070 */
[----:B----4-:R-:W-:Y:S02]  /*36830*/  IADD3 R11, P6, PT, R11, R2, RZ ;  /* 0x000000020b0b7210 */ /* 0x010fe40007fde0ff */
[----:B------:R-:W-:-:S03]  /*36840*/  ISETP.NE.U32.AND P4, PT, R5, RZ, PT ;  /* 0x000000ff0500720c */ /* 0x000fc60003f85070 */
[----:B------:R-:W-:Y:S01]  /*36850*/  IMAD.X R185, R185, 0x1, R0, P6 ;  /* 0x00000001b9b97824 */ /* 0x000fe200030e0600 */
[----:B------:R1:W-:Y:S01]  /*36860*/  STL [R1+0x9d8], R11 ;  /* 0x0009d80b01007387 */ /* 0x0003e20000100800 */
[----:B------:R-:W-:Y:S02]  /*36870*/  MOV R6, R11 ;  /* 0x0000000b00067202 */ /* 0x000fe40000000f00 */
        /* <DEDUP_REMOVED lines=16> */
[----:B------:R-:W-:-:S05]  /*36980*/  IADD3 R12, P6, PT, R12, R2, RZ ;  /* 0x000000020c0c7210 */ /* 0x000fca0007fde0ff */
[----:B------:R-:W-:Y:S01]  /*36990*/  IMAD.X R187, R187, 0x1, R0, P6 ;  /* 0x00000001bbbb7824 */ /* 0x000fe200030e0600 */
[----:B------:R-:W-:-:S03]  /*369a0*/  MOV R6, R12 ;  /* 0x0000000c00067202 */ /* 0x000fc60000000f00 */
[----:B------:R-:W-:Y:S01]  /*369b0*/  IMAD.MOV.U32 R7, RZ, RZ, R187 ;  /* 0x000000ffff077224 */ /* 0x000fe200078e00bb */
[----:B------:R-:W-:Y:S04]  /*369c0*/  STL [R1+0x9d0], R12 ;  /* 0x0009d00c01007387 */ /* 0x000fe80000100800 */
[----:B------:R1:W-:Y:S01]  /*369d0*/  LDGSTS.E [R249+0x60098], desc[UR22][R6.64], P5 ;  /* 0x6009800006f97fae */ /* 0x0003e2000a9a1016 */
[----:B---3--:R-:W-:-:S05]  /*369e0*/  IADD3 R9, P6, PT, R9, R2, RZ ;  /* 0x0000000209097210 */ /* 0x008fca0007fde0ff */
[----:B------:R3:W-:Y:S01]  /*369f0*/  STL [R1+0x9cc], R9 ;  /* 0x0009cc0901007387 */ /* 0x0007e20000100800 */
[----:B-1----:R-:W-:-:S03]  /*36a00*/  IMAD.MOV.U32 R6, RZ, RZ, R9 ;  /* 0x000000ffff067224 */ /* 0x002fc600078e0009 */
[----:B---3--:R-:W3:Y:S01]  /*36a10*/  LDL.LU R9, [R1+0x9c0] ;  /* 0x0009c00001097983 */ /* 0x008ee20000300800 */
[----:B------:R-:W-:-:S03]  /*36a20*/  SEL R5, R5, RZ, !P2 ;  /* 0x000000ff05057207 */ /* 0x000fc60005000000 */
[----:B------:R-:W5:Y:S01]  /*36a30*/  LDL.LU R13, [R1+0x9bc] ;  /* 0x0009bc00010d7983 */ /* 0x000f620000300800 */
        /* <DEDUP_REMOVED lines=9> */
[----:B----4-:R-:W-:-:S05]  /*36ad0*/  IADD3 R11, P6, PT, R11, R2, RZ ;  /* 0x000000020b0b7210 */ /* 0x010fca0007fde0ff */
[----:B------:R-:W-:Y:S01]  /*36ae0*/  IMAD.X R189, R189, 0x1, R0, P6 ;  /* 0x00000001bdbd7824 */ /* 0x000fe200030e0600 */
[----:B------:R1:W-:Y:S04]  /*36af0*/  STL [R1+0x9c8], R11 ;  /* 0x0009c80b01007387 */ /* 0x0003e80000100800 */
[----:B------:R-:W4:Y:S01]  /*36b00*/  LDL.LU R12, [R1+0x9b8] ;  /* 0x0009b800010c7983 */ /* 0x000f220000300800 */
[----:B--2---:R-:W-:Y:S02]  /*36b10*/  IADD3 R10, P6, PT, R10, R2, RZ ;  /* 0x000000020a0a7210 */ /* 0x004fe40007fde0ff */
[----:B------:R-:W-:Y:S02]  /*36b20*/  ISETP.NE.U32.AND P5, PT, R6, RZ, PT ;  /* 0x000000ff0600720c */ /* 0x000fe40003fa5070 */
[----:B------:R-:W-:Y:S01]  /*36b30*/  MOV R6, R11 ;  /* 0x0000000b00067202 */ /* 0x000fe20000000f00 */
[----:B------:R2:W-:Y:S01]  /*36b40*/  STL [R1+0x9c4], R10 ;  /* 0x0009c40a01007387 */ /* 0x0005e20000100800 */
[----:B------:R-:W-:-:S03]  /*36b50*/  SEL R5, R5, RZ, !P2 ;  /* 0x000000ff05057207 */ /* 0x000fc60005000000 */
[----:B-1----:R-:W4:Y:S01]  /*36b60*/  LDL.LU R11, [R1+0x9b4] ;  /* 0x0009b400010b7983 */ /* 0x002f220000300800 */
[----:B------:R-:W-:Y:S01]  /*36b70*/  ISETP.NE.U32.AND P4, PT, R5, RZ, PT ;  /* 0x000000ff0500720c */ /* 0x000fe20003f85070 */
[----:B------:R-:W-:Y:S02]  /*36b80*/  IMAD.MOV.U32 R7, RZ, RZ, R189 ;  /* 0x000000ffff077224 */ /* 0x000fe400078e00bd */
[----:B------:R-:W-:-:S03]  /*36b90*/  IMAD.X R190, R190, 0x1, R0, P6 ;  /* 0x00000001bebe7824 */ /* 0x000fc600030e0600 */
[----:B------:R1:W-:Y:S02]  /*36ba0*/  LDGSTS.E [R249+0x600a0], desc[UR22][R6.64], P5 ;  /* 0x600a000006f97fae */ /* 0x0003e4000a9a1016 */
[----:B-1----:R-:W-:Y:S02]  /*36bb0*/  IMAD.MOV.U32 R6, RZ, RZ, R10 ;  /* 0x000000ffff067224 */ /* 0x002fe400078e000a */
[----:B------:R-:W-:Y:S01]  /*36bc0*/  IMAD.MOV.U32 R7, RZ, RZ, R190 ;  /* 0x000000ffff077224 */ /* 0x000fe200078e00be */
[C---:B------:R-:W-:Y:S01]  /*36bd0*/  ISETP.GT.AND P5, PT, R4.reuse, 0x2b, PT ;  /* 0x0000002b0400780c */ /* 0x040fe20003fa4270 */
[----:B--2---:R-:W2:Y:S04]  /*36be0*/  LDL.LU R10, [R1+0x9b0] ;  /* 0x0009b000010a7983 */ /* 0x004ea80000300800 */
[----:B------:R1:W-:Y:S01]  /*36bf0*/  LDGSTS.E [R249+0x600a4], desc[UR22][R6.64], P4 ;  /* 0x600a400006f97fae */ /* 0x0003e2000a1a1016 */
[----:B------:R-:W-:-:S02]  /*36c00*/  ISETP.GT.AND P4, PT, R4, 0x2a, PT ;  /* 0x0000002a0400780c */ /* 0x000fc40003f84270 */
[----:B------:R-:W-:Y:S02]  /*36c10*/  SEL R5, RZ, 0x4, !P5 ;  /* 0x00000004ff057807 */ /* 0x000fe40006800000 */
[----:B-1----:R-:W-:-:S04]  /*36c20*/  SEL R6, RZ, 0x4, !P4 ;  /* 0x00000004ff067807 */ /* 0x002fc80006000000 */
[----:B------:R-:W-:-:S04]  /*36c30*/  SEL R6, R6, RZ, !P2 ;  /* 0x000000ff06067207 */ /* 0x000fc80005000000 */
[----:B------:R-:W-:Y:S02]  /*36c40*/  ISETP.NE.U32.AND P5, PT, R6, RZ, PT ;  /* 0x000000ff0600720c */ /* 0x000fe40003fa5070 */
[----:B---3--:R-:W-:-:S04]  /*36c50*/  IADD3 R9, P6, PT, R9, R2, RZ ;  /* 0x0000000209097210 */ /* 0x008fc80007fde0ff */
[----:B------:R-:W-:Y:S01]  /*36c60*/  MOV R6, R9 ;  /* 0x0000000900067202 */ /* 0x000fe20000000f00 */
[----:B------:R1:W-:Y:S04]  /*36c70*/  STL [R1+0x9c0], R9 ;  /* 0x0009c00901007387 */ /* 0x0003e80000100800 */
[----:B-1----:R-:W3:Y:S01]  /*36c80*/  LDL.LU R9, [R1+0x9ac] ;  /* 0x0009ac0001097983 */ /* 0x002ee20000300800 */
[----:B------:R-:W-:Y:S01]  /*36c90*/  SEL R5, R5, RZ, !P2 ;  /* 0x000000ff05057207 */ /* 0x000fe20005000000 */
[----:B------:R-:W-:Y:S01]  /*36ca0*/  IMAD.X R191, R191, 0x1, R0, P6 ;  /* 0x00000001bfbf7824 */ /* 0x000fe200030e0600 */
[----:B-----5:R-:W-:Y:S02]  /*36cb0*/  IADD3 R13, P6, PT, R13, R2, RZ ;  /* 0x000000020d0d7210 */ /* 0x020fe40007fde0ff */
[----:B------:R-:W-:Y:S01]  /*36cc0*/  ISETP.NE.U32.AND P4, PT, R5, RZ, PT ;  /* 0x000000ff0500720c */ /* 0x000fe20003f85070 */
[----:B------:R-:W-:-:S02]  /*36cd0*/  IMAD.MOV.U32 R7, RZ, RZ, R191 ;  /* 0x000000ffff077224 */ /* 0x000fc400078e00bf */
[----:B------:R-:W-:-:S03]  /*36ce0*/  IMAD.X R192, R192, 0x1, R0, P6 ;  /* 0x00000001c0c07824 */ /* 0x000fc600030e0600 */
[----:B------:R1:W-:Y:S02]  /*36cf0*/  LDGSTS.E [R249+0x600a8], desc[UR22][R6.64], P5 ;  /* 0x600a800006f97fae */ /* 0x0003e4000a9a1016 */
[----:B-1----:R-:W-:Y:S02]  /*36d00*/  IMAD.MOV.U32 R6, RZ, RZ, R13 ;  /* 0x000000ffff067224 */ /* 0x002fe400078e000d */
[----:B------:R-:W-:-:S05]  /*36d10*/  IMAD.MOV.U32 R7, RZ, RZ, R192 ;  /* 0x000000ffff077224 */ /* 0x000fca00078e00c0 */
[----:B------:R1:W-:Y:S01]  /*36d20*/  LDGSTS.E [R249+0x600ac], desc[UR22][R6.64], P4 ;  /* 0x600ac00006f97fae */ /* 0x0003e2000a1a1016 */
[C---:B------:R-:W-:Y:S02]  /*36d30*/  ISETP.GT.AND P4, PT, R4.reuse, 0x2c, PT ;  /* 0x0000002c0400780c */ /* 0x040fe40003f84270 */
[----:B------:R-:W-:Y:S02]  /*36d40*/  ISETP.GT.AND P5, PT, R4, 0x2d, PT ;  /* 0x0000002d0400780c */ /* 0x000fe40003fa4270 */
[----:B-1----:R-:W-:Y:S02]  /*36d50*/  SEL R6, RZ, 0x4, !P4 ;  /* 0x00000004ff067807 */ /* 0x002fe40006000000 */
[----:B------:R-:W-:Y:S02]  /*36d60*/  SEL R5, RZ, 0x4, !P5 ;  /* 0x00000004ff057807 */ /* 0x000fe40006800000 */
[----:B------:R-:W-:Y:S02]  /*36d70*/  SEL R6, R6, RZ, !P2 ;  /* 0x000000ff06067207 */ /* 0x000fe40005000000 */
[----:B----4-:R-:W-:-:S02]  /*36d80*/  IADD3 R12, P6, PT, R12, R2, RZ ;  /* 0x000000020c0c7210 */ /* 0x010fc40007fde0ff */
[----:B------:R-:W-:Y:S02]  /*36d90*/  ISETP.NE.U32.AND P5, PT, R6, RZ, PT ;  /* 0x000000ff0600720c */ /* 0x000fe40003fa5070 */
[----:B------:R-:W-:Y:S01]  /*36da0*/  SEL R5, R5, RZ, !P2 ;  /* 0x000000ff05057207 */ /* 0x000fe20005000000 */
[--C-:B------:R-:W-:Y:S01]  /*36db0*/  IMAD.X R193, R193, 0x1, R0.reuse, P6 ;  /* 0x00000001c1c17824 */ /* 0x100fe200030e0600 */
[----:B------:R-:W-:Y:S02]  /*36dc0*/  IADD3 R11, P6, PT, R11, R2, RZ ;  /* 0x000000020b0b7210 */ /* 0x000fe40007fde0ff */
[----:B------:R-:W-:Y:S01]  /*36dd0*/  ISETP.NE.U32.AND P4, PT, R5, RZ, PT ;  /* 0x000000ff0500720c */ /* 0x000fe20003f85070 */
[----:B------:R-:W-:Y:S01]  /*36de0*/  IMAD.MOV.U32 R7, RZ, RZ, R193 ;  /* 0x000000ffff077224 */ /* 0x000fe200078e00c1 */
[----:B------:R-:W-:Y:S01]  /*36df0*/  MOV R6, R12 ;  /* 0x0000000c00067202 */ /* 0x000fe20000000f00 */
[----:B------:R-:W-:-:S04]  /*36e00*/  IMAD.X R194, R194, 0x1, R0, P6 ;  /* 0x00000001c2c27824 */ /* 0x000fc800030e0600 */
[----:B------:R1:W-:Y:S02]  /*36e10*/  LDGSTS.E [R249+0x600b0], desc[UR22][R6.64], P5 ;  /* 0x600b000006f97fae */ /* 0x0003e4000a9a1016 */
[----:B-1----:R-:W-:Y:S02]  /*36e20*/  IMAD.MOV.U32 R6, RZ, RZ, R11 ;  /* 0x000000ffff067224 */ /* 0x002fe400078e000b */
[----:B------:R-:W-:-:S05]  /*36e30*/  IMAD.MOV.U32 R7, RZ, RZ, R194 ;  /* 0x000000ffff077224 */ /* 0x000fca00078e00c2 */
[----:B------:R1:W-:Y:S01]  /*36e40*/  LDGSTS.E [R249+0x600b4], desc[UR22][R6.64], P4 ;  /* 0x600b400006f97fae */ /* 0x0003e2000a1a1016 */
[C---:B------:R-:W-:Y:S02]  /*36e50*/  ISETP.GT.AND P4, PT, R4.reuse, 0x2e, PT ;  /* 0x0000002e0400780c */ /* 0x040fe40003f84270 */
[----:B------:R-:W-:Y:S02]  /*36e60*/  ISETP.GT.AND P5, PT, R4, 0x2f, PT ;  /* 0x0000002f0400780c */ /* 0x000fe40003fa4270 */
[----:B--2---:R-:W-:Y:S02]  /*36e70*/  IADD3 R10, P6, PT, R10, R2, RZ ;  /* 0x000000020a0a7210 */ /* 0x004fe40007fde0ff */
[----:B-1----:R-:W-:Y:S02]  /*36e80*/  SEL R6, RZ, 0x4, !P4 ;  /* 0x00000004ff067807 */ /* 0x002fe40006000000 */
[----:B------:R-:W-:Y:S02]  /*36e90*/  SEL R5, RZ, 0x4, !P5 ;  /* 0x00000004ff057807 */ /* 0x000fe40006800000 */
[----:B------:R-:W-:-:S02]  /*36ea0*/  SEL R6, R6, RZ, !P2 ;  /* 0x000000ff06067207 */ /* 0x000fc40005000000 */
[----:B------:R-:W-:Y:S02]  /*36eb0*/  SEL R5, R5, RZ, !P2 ;  /* 0x000000ff05057207 */ /* 0x000fe40005000000 */
[----:B------:R-:W-:Y:S01]  /*36ec0*/  ISETP.NE.U32.AND P5, PT, R6, RZ, PT ;  /* 0x000000ff0600720c */ /* 0x000fe20003fa5070 */
[----:B------:R-:W-:Y:S01]  /*36ed0*/  IMAD.X R195, R195, 0x1, R0, P6 ;  /* 0x00000001c3c37824 */ /* 0x000fe200030e0600 */
[----:B------:R-:W-:Y:S02]  /*36ee0*/  ISETP.NE.U32.AND P4, PT, R5, RZ, PT ;  /* 0x000000ff0500720c */ /* 0x000fe40003f85070 */
[----:B------:R-:W-:Y:S01]  /*36ef0*/  MOV R6, R10 ;  /* 0x0000000a00067202 */ /* 0x000fe20000000f00 */
[----:B------:R-:W-:-:S08]  /*36f00*/  IMAD.MOV.U32 R7, RZ, RZ, R195 ;  /* 0x000000ffff077224 */ /* 0x000fd000078e00c3 */
[----:B------:R1:W-:Y:S01]  /*36f10*/  LDGSTS.E [R249+0x600b8], desc[UR22][R6.64], P5 ;  /* 0x600b800006f97fae */ /* 0x0003e2000a9a1016 */
[----:B------:R-:W-:-:S04]  /*36f20*/  ISETP.GT.AND P5, PT, R4, 0x31, PT ;  /* 0x000000310400780c */ /* 0x000fc80003fa4270 */
[----:B------:R-:W-:-:S04]  /*36f30*/  SEL R5, RZ, 0x4, !P5 ;  /* 0x00000004ff057807 */ /* 0x000fc80006800000 */
[----:B------:R-:W-:Y:S01]  /*36f40*/  SEL R5, R5, RZ, !P2 ;  /* 0x000000ff05057207 */ /* 0x000fe20005000000 */
[----:B------:R-:W-:Y:S04]  /*36f50*/  STL [R1+0x9bc], R13 ;  /* 0x0009bc0d01007387 */ /* 0x000fe80000100800 */
[----:B------:R-:W-:Y:S04]  /*36f60*/  STL [R1+0x9b8], R12 ;  /* 0x0009b80c01007387 */ /* 0x000fe80000100800 */
[----:B------:R2:W-:Y:S04]  /*36f70*/  STL [R1+0x9b4], R11 ;  /* 0x0009b40b01007387 */ /* 0x0005e80000100800 */
[----:B------:R4:W-:Y:S01]  /*36f80*/  STL [R1+0x9b0], R10 ;  /* 0x0009b00a01007387 */ /* 0x0009e20000100800 */
[----:B---3--:R-:W-:-:S05]  /*36f90*/  IADD3 R9, P6, PT, R9, R2, RZ ;  /* 0x0000000209097210 */ /* 0x008fca0007fde0ff */
[----:B------:R-:W-:Y:S02]  /*36fa0*/  IMAD.X R196, R196, 0x1, R0, P6 ;  /* 0x00000001c4c47824 */ /* 0x000fe400030e0600 */
[----:B-1----:R-:W-:Y:S02]  /*36fb0*/  IMAD.MOV.U32 R6, RZ, RZ, R9 ;  /* 0x000000ffff067224 */ /* 0x002fe400078e0009 */
[----:B------:R-:W-:-:S05]  /*36fc0*/  IMAD.MOV.U32 R7, RZ, RZ, R196 ;  /* 0x000000ffff077224 */ /* 0x000fca00078e00c4 */
[----:B------:R1:W-:Y:S01]  /*36fd0*/  LDGSTS.E [R249+0x600bc], desc[UR22][R6.64], P4 ;  /* 0x600bc00006f97fae */ /* 0x0003e2000a1a1016 */
[----:B------:R-:W-:Y:S02]  /*36fe0*/  ISETP.GT.AND P4, PT, R4, 0x30, PT ;  /* 0x000000300400780c */ /* 0x000fe40003f84270 */
[----:B------:R-:W-:Y:S02]  /*36ff0*/  IADD3 R197, P6, PT, R197, R2, RZ ;  /* 0x00000002c5c57210 */ /* 0x000fe40007fde0ff */
[----:B-1----:R-:W-:-:S04]  /*37000*/  SEL R6, RZ, 0x4, !P4 ;  /* 0x00000004ff067807 */ /* 0x002fc80006000000 */
[----:B------:R-:W-:-:S04]  /*37010*/  SEL R6, R6, RZ, !P2 ;  /* 0x000000ff06067207 */ /* 0x000fc80005000000 */
        /* <DEDUP_REMOVED lines=60> */
[----:B------:R-:W-:Y:S01]  /*373e0*/  IMAD.X R212, R212, 0x1, R0, P6 ;  /* 0x00000001d4d47824 */ /* 0x000fe200030e0600 */
[----:B------:R1:W-:Y:S04]  /*373f0*/  STL [R1+0x9ac], R9 ;  /* 0x0009ac0901007387 */ /* 0x0003e80000100800 */
[----:B--2---:R-:W2:Y:S04]  /*37400*/  LDL.LU R11, [R1] ;  /* 0x00000000010b7983 */ /* 0x004ea80000300800 */
[----:B------:R3:W-:Y:S04]  /*37410*/  LDGSTS.E [R249+0x600d8], desc[UR22][R6.64], P5 ;  /* 0x600d800006f97fae */ /* 0x0007e8000a9a1016 */
[----:B----4-:R-:W4:Y:S04]  /*37420*/  LDL.LU R10, [R1+0x4] ;  /* 0x00000400010a7983 */ /* 0x010f280000300800 */
[----:B-1----:R-:W5:Y:S01]  /*37430*/  LDL.LU R9, [R1+0x8] ;  /* 0x0000080001097983 */ /* 0x002f620000300800 */
[----:B---3--:R-:W-:-:S02]  /*37440*/  IMAD.MOV.U32 R6, RZ, RZ, R211 ;  /* 0x000000ffff067224 */ /* 0x008fc400078e00d3 */
[----:B------:R-:W-:Y:S01]  /*37450*/  IMAD.MOV.U32 R7, RZ, RZ, R212 ;  /* 0x000000ffff077224 */ /* 0x000fe200078e00d4 */
[C---:B------:R-:W-:Y:S01]  /*37460*/  ISETP.GT.AND P5, PT, R4.reuse, 0x39, PT ;  /* 0x000000390400780c */ /* 0x040fe20003fa4270 */
[----:B------:R-:W3:Y:S04]  /*37470*/  LDL.LU R16, [R1+0xc] ;  /* 0x00000c0001107983 */ /* 0x000ee80000300800 */
[----:B------:R1:W-:Y:S01]  /*37480*/  LDGSTS.E [R249+0x600dc], desc[UR22][R6.64], P4 ;  /* 0x600dc00006f97fae */ /* 0x0003e2000a1a1016 */
[----:B------:R-:W-:Y:S02]  /*37490*/  ISETP.GT.AND P4, PT, R4, 0x38, PT ;  /* 0x000000380400780c */ /* 0x000fe40003f84270 */
[----:B------:R-:W-:Y:S01]  /*374a0*/  SEL R5, RZ, 0x4, !P5 ;  /* 0x00000004ff057807 */ /* 0x000fe20006800000 */
[----:B------:R-:W2:Y:S01]  /*374b0*/  LDL.LU R15, [R1+0x10] ;  /* 0x00001000010f7983 */ /* 0x000ea20000300800 */
[----:B------:R-:W-:-:S02]  /*374c0*/  IADD3 R213, P6, PT, R213, R2, RZ ;  /* 0x00000002d5d57210 */ /* 0x000fc40007fde0ff */
[----:B-1----:R-:W-:Y:S01]  /*374d0*/  SEL R6, RZ, 0x4, !P4 ;  /* 0x00000004ff067807 */ /* 0x002fe20006000000 */
[----:B------:R-:W2:Y:S03]  /*374e0*/  LDL.LU R14, [R1+0x14] ;  /* 0x00001400010e7983 */ /* 0x000ea60000300800 */
[----:B------:R-:W-:Y:S02]  /*374f0*/  SEL R6, R6, RZ, !P2 ;  /* 0x000000ff06067207 */ /* 0x000fe40005000000 */
[----:B------:R-:W-:Y:S01]  /*37500*/  SEL R5, R5, RZ, !P2 ;  /* 0x000000ff05057207 */ /* 0x000fe20005000000 */
[----:B------:R-:W-:Y:S01]  /*37510*/  IMAD.X R214, R214, 0x1, R0, P6 ;  /* 0x00000001d6d67824 */ /* 0x000fe200030e0600 */
[----:B------:R-:W-:Y:S01]  /*37520*/  ISETP.NE.U32.AND P5, PT, R6, RZ, PT ;  /* 0x000000ff0600720c */ /* 0x000fe20003fa5070 */
[----:B------:R-:W2:Y:S01]  /*37530*/  LDL.LU R13, [R1+0x18] ;  /* 0x00001800010d7983 */ /* 0x000ea20000300800 */
[----:B------:R-:W-:-:S02]  /*37540*/  IADD3 R215, P6, PT, R215, R2, RZ ;  /* 0x00000002d7d77210 */ /* 0x000fc40007fde0ff */
        /* <DEDUP_REMOVED lines=148> */
[----:B------:R1:W-:Y:S01]  /*37e90*/  LDGSTS.E [R249+0x60120], desc[UR22][R6.64], P5 ;  /* 0x6012000006f97fae */ /* 0x0003e2000a9a1016 */
[----:B--2---:R-:W-:Y:S01]  /*37ea0*/  IADD3 R11, P6, PT, R11, R2, RZ ;  /* 0x000000020b0b7210 */ /* 0x004fe20007fde0ff */
[----:B-1----:R-:W-:Y:S02]  /*37eb0*/  IMAD.MOV.U32 R6, RZ, RZ, R247 ;  /* 0x000000ffff067224 */ /* 0x002fe400078e00f7 */
[----:B------:R-:W-:-:S05]  /*37ec0*/  IMAD.MOV.U32 R7, RZ, RZ, R248 ;  /* 0x000000ffff077224 */ /* 0x000fca00078e00f8 */
[----:B------:R1:W-:Y:S01]  /*37ed0*/  LDGSTS.E [R249+0x60124], desc[UR22][R6.64], P4 ;  /* 0x6012400006f97fae */ /* 0x0003e2000a1a1016 */
[C---:B------:R-:W-:Y:S02]  /*37ee0*/  ISETP.GT.AND P4, PT, R4.reuse, 0x4a, PT ;  /* 0x0000004a0400780c */ /* 0x040fe40003f84270 */
[----:B------:R-:W-:Y:S01]  /*37ef0*/  ISETP.GT.AND P5, PT, R4, 0x4b, PT ;  /* 0x0000004b0400780c */ /* 0x000fe20003fa4270 */
[----:B------:R-:W-:Y:S01]  /*37f00*/  IMAD.X R252, R252, 0x1, R0, P6 ;  /* 0x00000001fcfc7824 */ /* 0x000fe200030e0600 */
[----:B-----5:R-:W-:Y:S02]  /*37f10*/  IADD3 R9, P6, PT, R9, R2, RZ ;  /* 0x0000000209097210 */ /* 0x020fe40007fde0ff */
[----:B-1----:R-:W-:-:S04]  /*37f20*/  SEL R6, RZ, 0x4, !P4 ;  /* 0x00000004ff067807 */ /* 0x002fc80006000000 */
[----:B------:R-:W-:Y:S02]  /*37f30*/  SEL R6, R6, RZ, !P2 ;  /* 0x000000ff06067207 */ /* 0x000fe40005000000 */
[----:B------:R-:W-:Y:S02]  /*37f40*/  SEL R5, RZ, 0x4, !P5 ;  /* 0x00000004ff057807 */ /* 0x000fe40006800000 */
[----:B------:R-:W-:Y:S01]  /*37f50*/  ISETP.NE.U32.AND P5, PT, R6, RZ, PT ;  /* 0x000000ff0600720c */ /* 0x000fe20003fa5070 */
[----:B----4-:R-:W-:Y:S01]  /*37f60*/  IMAD.X R10, R10, 0x1, R0, P6 ;  /* 0x000000010a0a7824 */ /* 0x010fe200030e0600 */
[----:B------:R1:W-:Y:S01]  /*37f70*/  STL [R1], R11 ;  /* 0x0000000b01007387 */ /* 0x0003e20000100800 */
[----:B------:R-:W-:Y:S01]  /*37f80*/  MOV R6, R11 ;  /* 0x0000000b00067202 */ /* 0x000fe20000000f00 */
[----:B------:R-:W-:Y:S02]  /*37f90*/  IMAD.MOV.U32 R7, RZ, RZ, R252 ;  /* 0x000000ffff077224 */ /* 0x000fe400078e00fc */
[----:B------:R-:W-:Y:S04]  /*37fa0*/  STL [R1+0x8], R9 ;  /* 0x0000080901007387 */ /* 0x000fe80000100800 */
[----:B------:R2:W-:Y:S04]  /*37fb0*/  STL [R1+0x4], R10 ;  /* 0x0000040a01007387 */ /* 0x0005e80000100800 */
[----:B------:R-:W4:Y:S04]  /*37fc0*/  LDL.LU R12, [R1+0x1c] ;  /* 0x00001c00010c7983 */ /* 0x000f280000300800 */
[----:B-1----:R-:W5:Y:S04]  /*37fd0*/  LDL.LU R11, [R1+0x20] ;  /* 0x00002000010b7983 */ /* 0x002f680000300800 */
[----:B------:R1:W-:Y:S02]  /*37fe0*/  LDGSTS.E [R249+0x60128], desc[UR22][R6.64], P5 ;  /* 0x6012800006f97fae */ /* 0x0003e4000a9a1016 */
[----:B-1----:R-:W-:-:S02]  /*37ff0*/  IMAD.MOV.U32 R7, RZ, RZ, R10 ;  /* 0x000000ffff077224 */ /* 0x002fc400078e000a */
[----:B------:R-:W-:Y:S01]  /*38000*/  IMAD.MOV.U32 R6, RZ, RZ, R9 ;  /* 0x000000ffff067224 */ /* 0x000fe200078e0009 */
[----:B--2---:R-:W2:Y:S04]  /*38010*/  LDL.LU R10, [R1+0x24] ;  /* 0x00002400010a7983 */ /* 0x004ea80000300800 */
[----:B------:R-:W2:Y:S01]  /*38020*/  LDL.LU R9, [R1+0x28] ;  /* 0x0000280001097983 */ /* 0x000ea20000300800 */
[----:B------:R-:W-:-:S04]  /*38030*/  SEL R5, R5, RZ, !P2 ;  /* 0x000000ff05057207 */ /* 0x000fc80005000000 */
[----:B------:R-:W-:Y:S02]  /*38040*/  ISETP.NE.U32.AND P4, PT, R5, RZ, PT ;  /* 0x000000ff0500720c */ /* 0x000fe40003f85070 */
[----:B------:R-:W-:Y:S02]  /*38050*/  ISETP.GT.AND P5, PT, R4, 0x4d, PT ;  /* 0x0000004d0400780c */ /* 0x000fe40003fa4270 */
[----:B------:R-:W-:-:S09]  /*38060*/  IADD3 R15, P6, PT, R15, R2, RZ ;  /* 0x000000020f0f7210 */ /* 0x000fd20007fde0ff */
[----:B------:R1:W-:Y:S01]  /*38070*/  LDGSTS.E [R249+0x6012c], desc[UR22][R6.64], P4 ;  /* 0x6012c00006f97fae */ /* 0x0003e2000a1a1016 */
[----:B------:R-:W-:Y:S02]  /*38080*/  ISETP.GT.AND P4, PT, R4, 0x4c, PT ;  /* 0x0000004c0400780c */ /* 0x000fe40003f84270 */
[----:B------:R-:W-:Y:S02]  /*38090*/  SEL R5, RZ, 0x4, !P5 ;  /* 0x00000004ff057807 */ /* 0x000fe40006800000 */
[----:B-1----:R-:W-:-:S04]  /*380a0*/  SEL R6, RZ, 0x4, !P4 ;  /* 0x00000004ff067807 */ /* 0x002fc80006000000 */
[----:B------:R-:W-:Y:S01]  /*380b0*/  SEL R6, R6, RZ, !P2 ;  /* 0x000000ff06067207 */ /* 0x000fe20005000000 */
[----:B---3--:R-:W-:Y:S01]  /*380c0*/  IMAD.X R16, R16, 0x1, R0, P6 ;  /* 0x0000000110107824 */ /* 0x008fe200030e0600 */
[----:B------:R-:W-:Y:S02]  /*380d0*/  SEL R5, R5, RZ, !P2 ;  /* 0x000000ff05057207 */ /* 0x000fe40005000000 */
[----:B------:R-:W-:Y:S02]  /*380e0*/  ISETP.NE.U32.AND P5, PT, R6, RZ, PT ;  /* 0x000000ff0600720c */ /* 0x000fe40003fa5070 */
[----:B------:R-:W-:Y:S02]  /*380f0*/  IADD3 R13, P6, PT, R13, R2, RZ ;  /* 0x000000020d0d7210 */ /* 0x000fe40007fde0ff */
[----:B------:R-:W-:Y:S01]  /*38100*/  ISETP.NE.U32.AND P4, PT, R5, RZ, PT ;  /* 0x000000ff0500720c */ /* 0x000fe20003f85070 */
[----:B------:R-:W-:Y:S01]  /*38110*/  IMAD.MOV.U32 R7, RZ, RZ, R16 ;  /* 0x000000ffff077224 */ /* 0x000fe200078e0010 */
[----:B------:R-:W-:Y:S01]  /*38120*/  MOV R6, R15 ;  /* 0x0000000f00067202 */ /* 0x000fe20000000f00 */
[----:B------:R-:W-:Y:S01]  /*38130*/  IMAD.X R14, R14, 0x1, R0, P6 ;  /* 0x000000010e0e7824 */ /* 0x000fe200030e0600 */
[----:B------:R-:W-:Y:S04]  /*38140*/  STL [R1+0x10], R15 ;  /* 0x0000100f01007387 */ /* 0x000fe80000100800 */
[----:B------:R1:W-:Y:S04]  /*38150*/  STL [R1+0xc], R16 ;  /* 0x00000c1001007387 */ /* 0x0003e80000100800 */
[----:B------:R-:W-:Y:S04]  /*38160*/  STL [R1+0x18], R13 ;  /* 0x0000180d01007387 */ /* 0x000fe80000100800 */
[----:B------:R3:W-:Y:S04]  /*38170*/  STL [R1+0x14], R14 ;  /* 0x0000140e01007387 */ /* 0x0007e80000100800 */
[----:B------:R3:W-:Y:S04]  /*38180*/  LDGSTS.E [R249+0x60130], desc[UR22][R6.64], P5 ;  /* 0x6013000006f97fae */ /* 0x0007e8000a9a1016 */
[----:B-1----:R-:W2:Y:S04]  /*38190*/  LDL.LU R16, [R1+0x2c] ;  /* 0x00002c0001107983 */ /* 0x002ea80000300800 */
[----:B------:R-:W2:Y:S01]  /*381a0*/  LDL.LU R15, [R1+0x30] ;  /* 0x00003000010f7983 */ /* 0x000ea20000300800 */
[----:B---3--:R-:W-:-:S02]  /*381b0*/  IMAD.MOV.U32 R6, RZ, RZ, R13 ;  /* 0x000000ffff067224 */ /* 0x008fc400078e000d */
[----:B------:R-:W-:Y:S02]  /*381c0*/  IMAD.MOV.U32 R7, RZ, RZ, R14 ;  /* 0x000000ffff077224 */ /* 0x000fe400078e000e */
[----:B------:R-:W3:Y:S04]  /*381d0*/  LDL.LU R14, [R1+0x34] ;  /* 0x00003400010e7983 */ /* 0x000ee80000300800 */
[----:B------:R1:W-:Y:S01]  /*381e0*/  LDGSTS.E [R249+0x60134], desc[UR22][R6.64], P4 ;  /* 0x6013400006f97fae */ /* 0x0003e2000a1a1016 */
[----:B------:R-:W-:-:S03]  /*381f0*/  ISETP.GT.AND P4, PT, R4, 0x4e, PT ;  /* 0x0000004e0400780c */ /* 0x000fc60003f84270 */
[----:B------:R-:W3:Y:S01]  /*38200*/  LDL.LU R13, [R1+0x38] ;  /* 0x00003800010d7983 */ /* 0x000ee20000300800 */
[----:B------:R-:W-:Y:S02]  /*38210*/  ISETP.GT.AND P5, PT, R4, 0x4f, PT ;  /* 0x0000004f0400780c */ /* 0x000fe40003fa4270 */
[----:B-1----:R-:W-:-:S04]  /*38220*/  SEL R6, RZ, 0x4, !P4 ;  /* 0x00000004ff067807 */ /* 0x002fc80006000000 */
[----:B------:R-:W-:Y:S02]  /*38230*/  SEL R6, R6, RZ, !P2 ;  /* 0x000000ff06067207 */ /* 0x000fe40005000000 */
[----:B------:R-:W-:Y:S02]  /*38240*/  SEL R5, RZ, 0x4, !P5 ;  /* 0x00000004ff057807 */ /* 0x000fe40006800000 */
[----:B------:R-:W-:Y:S02]  /*38250*/  ISETP.NE.U32.AND P5, PT, R6, RZ, PT ;  /* 0x000000ff0600720c */ /* 0x000fe40003fa5070 */
[----:B-----5:R-:W-:-:S05]  /*38260*/  IADD3 R11, P6, PT, R11, R2, RZ ;  /* 0x000000020b0b7210 */ /* 0x020fca0007fde0ff */
[----:B----4-:R-:W-:Y:S01]  /*38270*/  IMAD.X R12, R12, 0x1, R0, P6 ;  /* 0x000000010c0c7824 */ /* 0x010fe200030e0600 */
[----:B------:R-:W-:Y:S01]  /*38280*/  STL [R1+0x20], R11 ;  /* 0x0000200b01007387 */ /* 0x000fe20000100800 */
[----:B------:R-:W-:-:S03]  /*38290*/  MOV R6, R11 ;  /* 0x0000000b00067202 */ /* 0x000fc60000000f00 */
[----:B------:R1:W-:Y:S01]  /*382a0*/  STL [R1+0x1c], R12 ;  /* 0x00001c0c01007387 */ /* 0x0003e20000100800 */
[----:B------:R-:W-:-:S05]  /*382b0*/  IMAD.MOV.U32 R7, RZ, RZ, R12 ;  /* 0x000000ffff077224 */ /* 0x000fca00078e000c */
[----:B------:R4:W-:Y:S01]  /*382c0*/  LDGSTS.E [R249+0x60138], desc[UR22][R6.64], P5 ;  /* 0x6013800006f97fae */ /* 0x0009e2000a9a1016 */
[----:B--2---:R-:W-:-:S05]  /*382d0*/  IADD3 R9, P6, PT, R9, R2, RZ ;  /* 0x0000000209097210 */ /* 0x004fca0007fde0ff */
[----:B------:R-:W-:Y:S01]  /*382e0*/  IMAD.X R10, R10, 0x1, R0, P6 ;  /* 0x000000010a0a7824 */ /* 0x000fe200030e0600 */
[----:B------:R-:W-:Y:S04]  /*382f0*/  STL [R1+0x28], R9 ;  /* 0x0000280901007387 */ /* 0x000fe80000100800 */
[----:B------:R2:W-:Y:S04]  /*38300*/  STL [R1+0x24], R10 ;  /* 0x0000240a01007387 */ /* 0x0005e80000100800 */
[----:B-1----:R-:W5:Y:S04]  /*38310*/  LDL.LU R12, [R1+0x3c] ;  /* 0x00003c00010c7983 */ /* 0x002f680000300800 */
[----:B------:R-:W5:Y:S01]  /*38320*/  LDL.LU R11, [R1+0x40] ;  /* 0x00004000010b7983 */ /* 0x000f620000300800 */
[----:B----4-:R-:W-:-:S02]  /*38330*/  IMAD.MOV.U32 R7, RZ, RZ, R10 ;  /* 0x000000ffff077224 */ /* 0x010fc400078e000a */
[----:B------:R-:W-:Y:S01]  /*38340*/  IMAD.MOV.U32 R6, RZ, RZ, R9 ;  /* 0x000000ffff067224 */ /* 0x000fe200078e0009 */
[----:B--2---:R-:W2:Y:S04]  /*38350*/  LDL.LU R10, [R1+0x44] ;  /* 0x00004400010a7983 */ /* 0x004ea80000300800 */
[----:B------:R-:W4:Y:S01]  /*38360*/  LDL.LU R9, [R1+0x48] ;  /* 0x0000480001097983 */ /* 0x000f220000300800 */
[----:B------:R-:W-:-:S04]  /*38370*/  SEL R5, R5, RZ, !P2 ;  /* 0x000000ff05057207 */ /* 0x000fc80005000000 */
[----:B------:R-:W-:Y:S02]  /*38380*/  ISETP.NE.U32.AND P4, PT, R5, RZ, PT ;  /* 0x000000ff0500720c */ /* 0x000fe40003f85070 */
[----:B------:R-:W-:-:S11]  /*38390*/  ISETP.GT.AND P5, PT, R4, 0x51, PT ;  /* 0x000000510400780c */ /* 0x000fd60003fa4270 */
[----:B------:R1:W-:Y:S01]  /*383a0*/  LDGSTS.E [R249+0x6013c], desc[UR22][R6.64], P4 ;  /* 0x6013c00006f97fae */ /* 0x0003e2000a1a1016 */
[----:B------:R-:W-:Y:S02]  /*383b0*/  ISETP.GT.AND P4, PT, R4, 0x50, PT ;  /* 0x000000500400780c */ /* 0x000fe40003f84270 */
[----:B------:R-:W-:Y:S02]  /*383c0*/  SEL R5, RZ, 0x4, !P5 ;  /* 0x00000004ff057807 */ /* 0x000fe40006800000 */
[----:B-1----:R-:W-:-:S04]  /*383d0*/  SEL R6, RZ, 0x4, !P4 ;  /* 0x00000004ff067807 */ /* 0x002fc80006000000 */
[----:B------:R-:W-:Y:S02]  /*383e0*/  SEL R6, R6, RZ, !P2 ;  /* 0x000000ff06067207 */ /* 0x000fe40005000000 */
[----:B------:R-:W-:Y:S02]  /*383f0*/  SEL R5, R5, RZ, !P2 ;  /* 0x000000ff05057207 */ /* 0x000fe40005000000 */
[----:B------:R-:W-:Y:S02]  /*38400*/  ISETP.NE.U32.AND P5, PT, R6, RZ, PT ;  /* 0x000000ff0600720c */ /* 0x000fe40003fa5070 */
[----:B------:R-:W-:-:S05]  /*38410*/  IADD3 R15, P6, PT, R15, R2, RZ ;  /* 0x000000020f0f7210 */ /* 0x000fca0007fde0ff */
[----:B------:R-:W-:Y:S01]  /*38420*/  IMAD.X R16, R16, 0x1, R0, P6 ;  /* 0x0000000110107824 */ /* 0x000fe200030e0600 */
[----:B------:R-:W-:Y:S01]  /*38430*/  ISETP.NE.U32.AND P4, PT, R5, RZ, PT ;  /* 0x000000ff0500720c */ /* 0x000fe20003f85070 */
[----:B------:R-:W-:Y:S01]  /*38440*/  STL [R1+0x30], R15 ;  /* 0x0000300f01007387 */ /* 0x000fe20000100800 */
[----:B------:R-:W-:Y:S01]  /*38450*/  MOV R6, R15 ;  /* 0x0000000f00067202 */ /* 0x000fe20000000f00 */
[----:B------:R-:W-:Y:S01]  /*38460*/  IMAD.MOV.U32 R7, RZ, RZ, R16 ;  /* 0x000000ffff077224 */ /* 0x000fe200078e0010 */
[----:B---3--:R-:W-:Y:S01]  /*38470*/  IADD3 R13, P6, PT, R13, R2, RZ ;  /* 0x000000020d0d7210 */ /* 0x008fe20007fde0ff */
[----:B------:R1:W-:Y:S04]  /*38480*/  STL [R1+0x2c], R16 ;  /* 0x00002c1001007387 */ /* 0x0003e80000100800 */
[----:B------:R-:W-:Y:S01]  /*38490*/  IMAD.X R14, R14, 0x1, R0, P6 ;  /* 0x000000010e0e7824 */ /* 0x000fe200030e0600 */
        /* <DEDUP_REMOVED lines=17> */
[--C-:B------:R-:W-:Y:S01]  /*385b0*/  IMAD.X R12, R12, 0x1, R0.reuse, P6 ;  /* 0x000000010c0c7824 */ /* 0x100fe200030e0600 */
[----:B----4-:R-:W-:Y:S01]  /*385c0*/  IADD3 R9, P6, PT, R9, R2, RZ ;  /* 0x0000000209097210 */ /* 0x010fe20007fde0ff */
[----:B------:R-:W-:Y:S04]  /*385d0*/  STL [R1+0x40], R11 ;  /* 0x0000400b01007387 */ /* 0x000fe80000100800 */
[----:B--2---:R-:W-:Y:S01]  /*385e0*/  IMAD.X R10, R10, 0x1, R0, P6 ;  /* 0x000000010a0a7824 */ /* 0x004fe200030e0600 */
[----:B------:R1:W-:Y:S01]  /*385f0*/  STL [R1+0x3c], R12 ;  /* 0x00003c0c01007387 */ /* 0x0003e20000100800 */
[----:B------:R-:W-:Y:S01]  /*38600*/  MOV R6, R11 ;  /* 0x0000000b00067202 */ /* 0x000fe20000000f00 */
[----:B------:R-:W-:Y:S02]  /*38610*/  IMAD.MOV.U32 R7, RZ, RZ, R12 ;  /* 0x000000ffff077224 */ /* 0x000fe400078e000c */
[----:B------:R-:W-:Y:S04]  /*38620*/  STL [R1+0x48], R9 ;  /* 0x0000480901007387 */ /* 0x000fe80000100800 */
[----:B------:R2:W-:Y:S04]  /*38630*/  STL [R1+0x44], R10 ;  /* 0x0000440a01007387 */ /* 0x0005e80000100800 */
[----:B-1----:R-:W4:Y:S04]  /*38640*/  LDL.LU R12, [R1+0x5c] ;  /* 0x00005c00010c7983 */ /* 0x002f280000300800 */
[----:B------:R-:W5:Y:S04]  /*38650*/  LDL.LU R11, [R1+0x60] ;  /* 0x00006000010b7983 */ /* 0x000f680000300800 */
[----:B------:R1:W-:Y:S02]  /*38660*/  LDGSTS.E [R249+0x60148], desc[UR22][R6.64], P5 ;  /* 0x6014800006f97fae */ /* 0x0003e4000a9a1016 */
[----:B-1----:R-:W-:-:S02]  /*38670*/  IMAD.MOV.U32 R7, RZ, RZ, R10 ;  /* 0x000000ffff077224 */ /* 0x002fc400078e000a */
[----:B------:R-:W-:Y:S01]  /*38680*/  IMAD.MOV.U32 R6, RZ, RZ, R9 ;  /* 0x000000ffff067224 */ /* 0x000fe200078e0009 */
[----:B--2---:R-:W2:Y:S04]  /*38690*/  LDL.LU R10, [R1+0x64] ;  /* 0x00006400010a7983 */ /* 0x004ea80000300800 */
[----:B------:R-:W2:Y:S01]  /*386a0*/  LDL.LU R9, [R1+0x68] ;  /* 0x0000680001097983 */ /* 0x000ea20000300800 */
        /* <DEDUP_REMOVED lines=8> */
[-C--:B------:R-:W-:Y:S02]  /*38730*/  IADD3 R15, P6, PT, R15, R2.reuse, RZ ;  /* 0x000000020f0f7210 */ /* 0x080fe40007fde0ff */
[----:B------:R-:W-:Y:S02]  /*38740*/  ISETP.NE.U32.AND P5, PT, R6, RZ, PT ;  /* 0x000000ff0600720c */ /* 0x000fe40003fa5070 */
[----:B------:R-:W-:Y:S01]  /*38750*/  SEL R5, R5, RZ, !P2 ;  /* 0x000000ff05057207 */ /* 0x000fe20005000000 */
[----:B------:R-:W-:Y:S01]  /*38760*/  IMAD.X R16, R16, 0x1, R0, P6 ;  /* 0x0000000110107824 */ /* 0x000fe200030e0600 */
[----:B------:R-:W-:Y:S02]  /*38770*/  MOV R6, R15 ;  /* 0x0000000f00067202 */ /* 0x000fe40000000f00 */
[----:B------:R-:W-:Y:S01]  /*38780*/  ISETP.NE.U32.AND P4, PT, R5, RZ, PT ;  /* 0x000000ff0500720c */ /* 0x000fe20003f85070 */
[----:B------:R-:W-:Y:S01]  /*38790*/  IMAD.MOV.U32 R7, RZ, RZ, R16 ;  /* 0x000000ffff077224 */ /* 0x000fe200078e0010 */
[----:B------:R-:W-:Y:S01]  /*387a0*/  STL [R1+0x50], R15 ;  /* 0x0000500f01007387 */ /* 0x000fe20000100800 */
[----:B---3--:R-:W-:-:S03]  /*387b0*/  IADD3 R13, P6, PT, R13, R2, RZ ;  /* 0x000000020d0d7210 */ /* 0x008fc60007fde0ff */
[----:B------:R1:W-:Y:S02]  /*387c0*/  STL [R1+0x4c], R16 ;  /* 0x00004c1001007387 */ /* 0x0003e40000100800 */
[----:B------:R-:W-:Y:S02]  /*387d0*/  IMAD.X R14, R14, 0x1, R0, P6 ;  /* 0x000000010e0e7824 */ /* 0x000fe400030e0600 */
        /* <DEDUP_REMOVED lines=147> */
[----:B------:R-:W-:Y:S02]  /*39110*/  ISETP.NE.U32.AND P4, PT, R5, RZ, PT ;  /* 0x000000ff0500720c */ /* 0x000fe40003f85070 */
[----:B------:R-:W-:-:S05]  /*39120*/  IADD3 R15, P6, PT, R15, R2, RZ ;  /* 0x000000020f0f7210 */ /* 0x000fca0007fde0ff */
[----:B------:R-:W-:Y:S01]  /*39130*/  IMAD.X R16, R16, 0x1, R0, P6 ;  /* 0x0000000110107824 */ /* 0x000fe200030e0600 */
[----:B------:R-:W-:Y:S01]  /*39140*/  MOV R6, R15 ;  /* 0x0000000f00067202 */ /* 0x000fe20000000f00 */
[----:B------:R-:W-:Y:S02]  /*39150*/  STL [R1+0xb0], R15 ;  /* 0x0000b00f01007387 */ /* 0x000fe40000100800 */
        /* <DEDUP_REMOVED lines=310> */
[----:B------:R1:W-:Y:S01]  /*3a4c0*/  STL [R1+0x170], R15 ;  /* 0x0001700f01007387 */ /* 0x0003e20000100800 */
[----:B------:R-:W-:Y:S02]  /*3a4d0*/  MOV R6, R15 ;  /* 0x0000000f00067202 */ /* 0x000fe40000000f00 */
[----:B------:R-:W-:Y:S01]  /*3a4e0*/  IMAD.MOV.U32 R7, RZ, RZ, R16 ;  /* 0x000000ffff077224 */ /* 0x000fe200078e0010 */
[----:B------:R1:W-:Y:S04]  /*3a4f0*/  STL [R1+0x16c], R16 ;  /* 0x00016c1001007387 */ /* 0x0003e80000100800 */
[----:B------:R1:W-:Y:S01]  /*3a500*/  LDGSTS.E [R249+0x601e0], desc[UR22][R6.64], P5 ;  /* 0x601e000006f97fae */ /* 0x0003e2000a9a1016 */
[----:B---3--:R-:W-:-:S03]  /*3a510*/  IADD3 R13, P6, PT, R13, R2, RZ ;  /* 0x000000020d0d7210 */ /* 0x008fc60007fde0ff */
[----:B-1----:R-:W3:Y:S02]  /*3a520*/  LDL.LU R15, [R1+0x190] ;  /* 0x00019000010f7983 */ /* 0x002ee40000300800 */
[----:B------:R-:W-:Y:S02]  /*3a530*/  IMAD.X R14, R14, 0x1, R0, P6 ;  /* 0x000000010e0e7824 */ /* 0x000fe400030e0600 */
[----:B------:R-:W-:Y:S04]  /*3a540*/  STL [R1+0x178], R13 ;  /* 0x0001780d01007387 */ /* 0x000fe80000100800 */
[----:B------:R1:W-:Y:S01]  /*3a550*/  STL [R1+0x174], R14 ;  /* 0x0001740e01007387 */ /* 0x0003e20000100800 */
[----:B------:R-:W-:Y:S02]  /*3a560*/  IMAD.MOV.U32 R6, RZ, RZ, R13 ;  /* 0x000000ffff067224 */ /* 0x000fe400078e000d */
[----:B------:R-:W-:Y:S01]  /*3a570*/  IMAD.MOV.U32 R7, RZ, RZ, R14 ;  /* 0x000000ffff077224 */ /* 0x000fe200078e000e */
[----:B------:R-:W3:Y:S04]  /*3a580*/  LDL.LU R16, [R1+0x18c] ;  /* 0x00018c0001107983 */ /* 0x000ee80000300800 */
[----:B------:R1:W-:Y:S01]  /*3a590*/  LDGSTS.E [R249+0x601e4], desc[UR22][R6.64], P4 ;  /* 0x601e400006f97fae */ /* 0x0003e2000a1a1016 */
[----:B------:R-:W-:-:S03]  /*3a5a0*/  ISETP.GT.AND P4, PT, R4, 0x7a, PT ;  /* 0x0000007a0400780c */ /* 0x000fc60003f84270 */
[----:B-1----:R-:W3:Y:S01]  /*3a5b0*/  LDL.LU R14, [R1+0x194] ;  /* 0x00019400010e7983 */ /* 0x002ee20000300800 */
[----:B------:R-:W-:-:S03]  /*3a5c0*/  ISETP.GT.AND P5, PT, R4, 0x7b, PT ;  /* 0x0000007b0400780c */ /* 0x000fc60003fa4270 */
[----:B------:R-:W3:Y:S01]  /*3a5d0*/  LDL.LU R13, [R1+0x198] ;  /* 0x00019800010d7983 */ /* 0x000ee20000300800 */
[----:B------:R-:W-:-:S04]  /*3a5e0*/  SEL R6, RZ, 0x4, !P4 ;  /* 0x00000004ff067807 */ /* 0x000fc80006000000 */
        /* <DEDUP_REMOVED lines=21> */
[----:B------:R-:W-:-:S13]  /*3a740*/  ISETP.NE.U32.AND P4, PT, R5, RZ, PT ;  /* 0x000000ff0500720c */ /* 0x000fda0003f85070 */
[----:B------:R1:W-:Y:S01]  /*3a750*/  LDGSTS.E [R249+0x601ec], desc[UR22][R6.64], P4 ;  /* 0x601ec00006f97fae */ /* 0x0003e2000a1a1016 */
[----:B------:R-:W-:-:S04]  /*3a760*/  ISETP.GT.AND P4, PT, R4, 0x7c, PT ;  /* 0x0000007c0400780c */ /* 0x000fc80003f84270 */
[----:B------:R-:W-:-:S04]  /*3a770*/  SEL R5, RZ, 0x4, !P4 ;  /* 0x00000004ff057807 */ /* 0x000fc80006000000 */
[----:B------:R-:W-:-:S04]  /*3a780*/  SEL R5, R5, RZ, !P2 ;  /* 0x000000ff05057207 */ /* 0x000fc80005000000 */
[----:B------:R-:W-:Y:S02]  /*3a790*/  ISETP.NE.U32.AND P5, PT, R5, RZ, PT ;  /* 0x000000ff0500720c */ /* 0x000fe40003fa5070 */
[----:B------:R-:W-:Y:S02]  /*3a7a0*/  ISETP.GT.AND P4, PT, R4, 0x7d, PT ;  /* 0x0000007d0400780c */ /* 0x000fe40003f84270 */
[----:B---3--:R-:W-:Y:S02]  /*3a7b0*/  IADD3 R15, P6, PT, R15, R2, RZ ;  /* 0x000000020f0f7210 */ /* 0x008fe40007fde0ff */
[----:B------:R-:W-:-:S03]  /*3a7c0*/  SEL R5, RZ, 0x4, !P4 ;  /* 0x00000004ff057807 */ /* 0x000fc60006000000 */
[----:B-1----:R-:W-:Y:S02]  /*3a7d0*/  IMAD.MOV.U32 R6, RZ, RZ, R15 ;  /* 0x000000ffff067224 */ /* 0x002fe400078e000f */
[----:B------:R-:W-:Y:S01]  /*3a7e0*/  IMAD.X R16, R16, 0x1, R0, P6 ;  /* 0x0000000110107824 */ /* 0x000fe200030e0600 */
[----:B------:R-:W-:-:S04]  /*3a7f0*/  SEL R5, R5, RZ, !P2 ;  /* 0x000000ff05057207 */ /* 0x000fc80005000000 */
[----:B------:R-:W-:Y:S02]  /*3a800*/  MOV R7, R16 ;  /* 0x0000001000077202 */ /* 0x000fe40000000f00 */
[----:B------:R-:W-:-:S03]  /*3a810*/  ISETP.NE.U32.AND P4, PT, R5, RZ, PT ;  /* 0x000000ff0500720c */ /* 0x000fc60003f85070 */
[----:B------:R-:W-:Y:S01]  /*3a820*/  LDGSTS.E [R249+0x601f0], desc[UR22][R6.64], P5 ;  /* 0x601f000006f97fae */ /* 0x000fe2000a9a1016 */
[----:B------:R-:W-:-:S03]  /*3a830*/  IADD3 R13, P5, PT, R13, R2, RZ ;  /* 0x000000020d0d7210 */ /* 0x000fc60007fbe0ff */
[----:B------:R1:W-:Y:S02]  /*3a840*/  STL [R1+0x190], R15 ;  /* 0x0001900f01007387 */ /* 0x0003e40000100800 */
[----:B------:R-:W-:Y:S02]  /*3a850*/  IMAD.X R14, R14, 0x1, R0, P5 ;  /* 0x000000010e0e7824 */ /* 0x000fe400028e0600 */
[----:B------:R-:W-:Y:S01]  /*3a860*/  STL [R1+0x18c], R16 ;  /* 0x00018c1001007387 */ /* 0x000fe20000100800 */
[C---:B------:R-:W-:Y:S02]  /*3a870*/  ISETP.GT.AND P5, PT, R4.reuse, 0x7e, PT ;  /* 0x0000007e0400780c */ /* 0x040fe40003fa4270 */
[----:B------:R-:W-:Y:S01]  /*3a880*/  ISETP.GT.AND P6, PT, R4, 0x7f, PT ;  /* 0x0000007f0400780c */ /* 0x000fe20003fc4270 */
[----:B------:R3:W-:Y:S01]  /*3a890*/  STL [R1+0x198], R13 ;  /* 0x0001980d01007387 */ /* 0x0007e20000100800 */
[----:B------:R-:W-:Y:S02]  /*3a8a0*/  IMAD.MOV.U32 R4, RZ, RZ, R13 ;  /* 0x000000ffff047224 */ /* 0x000fe400078e000d */
[----:B------:R-:W-:Y:S01]  /*3a8b0*/  IMAD.MOV.U32 R5, RZ, RZ, R14 ;  /* 0x000000ffff057224 */ /* 0x000fe200078e000e */
[----:B------:R-:W-:Y:S04]  /*3a8c0*/  STL [R1+0x194], R14 ;  /* 0x0001940e01007387 */ /* 0x000fe80000100800 */
[----:B-1----:R-:W2:Y:S04]  /*3a8d0*/  LDL.LU R15, [R1+0x1ac] ;  /* 0x0001ac00010f7983 */ /* 0x002ea80000300800 */
[----:B---3--:R-:W3:Y:S04]  /*3a8e0*/  LDL.LU R13, [R1+0x1b0] ;  /* 0x0001b000010d7983 */ /* 0x008ee80000300800 */
[----:B------:R-:W3:Y:S04]  /*3a8f0*/  LDL.LU R20, [R1+0x1ec] ;  /* 0x0001ec0001147983 */ /* 0x000ee80000300800 */
[----:B------:R-:W3:Y:S04]  /*3a900*/  LDL.LU R19, [R1+0x1f0] ;  /* 0x0001f00001137983 */ /* 0x000ee80000300800 */
[----:B------:R1:W-:Y:S02]  /*3a910*/  LDGSTS.E [R249+0x601f4], desc[UR22][R4.64], P4 ;  /* 0x601f400004f97fae */ /* 0x0003e4000a1a1016 */
[----:B-1----:R-:W-:-:S02]  /*3a920*/  SEL R5, RZ, 0x4, !P5 ;  /* 0x00000004ff057807 */ /* 0x002fc40006800000 */
[----:B------:R-:W-:Y:S02]  /*3a930*/  SEL R4, RZ, 0x4, !P6 ;  /* 0x00000004ff047807 */ /* 0x000fe40007000000 */
[----:B------:R-:W-:-:S04]  /*3a940*/  SEL R5, R5, RZ, !P2 ;  /* 0x000000ff05057207 */ /* 0x000fc80005000000 */
[----:B------:R-:W-:Y:S02]  /*3a950*/  ISETP.NE.U32.AND P5, PT, R5, RZ, PT ;  /* 0x000000ff0500720c */ /* 0x000fe40003fa5070 */
[----:B------:R-:W-:-:S04]  /*3a960*/  SEL R4, R4, RZ, !P2 ;  /* 0x000000ff04047207 */ /* 0x000fc80005000000 */
[----:B------:R-:W-:Y:S02]  /*3a970*/  ISETP.NE.U32.AND P4, PT, R4, RZ, PT ;  /* 0x000000ff0400720c */ /* 0x000fe40003f85070 */
[----:B-----5:R-:W-:-:S05]  /*3a980*/  IADD3 R11, P6, PT, R11, R2, RZ ;  /* 0x000000020b0b7210 */ /* 0x020fca0007fde0ff */
[----:B----4-:R-:W-:Y:S01]  /*3a990*/  IMAD.X R12, R12, 0x1, R0, P6 ;  /* 0x000000010c0c7824 */ /* 0x010fe200030e0600 */
[----:B------:R-:W-:Y:S01]  /*3a9a0*/  STL [R1+0x1a0], R11 ;  /* 0x0001a00b01007387 */ /* 0x000fe20000100800 */
[----:B------:R-:W-:Y:S02]  /*3a9b0*/  MOV R4, R11 ;  /* 0x0000000b00047202 */ /* 0x000fe40000000f00 */
[----:B------:R-:W-:Y:S01]  /*3a9c0*/  IMAD.MOV.U32 R5, RZ, RZ, R12 ;  /* 0x000000ffff057224 */ /* 0x000fe200078e000c */
[----:B------:R-:W-:Y:S04]  /*3a9d0*/  STL [R1+0x19c], R12 ;  /* 0x00019c0c01007387 */ /* 0x000fe80000100800 */
[----:B------:R1:W-:Y:S01]  /*3a9e0*/  LDGSTS.E [R249+0x601f8], desc[UR22][R4.64], P5 ;  /* 0x601f800004f97fae */ /* 0x0003e2000a9a1016 */
[----:B--2---:R-:W-:-:S05]  /*3a9f0*/  IADD3 R9, P6, PT, R9, R2, RZ ;  /* 0x0000000209097210 */ /* 0x004fca0007fde0ff */
[----:B------:R-:W-:Y:S01]  /*3aa00*/  IMAD.X R10, R10, 0x1, R0, P6 ;  /* 0x000000010a0a7824 */ /* 0x000fe200030e0600 */
[----:B------:R2:W-:Y:S04]  /*3aa10*/  STL [R1+0x1a8], R9 ;  /* 0x0001a80901007387 */ /* 0x0005e80000100800 */
[----:B------:R4:W-:Y:S01]  /*3aa20*/  STL [R1+0x1a4], R10 ;  /* 0x0001a40a01007387 */ /* 0x0009e20000100800 */
[----:B-1----:R-:W-:-:S03]  /*3aa30*/  IMAD.MOV.U32 R4, RZ, RZ, R9 ;  /* 0x000000ffff047224 */ /* 0x002fc600078e0009 */
[----:B------:R-:W5:Y:S04]  /*3aa40*/  LDL.LU R7, [R1+0x230] ;  /* 0x0002300001077983 */ /* 0x000f680000300800 */
[----:B--2---:R-:W2:Y:S04]  /*3aa50*/  LDL.LU R9, [R1+0x270] ;  /* 0x0002700001097983 */ /* 0x004ea80000300800 */
[----:B------:R-:W2:Y:S04]  /*3aa60*/  LDL.LU R17, [R1+0x22c] ;  /* 0x00022c0001117983 */ /* 0x000ea80000300800 */
[----:B------:R-:W2:Y:S01]  /*3aa70*/  LDL.LU R18, [R1+0x26c] ;  /* 0x00026c0001127983 */ /* 0x000ea20000300800 */
[----:B------:R-:W-:-:S03]  /*3aa80*/  IMAD.MOV.U32 R5, RZ, RZ, R10 ;  /* 0x000000ffff057224 */ /* 0x000fc600078e000a */
[----:B------:R-:W2:Y:S04]  /*3aa90*/  LDL.LU R11, [R1+0x2ac] ;  /* 0x0002ac00010b7983 */ /* 0x000ea80000300800 */
[----:B------:R1:W-:Y:S04]  /*3aaa0*/  LDGSTS.E [R249+0x601fc], desc[UR22][R4.64], P4 ;  /* 0x601fc00004f97fae */ /* 0x0003e8000a1a1016 */
[----:B----4-:R-:W4:Y:S04]  /*3aab0*/  LDL.LU R10, [R1+0x2b0] ;  /* 0x0002b000010a7983 */ /* 0x010f280000300800 */
[----:B------:R-:W4:Y:S01]  /*3aac0*/  LDL.LU R16, [R1+0x2ec] ;  /* 0x0002ec0001107983 */ /* 0x000f220000300800 */
[----:B-1----:R-:W-:-:S03]  /*3aad0*/  IMAD R4, R250, -0x80, R8 ;  /* 0xffffff80fa047824 */ /* 0x002fc600078e0208 */
[----:B------:R-:W4:Y:S02]  /*3aae0*/  LDL.LU R12, [R1+0x2f0] ;  /* 0x0002f000010c7983 */ /* 0x000f240000300800 */
[----:B------:R-:W-:Y:S01]  /*3aaf0*/  ISETP.GE.AND P4, PT, R133, R4, PT ;  /* 0x000000048500720c */ /* 0x000fe20003f86270 */
[----:B------:R-:W-:Y:S01]  /*3ab00*/  UIADD3 UR14, UPT, UPT, UR14, 0x1, URZ ;  /* 0x000000010e0e7890 */ /* 0x000fe2000fffe0ff */
[----:B------:R-:W4:Y:S02]  /*3ab10*/  LDL.LU R14, [R1+0x330] ;  /* 0x00033000010e7983 */ /* 0x000f240000300800 */
[----:B------:R-:W-:Y:S01]  /*3ab20*/  SEL R4, RZ, 0x4, P4 ;  /* 0x00000004ff047807 */ /* 0x000fe20002000000 */
[----:B------:R-:W-:Y:S01]  /*3ab30*/  UISETP.GT.AND UP1, UPT, UR14, 0x2, UPT ;  /* 0x000000020e00788c */ /* 0x000fe2000bf24270 */
[----:B------:R-:W4:Y:S02]  /*3ab40*/  LDL.LU R8, [R1+0x370] ;  /* 0x0003700001087983 */ /* 0x000f240000300800 */
[----:B------:R-:W-:Y:S01]  /*3ab50*/  SEL R4, R4, RZ, !P2 ;  /* 0x000000ff04047207 */ /* 0x000fe20005000000 */
[----:B------:R-:W-:Y:S01]  /*3ab60*/  USEL UR14, UR14, URZ, !UP1 ;  /* 0x000000ff0e0e7287 */ /* 0x000fe2000c800000 */
[----:B------:R-:W0:Y:S02]  /*3ab70*/  LDGDEPBAR ;  /* 0x00000000000079af */ /* 0x000e240000000000 */
[----:B------:R-:W-:Y:S01]  /*3ab80*/  ISETP.NE.U32.AND P2, PT, R4, RZ, PT ;  /* 0x000000ff0400720c */ /* 0x000fe20003f45070 */
[----:B------:R-:W-:Y:S01]  /*3ab90*/  ULEA UR5, UR14, UR9, 0x11 ;  /* 0x000000090e057291 */ /* 0x000fe2000f8e88ff */
[----:B---3--:R-:W-:-:S05]  /*3aba0*/  IADD3 R13, P4, PT, R13, R134, RZ ;  /* 0x000000860d0d7210 */ /* 0x008fca0007f9e0ff */
[--C-:B------:R-:W-:Y:S01]  /*3abb0*/  IMAD.X R15, R15, 0x1, R135.reuse, P4 ;  /* 0x000000010f0f7824 */ /* 0x100fe200020e0687 */
[----:B------:R-:W-:Y:S01]  /*3abc0*/  IADD3 R19, P5, PT, R19, R134, RZ ;  /* 0x0000008613137210 */ /* 0x000fe20007fbe0ff */
[----:B------:R-:W-:Y:S04]  /*3abd0*/  STL [R1+0x1b0], R13 ;  /* 0x0001b00d01007387 */ /* 0x000fe80000100800 */
[----:B------:R-:W-:Y:S01]  /*3abe0*/  IMAD.X R20, R20, 0x1, R135, P5 ;  /* 0x0000000114147824 */ /* 0x000fe200028e0687 */
[----:B------:R1:W-:Y:S01]  /*3abf0*/  STL [R1+0x1ac], R15 ;  /* 0x0001ac0f01007387 */ /* 0x0003e20000100800 */
[----:B------:R-:W-:-:S03]  /*3ac00*/  IMAD.MOV.U32 R5, RZ, RZ, R15 ;  /* 0x000000ffff057224 */ /* 0x000fc600078e000f */
[----:B------:R-:W-:Y:S04]  /*3ac10*/  STL [R1+0x1f0], R19 ;  /* 0x0001f01301007387 */ /* 0x000fe80000100800 */
[----:B------:R-:W-:Y:S04]  /*3ac20*/  STL [R1+0x1ec], R20 ;  /* 0x0001ec1401007387 */ /* 0x000fe80000100800 */
[----:B-1----:R-:W3:Y:S01]  /*3ac30*/  LDL.LU R15, [R1+0x32c] ;  /* 0x00032c00010f7983 */ /* 0x002ee20000300800 */
[----:B------:R-:W-:-:S03]  /*3ac40*/  IMAD.MOV.U32 R4, RZ, RZ, R13 ;  /* 0x000000ffff047224 */ /* 0x000fc600078e000d */
[----:B------:R-:W3:Y:S01]  /*3ac50*/  LDL.LU R13, [R1+0x36c] ;  /* 0x00036c00010d7983 */ /* 0x000ee20000300800 */
[----:B------:R-:W-:-:S05]  /*3ac60*/  IADD3 R6, PT, PT, R132, UR5, RZ ;  /* 0x0000000584067c10 */ /* 0x000fca000fffe0ff */
[----:B------:R1:W-:Y:S02]  /*3ac70*/  LDGSTS.E [R6], desc[UR22][R4.64], P2 ;  /* 0x0000000004067fae */ /* 0x0003e400091a1016 */
[----:B-1----:R-:W-:Y:S02]  /*3ac80*/  IMAD.MOV.U32 R4, RZ, RZ, R19 ;  /* 0x000000ffff047224 */ /* 0x002fe400078e0013 */
[----:B------:R-:W-:-:S05]  /*3ac90*/  IMAD.MOV.U32 R5, RZ, RZ, R20 ;  /* 0x000000ffff057224 */ /* 0x000fca00078e0014 */
[----:B------:R1:W-:Y:S01]  /*3aca0*/  LDGSTS.E [R6+0x400], desc[UR22][R4.64], P2 ;  /* 0x0040000004067fae */ /* 0x0003e200091a1016 */
[-C--:B-----5:R-:W-:Y:S02]  /*3acb0*/  IADD3 R7, P4, PT, R7, R134.reuse, RZ ;  /* 0x0000008607077210 */ /* 0x0a0fe40007f9e0ff */
[----:B--2---:R-:W-:-:S03]  /*3acc0*/  IADD3 R9, P5, PT, R9, R134, RZ ;  /* 0x0000008609097210 */ /* 0x004fc60007fbe0ff */
[----:B------:R-:W-:Y:S01]  /*3acd0*/  IMAD.X R17, R17, 0x1, R135, P4 ;  /* 0x0000000111117824 */ /* 0x000fe200020e0687 */
[----:B------:R-:W-:Y:S01]  /*3ace0*/  STL [R1+0x230], R7 ;  /* 0x0002300701007387 */ /* 0x000fe20000100800 */
[----:B-1----:R-:W-:Y:S01]  /*3acf0*/  IMAD.MOV.U32 R4, RZ, RZ, R7 ;  /* 0x000000ffff047224 */ /* 0x002fe200078e0007 */
[----:B------:R-:W-:Y:S02]  /*3ad00*/  IADD3.X R18, PT, PT, R18, R135, RZ, P5, !PT ;  /* 0x0000008712127210 */ /* 0x000fe40002ffe4ff */
[----:B------:R1:W-:Y:S01]  /*3ad10*/  STL [R1+0x22c], R17 ;  /* 0x00022c1101007387 */ /* 0x0003e20000100800 */
[----:B------:R-:W-:-:S03]  /*3ad20*/  IMAD.MOV.U32 R5, RZ, RZ, R17 ;  /* 0x000000ffff057224 */ /* 0x000fc600078e0011 */
[----:B------:R-:W-:Y:S04]  /*3ad30*/  STL [R1+0x270], R9 ;  /* 0x0002700901007387 */ /* 0x000fe80000100800 */
[----:B------:R2:W-:Y:S04]  /*3ad40*/  LDGSTS.E [R6+0x800], desc[UR22][R4.64], P2 ;  /* 0x0080000004067fae */ /* 0x0005e800091a1016 */
[----:B-1----:R-:W5:Y:S04]  /*3ad50*/  LDL.LU R17, [R1+0x3b0] ;  /* 0x0003b00001117983 */ /* 0x002f680000300800 */
[----:B------:R1:W-:Y:S04]  /*3ad60*/  STL [R1+0x26c], R18 ;  /* 0x00026c1201007387 */ /* 0x0003e80000100800 */
[----:B------:R-:W5:Y:S01]  /*3ad70*/  LDL.LU R7, [R1+0x3f0] ;  /* 0x0003f00001077983 */ /* 0x000f620000300800 */
[----:B--2---:R-:W-:-:S03]  /*3ad80*/  IMAD.MOV.U32 R5, RZ, RZ, R18 ;  /* 0x000000ffff057224 */ /* 0x004fc600078e0012 */
[----:B-1----:R-:W2:Y:S01]  /*3ad90*/  LDL.LU R18, [R1+0x3ac] ;  /* 0x0003ac0001127983 */ /* 0x002ea20000300800 */
[----:B------:R-:W-:-:S03]  /*3ada0*/  IMAD.MOV.U32 R4, RZ, RZ, R9 ;  /* 0x000000ffff047224 */ /* 0x000fc600078e0009 */
[----:B------:R-:W2:Y:S01]  /*3adb0*/  LDL.LU R9, [R1+0x3ec] ;  /* 0x0003ec0001097983 */ /* 0x000ea20000300800 */
[-C--:B----4-:R-:W-:Y:S02]  /*3adc0*/  IADD3 R10, P4, PT, R10, R134.reuse, RZ ;  /* 0x000000860a0a7210 */ /* 0x090fe40007f9e0ff */
[----:B------:R-:W-:Y:S01]  /*3add0*/  IADD3 R12, P5, PT, R12, R134, RZ ;  /* 0x000000860c0c7210 */ /* 0x000fe20007fbe0ff */
[----:B------:R1:W-:Y:S02]  /*3ade0*/  LDGSTS.E [R6+0xc00], desc[UR22][R4.64], P2 ;  /* 0x00c0000004067fae */ /* 0x0003e400091a1016 */
[----:B------:R-:W-:Y:S01]  /*3adf0*/  IMAD.X R11, R11, 0x1, R135, P4 ;  /* 0x000000010b0b7824 */ /* 0x000fe200020e0687 */
[----:B------:R-:W-:Y:S01]  /*3ae00*/  IADD3.X R16, PT, PT, R16, R135, RZ, P5, !PT ;  /* 0x0000008710107210 */ /* 0x000fe20002ffe4ff */
[----:B------:R4:W-:Y:S04]  /*3ae10*/  STL [R1+0x2b0], R10 ;  /* 0x0002b00a01007387 */ /* 0x0009e80000100800 */
[----:B------:R4:W-:Y:S01]  /*3ae20*/  STL [R1+0x2ac], R11 ;  /* 0x0002ac0b01007387 */ /* 0x0009e20000100800 */
[----:B-1----:R-:W-:-:S03]  /*3ae30*/  IMAD.MOV.U32 R4, RZ, RZ, R10 ;  /* 0x000000ffff047224 */ /* 0x002fc600078e000a */
[----:B------:R-:W-:Y:S01]  /*3ae40*/  STL [R1+0x2f0], R12 ;  /* 0x0002f00c01007387 */ /* 0x000fe20000100800 */
[----:B------:R-:W-:-:S03]  /*3ae50*/  IMAD.MOV.U32 R5, RZ, RZ, R11 ;  /* 0x000000ffff057224 */ /* 0x000fc600078e000b */
[----:B----4-:R-:W4:Y:S01]  /*3ae60*/  LDL.LU R10, [R1+0x430] ;  /* 0x00043000010a7983 */ /* 0x010f220000300800 */
[----:B------:R-:W-:-:S03]  /*3ae70*/  IADD3 R14, P4, PT, R14, R134, RZ ;  /* 0x000000860e0e7210 */ /* 0x000fc60007f9e0ff */
[----:B------:R1:W-:Y:S04]  /*3ae80*/  STL [R1+0x2ec], R16 ;  /* 0x0002ec1001007387 */ /* 0x0003e80000100800 */
[----:B------:R1:W-:Y:S04]  /*3ae90*/  LDGSTS.E [R6+0x1000], desc[UR22][R4.64], P2 ;  /* 0x0100000004067fae */ /* 0x0003e800091a1016 */
[----:B------:R-:W4:Y:S01]  /*3aea0*/  LDL.LU R11, [R1+0x470] ;  /* 0x00047000010b7983 */ /* 0x000f220000300800 */
[----:B------:R-:W-:Y:S01]  /*3aeb0*/  IADD3 R8, P5, PT, R8, R134, RZ ;  /* 0x0000008608087210 */ /* 0x000fe20007fbe0ff */
[----:B-1----:R-:W-:-:S02]  /*3aec0*/  IMAD.MOV.U32 R5, RZ, RZ, R16 ;  /* 0x000000ffff057224 */ /* 0x002fc400078e0010 */
[----:B------:R-:W4:Y:S01]  /*3aed0*/  LDL.LU R16, [R1+0x42c] ;  /* 0x00042c0001107983 */ /* 0x000f220000300800 */
[----:B------:R-:W-:-:S03]  /*3aee0*/  IMAD.MOV.U32 R4, RZ, RZ, R12 ;  /* 0x000000ffff047224 */ /* 0x000fc600078e000c */
[----:B------:R-:W4:Y:S04]  /*3aef0*/  LDL.LU R12, [R1+0x46c] ;  /* 0x00046c00010c7983 */ /* 0x000f280000300800 */
[----:B------:R1:W-:Y:S04]  /*3af00*/  STL [R1+0x330], R14 ;  /* 0x0003300e01007387 */ /* 0x0003e80000100800 */
[----:B------:R1:W-:Y:S01]  /*3af10*/  LDGSTS.E [R6+0x1400], desc[UR22][R4.64], P2 ;  /* 0x0140000004067fae */ /* 0x0003e200091a1016 */
[----:B---3--:R-:W-:Y:S01]  /*3af20*/  IMAD.X R15, R15, 0x1, R135, P4 ;  /* 0x000000010f0f7824 */ /* 0x008fe200020e0687 */
[----:B------:R-:W-:-:S04]  /*3af30*/  IADD3.X R13, PT, PT, R13, R135, RZ, P5, !PT ;  /* 0x000000870d0d7210 */ /* 0x000fc80002ffe4ff */
[----:B------:R3:W-:Y:S04]  /*3af40*/  STL [R1+0x32c], R15 ;  /* 0x00032c0f01007387 */ /* 0x0007e80000100800 */
[----:B------:R3:W-:Y:S01]  /*3af50*/  STL [R1+0x370], R8 ;  /* 0x0003700801007387 */ /* 0x0007e20000100800 */
[----:B-1----:R-:W-:-:S03]  /*3af60*/  IMAD.MOV.U32 R4, RZ, RZ, R14 ;  /* 0x000000ffff047224 */ /* 0x002fc600078e000e */
[----:B------:R-:W4:Y:S01]  /*3af70*/  LDL.LU R14, [R1+0x4b0] ;  /* 0x0004b000010e7983 */ /* 0x000f220000300800 */
[----:B------:R-:W-:-:S03]  /*3af80*/  IMAD.MOV.U32 R5, RZ, RZ, R15 ;  /* 0x000000ffff057224 */ /* 0x000fc600078e000f */
[----:B------:R1:W-:Y:S04]  /*3af90*/  STL [R1+0x36c], R13 ;  /* 0x00036c0d01007387 */ /* 0x0003e80000100800 */
[----:B------:R-:W4:Y:S04]  /*3afa0*/  LDL.LU R19, [R1+0x4f0] ;  /* 0x0004f00001137983 */ /* 0x000f280000300800 */
[----:B---3--:R-:W3:Y:S04]  /*3afb0*/  LDL.LU R15, [R1+0x4ac] ;  /* 0x0004ac00010f7983 */ /* 0x008ee80000300800 */
[----:B------:R-:W3:Y:S04]  /*3afc0*/  LDL.LU R20, [R1+0x4ec] ;  /* 0x0004ec0001147983 */ /* 0x000ee80000300800 */
[----:B------:R1:W-:Y:S02]  /*3afd0*/  LDGSTS.E [R6+0x1800], desc[UR22][R4.64], P2 ;  /* 0x0180000004067fae */ /* 0x0003e400091a1016 */
[----:B-1----:R-:W-:-:S02]  /*3afe0*/  IMAD.MOV.U32 R4, RZ, RZ, R8 ;  /* 0x000000ffff047224 */ /* 0x002fc400078e0008 */
[----:B------:R-:W-:Y:S01]  /*3aff0*/  IMAD.MOV.U32 R5, RZ, RZ, R13 ;  /* 0x000000ffff057224 */ /* 0x000fe200078e000d */
[----:B------:R-:W3:Y:S04]  /*3b000*/  LDL.LU R8, [R1+0x530] ;  /* 0x0005300001087983 */ /* 0x000ee80000300800 */
[----:B------:R-:W3:Y:S04]  /*3b010*/  LDL.LU R13, [R1+0x570] ;  /* 0x00057000010d7983 */ /* 0x000ee80000300800 */
[----:B------:R1:W-:Y:S01]  /*3b020*/  LDGSTS.E [R6+0x1c00], desc[UR22][R4.64], P2 ;  /* 0x01c0000004067fae */ /* 0x0003e200091a1016 */
[----:B-----5:R-:W-:-:S05]  /*3b030*/  IADD3 R17, P4, PT, R17, R134, RZ ;  /* 0x0000008611117210 */ /* 0x020fca0007f9e0ff */
[----:B------:R5:W-:Y:S01]  /*3b040*/  STL [R1+0x3b0], R17 ;  /* 0x0003b01101007387 */ /* 0x000be20000100800 */
[----:B------:R-:W-:Y:S01]  /*3b050*/  IADD3 R7, P5, PT, R7, R134, RZ ;  /* 0x0000008607077210 */ /* 0x000fe20007fbe0ff */
[----:B--2---:R-:W-:Y:S02]  /*3b060*/  IMAD.X R18, R18, 0x1, R135, P4 ;  /* 0x0000000112127824 */ /* 0x004fe400020e0687 */
[----:B-1----:R-:W-:Y:S01]  /*3b070*/  IMAD.MOV.U32 R4, RZ, RZ, R17 ;  /* 0x000000ffff047224 */ /* 0x002fe200078e0011 */
[----:B------:R-:W-:Y:S02]  /*3b080*/  IADD3.X R9, PT, PT, R9, R135, RZ, P5, !PT ;  /* 0x0000008709097210 */ /* 0x000fe40002ffe4ff */
[----:B------:R1:W-:Y:S04]  /*3b090*/  STL [R1+0x3ac], R18 ;  /* 0x0003ac1201007387 */ /* 0x0003e80000100800 */
[----:B------:R2:W-:Y:S04]  /*3b0a0*/  STL [R1+0x3f0], R7 ;  /* 0x0003f00701007387 */ /* 0x0005e80000100800 */
[----:B-----5:R-:W5:Y:S01]  /*3b0b0*/  LDL.LU R17, [R1+0x52c] ;  /* 0x00052c0001117983 */ /* 0x020f620000300800 */
[----:B------:R-:W-:-:S03]  /*3b0c0*/  IMAD.MOV.U32 R5, RZ, RZ, R18 ;  /* 0x000000ffff057224 */ /* 0x000fc600078e0012 */
[----:B------:R2:W-:Y:S04]  /*3b0d0*/  STL [R1+0x3ec], R9 ;  /* 0x0003ec0901007387 */ /* 0x0005e80000100800 */
[----:B-1----:R-:W5:Y:S01]  /*3b0e0*/  LDL.LU R18, [R1+0x56c] ;  /* 0x00056c0001127983 */ /* 0x002f620000300800 */
[----:B----4-:R-:W-:-:S03]  /*3b0f0*/  IADD3 R10, P4, PT, R10, R134, RZ ;  /* 0x000000860a0a7210 */ /* 0x010fc60007f9e0ff */
[----:B------:R1:W-:Y:S01]  /*3b100*/  LDGSTS.E [R6+0x2000], desc[UR22][R4.64], P2 ;  /* 0x0200000004067fae */ /* 0x0003e200091a1016 */
[----:B------:R-:W-:Y:S01]  /*3b110*/  IADD3 R11, P5, PT, R11, R134, RZ ;  /* 0x000000860b0b7210 */ /* 0x000fe20007fbe0ff */
[----:B-1----:R-:W-:Y:S02]  /*3b120*/  IMAD.MOV.U32 R4, RZ, RZ, R7 ;  /* 0x000000ffff047224 */ /* 0x002fe400078e0007 */
[----:B------:R-:W-:Y:S01]  /*3b130*/  IMAD.MOV.U32 R5, RZ, RZ, R9 ;  /* 0x000000ffff057224 */ /* 0x000fe200078e0009 */
[----:B--2---:R-:W2:Y:S04]  /*3b140*/  LDL.LU R7, [R1+0x5b0] ;  /* 0x0005b00001077983 */ /* 0x004ea80000300800 */
[----:B------:R-:W4:Y:S01]  /*3b150*/  LDL.LU R9, [R1+0x5f0] ;  /* 0x0005f00001097983 */ /* 0x000f220000300800 */
[----:B------:R-:W-:-:S03]  /*3b160*/  IMAD.X R16, R16, 0x1, R135, P4 ;  /* 0x0000000110107824 */ /* 0x000fc600020e0687 */
[----:B------:R1:W-:Y:S01]  /*3b170*/  STL [R1+0x430], R10 ;  /* 0x0004300a01007387 */ /* 0x0003e20000100800 */
[----:B------:R-:W-:-:S03]  /*3b180*/  IADD3.X R12, PT, PT, R12, R135, RZ, P5, !PT ;  /* 0x000000870c0c7210 */ /* 0x000fc60002ffe4ff */
[----:B------:R1:W-:Y:S04]  /*3b190*/  LDGSTS.E [R6+0x2400], desc[UR22][R4.64], P2 ;  /* 0x0240000004067fae */ /* 0x0003e800091a1016 */
[----:B------:R1:W-:Y:S04]  /*3b1a0*/  STL [R1+0x42c], R16 ;  /* 0x00042c1001007387 */ /* 0x0003e80000100800 */
[----:B------:R3:W-:Y:S01]  /*3b1b0*/  STL [R1+0x470], R11 ;  /* 0x0004700b01007387 */ /* 0x0007e20000100800 */
[----:B-1----:R-:W-:-:S03]  /*3b1c0*/  IMAD.MOV.U32 R4, RZ, RZ, R10 ;  /* 0x000000ffff047224 */ /* 0x002fc600078e000a */
[----:B------:R-:W4:Y:S01]  /*3b1d0*/  LDL.LU R10, [R1+0x5ac] ;  /* 0x0005ac00010a7983 */ /* 0x000f220000300800 */
[----:B------:R-:W-:-:S03]  /*3b1e0*/  IMAD.MOV.U32 R5, RZ, RZ, R16 ;  /* 0x000000ffff057224 */ /* 0x000fc600078e0010 */
[----:B------:R1:W-:Y:S01]  /*3b1f0*/  STL [R1+0x46c], R12 ;  /* 0x00046c0c01007387 */ /* 0x0003e20000100800 */
[----:B------:R-:W-:-:S03]  /*3b200*/  IADD3 R14, P4, PT, R14, R134, RZ ;  /* 0x000000860e0e7210 */ /* 0x000fc60007f9e0ff */
[----:B------:R-:W4:Y:S04]  /*3b210*/  LDL.LU R16, [R1+0x5ec] ;  /* 0x0005ec0001107983 */ /* 0x000f280000300800 */
[----:B------:R1:W-:Y:S01]  /*3b220*/  LDGSTS.E [R6+0x2800], desc[UR22][R4.64], P2 ;  /* 0x0280000004067fae */ /* 0x0003e200091a1016 */
[----:B------:R-:W-:Y:S01]  /*3b230*/  IADD3 R19, P5, PT, R19, R134, RZ ;  /* 0x0000008613137210 */ /* 0x000fe20007fbe0ff */
[----:B---3--:R-:W-:Y:S02]  /*3b240*/  IMAD.X R15, R15, 0x1, R135, P4 ;  /* 0x000000010f0f7824 */ /* 0x008fe400020e0687 */
[----:B-1----:R-:W-:Y:S02]  /*3b250*/  IMAD.MOV.U32 R4, RZ, RZ, R11 ;  /* 0x000000ffff047224 */ /* 0x002fe400078e000b */
[----:B------:R-:W-:Y:S01]  /*3b260*/  IMAD.MOV.U32 R5, RZ, RZ, R12 ;  /* 0x000000ffff057224 */ /* 0x000fe200078e000c */
[----:B------:R-:W3:Y:S01]  /*3b270*/  LDL.LU R11, [R1+0x630] ;  /* 0x00063000010b7983 */ /* 0x000ee20000300800 */
[----:B------:R-:W-:-:S03]  /*3b280*/  IADD3.X R20, PT, PT, R20, R135, RZ, P5, !PT ;  /* 0x0000008714147210 */ /* 0x000fc60002ffe4ff */
[----:B------:R-:W3:Y:S04]  /*3b290*/  LDL.LU R12, [R1+0x670] ;  /* 0x00067000010c7983 */ /* 0x000ee80000300800 */
[----:B------:R-:W-:Y:S04]  /*3b2a0*/  STL [R1+0x4b0], R14 ;  /* 0x0004b00e01007387 */ /* 0x000fe80000100800 */
[----:B------:R1:W-:Y:S04]  /*3b2b0*/  LDGSTS.E [R6+0x2c00], desc[UR22][R4.64], P2 ;  /* 0x02c0000004067fae */ /* 0x0003e800091a1016 */
[----:B------:R1:W-:Y:S04]  /*3b2c0*/  STL [R1+0x4ac], R15 ;  /* 0x0004ac0f01007387 */ /* 0x0003e80000100800 */
[----:B------:R-:W-:Y:S01]  /*3b2d0*/  STL [R1+0x4f0], R19 ;  /* 0x0004f01301007387 */ /* 0x000fe20000100800 */
[----:B-1----:R-:W-:-:S03]  /*3b2e0*/  IMAD.MOV.U32 R5, RZ, RZ, R15 ;  /* 0x000000ffff057224 */ /* 0x002fc600078e000f */
[----:B------:R-:W3:Y:S01]  /*3b2f0*/  LDL.LU R15, [R1+0x62c] ;  /* 0x00062c00010f7983 */ /* 0x000ee20000300800 */
[----:B------:R-:W-:-:S03]  /*3b300*/  IMAD.MOV.U32 R4, RZ, RZ, R14 ;  /* 0x000000ffff047224 */ /* 0x000fc600078e000e */
[----:B------:R-:W-:Y:S04]  /*3b310*/  STL [R1+0x4ec], R20 ;  /* 0x0004ec1401007387 */ /* 0x000fe80000100800 */
[----:B------:R-:W3:Y:S01]  /*3b320*/  LDL.LU R14, [R1+0x66c] ;  /* 0x00066c00010e7983 */ /* 0x000ee20000300800 */
[----:B------:R-:W-:-:S03]  /*3b330*/  IADD3 R8, P4, PT, R8, R134, RZ ;  /* 0x0000008608087210 */ /* 0x000fc60007f9e0ff */
[----:B------:R1:W-:Y:S01]  /*3b340*/  LDGSTS.E [R6+0x3000], desc[UR22][R4.64], P2 ;  /* 0x0300000004067fae */ /* 0x0003e200091a1016 */
[----:B------:R-:W-:-:S03]  /*3b350*/  IADD3 R13, P5, PT, R13, R134, RZ ;  /* 0x000000860d0d7210 */ /* 0x000fc60007fbe0ff */
[----:B------:R-:W-:Y:S01]  /*3b360*/  STL [R1+0x530], R8 ;  /* 0x0005300801007387 */ /* 0x000fe20000100800 */
[----:B-1----:R-:W-:Y:S02]  /*3b370*/  IMAD.MOV.U32 R4, RZ, RZ, R19 ;  /* 0x000000ffff047224 */ /* 0x002fe400078e0013 */
[----:B------:R-:W-:-:S05]  /*3b380*/  IMAD.MOV.U32 R5, RZ, RZ, R20 ;  /* 0x000000ffff057224 */ /* 0x000fca00078e0014 */
[----:B------:R1:W-:Y:S02]  /*3b390*/  LDGSTS.E [R6+0x3400], desc[UR22][R4.64], P2 ;  /* 0x0340000004067fae */ /* 0x0003e400091a1016 */
[----:B-1----:R-:W-:Y:S02]  /*3b3a0*/  IMAD.MOV.U32 R4, RZ, RZ, R8 ;  /* 0x000000ffff047224 */ /* 0x002fe400078e0008 */
[----:B-----5:R-:W-:-:S04]  /*3b3b0*/  IMAD.X R17, R17, 0x1, R135, P4 ;  /* 0x0000000111117824 */ /* 0x020fc800020e0687 */
[----:B------:R-:W-:Y:S01]  /*3b3c0*/  IMAD.MOV.U32 R5, RZ, RZ, R17 ;  /* 0x000000ffff057224 */ /* 0x000fe200078e0011 */
[----:B------:R1:W-:Y:S01]  /*3b3d0*/  STL [R1+0x52c], R17 ;  /* 0x00052c1101007387 */ /* 0x0003e20000100800 */
[----:B------:R-:W-:-:S03]  /*3b3e0*/  IADD3.X R18, PT, PT, R18, R135, RZ, P5, !PT ;  /* 0x0000008712127210 */ /* 0x000fc60002ffe4ff */
[----:B------:R-:W-:Y:S04]  /*3b3f0*/  STL [R1+0x570], R13 ;  /* 0x0005700d01007387 */ /* 0x000fe80000100800 */
[----:B------:R5:W-:Y:S04]  /*3b400*/  LDGSTS.E [R6+0x3800], desc[UR22][R4.64], P2 ;  /* 0x0380000004067fae */ /* 0x000be800091a1016 */
[----:B-1----:R-:W3:Y:S04]  /*3b410*/  LDL.LU R17, [R1+0x6b0] ;  /* 0x0006b00001117983 */ /* 0x002ee80000300800 */
[----:B------:R1:W-:Y:S04]  /*3b420*/  STL [R1+0x56c], R18 ;  /* 0x00056c1201007387 */ /* 0x0003e80000100800 */
[----:B------:R-:W3:Y:S01]  /*3b430*/  LDL.LU R8, [R1+0x6f0] ;  /* 0x0006f00001087983 */ /* 0x000ee20000300800 */
[----:B-----5:R-:W-:-:S03]  /*3b440*/  IMAD.MOV.U32 R5, RZ, RZ, R18 ;  /* 0x000000ffff057224 */ /* 0x020fc600078e0012 */
[----:B-1----:R-:W5:Y:S01]  /*3b450*/  LDL.LU R18, [R1+0x6ac] ;  /* 0x0006ac0001127983 */ /* 0x002f620000300800 */
[----:B------:R-:W-:-:S03]  /*3b460*/  IMAD.MOV.U32 R4, RZ, RZ, R13 ;  /* 0x000000ffff047224 */ /* 0x000fc600078e000d */
[----:B------:R-:W5:Y:S01]  /*3b470*/  LDL.LU R13, [R1+0x6ec] ;  /* 0x0006ec00010d7983 */ /* 0x000f620000300800 */
[-C--:B--2---:R-:W-:Y:S02]  /*3b480*/  IADD3 R7, P4, PT, R7, R134.reuse, RZ ;  /* 0x0000008607077210 */ /* 0x084fe40007f9e0ff */
[----:B----4-:R-:W-:Y:S01]  /*3b490*/  IADD3 R9, P5, PT, R9, R134, RZ ;  /* 0x0000008609097210 */ /* 0x010fe20007fbe0ff */
[----:B------:R1:W-:Y:S04]  /*3b4a0*/  LDGSTS.E [R6+0x3c00], desc[UR22][R4.64], P2 ;  /* 0x03c0000004067fae */ /* 0x0003e800091a1016 */
[----:B------:R-:W-:Y:S01]  /*3b4b0*/  STL [R1+0x5b0], R7 ;  /* 0x0005b00701007387 */ /* 0x000fe20000100800 */
[----:B------:R-:W-:Y:S02]  /*3b4c0*/  IMAD.X R10, R10, 0x1, R135, P4 ;  /* 0x000000010a0a7824 */ /* 0x000fe400020e0687 */
[----:B-1----:R-:W-:-:S02]  /*3b4d0*/  IMAD.MOV.U32 R4, RZ, RZ, R7 ;  /* 0x000000ffff047224 */ /* 0x002fc400078e0007 */
[----:B------:R-:W-:Y:S01]  /*3b4e0*/  IMAD.MOV.U32 R5, RZ, RZ, R10 ;  /* 0x000000ffff057224 */ /* 0x000fe200078e000a */
[----:B------:R1:W-:Y:S01]  /*3b4f0*/  STL [R1+0x5ac], R10 ;  /* 0x0005ac0a01007387 */ /* 0x0003e20000100800 */
[----:B------:R-:W-:-:S03]  /*3b500*/  IADD3.X R16, PT, PT, R16, R135, RZ, P5, !PT ;  /* 0x0000008710107210 */ /* 0x000fc60002ffe4ff */
[----:B------:R-:W-:Y:S04]  /*3b510*/  STL [R1+0x5f0], R9 ;  /* 0x0005f00901007387 */ /* 0x000fe80000100800 */
[----:B------:R2:W-:Y:S04]  /*3b520*/  LDGSTS.E [R6+0x4000], desc[UR22][R4.64], P2 ;  /* 0x0400000004067fae */ /* 0x0005e800091a1016 */
[----:B-1----:R-:W4:Y:S04]  /*3b530*/  LDL.LU R10, [R1+0x730] ;  /* 0x00073000010a7983 */ /* 0x002f280000300800 */
[----:B------:R1:W-:Y:S04]  /*3b540*/  STL [R1+0x5ec], R16 ;  /* 0x0005ec1001007387 */ /* 0x0003e80000100800 */
[----:B------:R-:W4:Y:S01]  /*3b550*/  LDL.LU R7, [R1+0x770] ;  /* 0x0007700001077983 */ /* 0x000f220000300800 */
[----:B--2---:R-:W-:Y:S01]  /*3b560*/  IMAD.MOV.U32 R5, RZ, RZ, R16 ;  /* 0x000000ffff057224 */ /* 0x004fe200078e0010 */
[----:B---3--:R-:W-:-:S02]  /*3b570*/  IADD3 R11, P4, PT, R11, R134, RZ ;  /* 0x000000860b0b7210 */ /* 0x008fc40007f9e0ff */
[----:B-1----:R-:W2:Y:S01]  /*3b580*/  LDL.LU R16, [R1+0x72c] ;  /* 0x00072c0001107983 */ /* 0x002ea20000300800 */
[----:B------:R-:W-:Y:S01]  /*3b590*/  IMAD.MOV.U32 R4, RZ, RZ, R9 ;  /* 0x000000ffff047224 */ /* 0x000fe200078e0009 */
[----:B------:R-:W-:Y:S02]  /*3b5a0*/  IADD3 R12, P5, PT, R12, R134, RZ ;  /* 0x000000860c0c7210 */ /* 0x000fe40007fbe0ff */
[----:B------:R-:W3:Y:S04]  /*3b5b0*/  LDL.LU R9, [R1+0x76c] ;  /* 0x00076c0001097983 */ /* 0x000ee80000300800 */
[----:B------:R1:W-:Y:S04]  /*3b5c0*/  LDGSTS.E [R6+0x4400], desc[UR22][R4.64], P2 ;  /* 0x0440000004067fae */ /* 0x0003e800091a1016 */
[----:B------:R1:W-:Y:S01]  /*3b5d0*/  STL [R1+0x630], R11 ;  /* 0x0006300b01007387 */ /* 0x0003e20000100800 */
[----:B------:R-:W-:-:S02]  /*3b5e0*/  IMAD.X R15, R15, 0x1, R135, P4 ;  /* 0x000000010f0f7824 */ /* 0x000fc400020e0687 */
[----:B-1----:R-:W-:Y:S02]  /*3b5f0*/  IMAD.MOV.U32 R4, RZ, RZ, R11 ;  /* 0x000000ffff047224 */ /* 0x002fe400078e000b */
[----:B------:R-:W-:Y:S01]  /*3b600*/  IMAD.MOV.U32 R5, RZ, RZ, R15 ;  /* 0x000000ffff057224 */ /* 0x000fe200078e000f */
[----:B------:R-:W-:Y:S01]  /*3b610*/  STL [R1+0x62c], R15 ;  /* 0x00062c0f01007387 */ /* 0x000fe20000100800 */
[----:B------:R-:W-:-:S03]  /*3b620*/  IADD3.X R14, PT, PT, R14, R135, RZ, P5, !PT ;  /* 0x000000870e0e7210 */ /* 0x000fc60002ffe4ff */
[----:B------:R1:W-:Y:S04]  /*3b630*/  STL [R1+0x670], R12 ;  /* 0x0006700c01007387 */ /* 0x0003e80000100800 */
[----:B------:R-:W3:Y:S04]  /*3b640*/  LDL.LU R11, [R1+0x7b0] ;  /* 0x0007b000010b7983 */ /* 0x000ee80000300800 */
[----:B------:R1:W-:Y:S04]  /*3b650*/  STL [R1+0x66c], R14 ;  /* 0x00066c0e01007387 */ /* 0x0003e80000100800 */
[----:B------:R1:W-:Y:S04]  /*3b660*/  LDGSTS.E [R6+0x4800], desc[UR22][R4.64], P2 ;  /* 0x0480000004067fae */ /* 0x0003e800091a1016 */
[----:B------:R-:W3:Y:S01]  /*3b670*/  LDL.LU R19, [R1+0x7f0] ;  /* 0x0007f00001137983 */ /* 0x000ee20000300800 */
[----:B-1----:R-:W-:-:S03]  /*3b680*/  IMAD.MOV.U32 R4, RZ, RZ, R12 ;  /* 0x000000ffff047224 */ /* 0x002fc600078e000c */
[----:B------:R-:W3:Y:S04]  /*3b690*/  LDL.LU R12, [R1+0x7ac] ;  /* 0x0007ac00010c7983 */ /* 0x000ee80000300800 */
[----:B------:R-:W3:Y:S01]  /*3b6a0*/  LDL.LU R20, [R1+0x7ec] ;  /* 0x0007ec0001147983 */ /* 0x000ee20000300800 */
[----:B------:R-:W-:-:S03]  /*3b6b0*/  IMAD.MOV.U32 R5, RZ, RZ, R14 ;  /* 0x000000ffff057224 */ /* 0x000fc600078e000e */
[----:B------:R-:W3:Y:S04]  /*3b6c0*/  LDL.LU R14, [R1+0x830] ;  /* 0x00083000010e7983 */ /* 0x000ee80000300800 */
[----:B------:R-:W3:Y:S04]  /*3b6d0*/  LDL.LU R15, [R1+0x870] ;  /* 0x00087000010f7983 */ /* 0x000ee80000300800 */
[----:B------:R1:W-:Y:S01]  /*3b6e0*/  LDGSTS.E [R6+0x4c00], desc[UR22][R4.64], P2 ;  /* 0x04c0000004067fae */ /* 0x0003e200091a1016 */
[----:B------:R-:W-:-:S05]  /*3b6f0*/  IADD3 R17, P4, PT, R17, R134, RZ ;  /* 0x0000008611117210 */ /* 0x000fca0007f9e0ff */
[----:B------:R-:W-:Y:S01]  /*3b700*/  STL [R1+0x6b0], R17 ;  /* 0x0006b01101007387 */ /* 0x000fe20000100800 */
[----:B------:R-:W-:Y:S01]  /*3b710*/  IADD3 R8, P5, PT, R8, R134, RZ ;  /* 0x0000008608087210 */ /* 0x000fe20007fbe0ff */
[----:B-----5:R-:W-:-:S03]  /*3b720*/  IMAD.X R18, R18, 0x1, R135, P4 ;  /* 0x0000000112127824 */ /* 0x020fc600020e0687 */
[----:B------:R-:W-:Y:S02]  /*3b730*/  IADD3.X R13, PT, PT, R13, R135, RZ, P5, !PT ;  /* 0x000000870d0d7210 */ /* 0x000fe40002ffe4ff */
[----:B------:R5:W-:Y:S01]  /*3b740*/  STL [R1+0x6ac], R18 ;  /* 0x0006ac1201007387 */ /* 0x000be20000100800 */
[----:B-1----:R-:W-:-:S03]  /*3b750*/  IMAD.MOV.U32 R5, RZ, RZ, R18 ;  /* 0x000000ffff057224 */ /* 0x002fc600078e0012 */
[----:B------:R1:W-:Y:S01]  /*3b760*/  STL [R1+0x6f0], R8 ;  /* 0x0006f00801007387 */ /* 0x0003e20000100800 */
[----:B------:R-:W-:-:S03]  /*3b770*/  IMAD.MOV.U32 R4, RZ, RZ, R17 ;  /* 0x000000ffff047224 */ /* 0x000fc600078e0011 */
[----:B-----5:R-:W5:Y:S04]  /*3b780*/  LDL.LU R18, [R1+0x82c] ;  /* 0x00082c0001127983 */ /* 0x020f680000300800 */
[----:B------:R1:W-:Y:S04]  /*3b790*/  STL [R1+0x6ec], R13 ;  /* 0x0006ec0d01007387 */ /* 0x0003e80000100800 */
[----:B------:R-:W5:Y:S04]  /*3b7a0*/  LDL.LU R17, [R1+0x86c] ;  /* 0x00086c0001117983 */ /* 0x000f680000300800 */
[----:B------:R1:W-:Y:S01]  /*3b7b0*/  LDGSTS.E [R6+0x5000], desc[UR22][R4.64], P2 ;  /* 0x0500000004067fae */ /* 0x0003e200091a1016 */
[----:B----4-:R-:W-:Y:S01]  /*3b7c0*/  IADD3 R10, P4, PT, R10, R134, RZ ;  /* 0x000000860a0a7210 */ /* 0x010fe20007f9e0ff */
[----:B-1----:R-:W-:-:S02]  /*3b7d0*/  IMAD.MOV.U32 R4, RZ, RZ, R8 ;  /* 0x000000ffff047224 */ /* 0x002fc400078e0008 */
[----:B------:R-:W-:Y:S01]  /*3b7e0*/  IMAD.MOV.U32 R5, RZ, RZ, R13 ;  /* 0x000000ffff057224 */ /* 0x000fe200078e000d */
[----:B------:R-:W4:Y:S01]  /*3b7f0*/  LDL.LU R8, [R1+0x8b0] ;  /* 0x0008b00001087983 */ /* 0x000f220000300800 */
[----:B------:R-:W-:-:S03]  /*3b800*/  IADD3 R7, P5, PT, R7, R134, RZ ;  /* 0x0000008607077210 */ /* 0x000fc60007fbe0ff */
[----:B------:R-:W4:Y:S01]  /*3b810*/  LDL.LU R13, [R1+0x8f0] ;  /* 0x0008f000010d7983 */ /* 0x000f220000300800 */
[----:B--2---:R-:W-:-:S03]  /*3b820*/  IMAD.X R16, R16, 0x1, R135, P4 ;  /* 0x0000000110107824 */ /* 0x004fc600020e0687 */
[----:B------:R1:W-:Y:S01]  /*3b830*/  STL [R1+0x730], R10 ;  /* 0x0007300a01007387 */ /* 0x0003e20000100800 */
[----:B---3--:R-:W-:-:S03]  /*3b840*/  IADD3.X R9, PT, PT, R9, R135, RZ, P5, !PT ;  /* 0x0000008709097210 */ /* 0x008fc60002ffe4ff */
[----:B------:R2:W-:Y:S04]  /*3b850*/  LDGSTS.E [R6+0x5400], desc[UR22][R4.64], P2 ;  /* 0x0540000004067fae */ /* 0x0005e800091a1016 */
[----:B------:R3:W-:Y:S04]  /*3b860*/  STL [R1+0x72c], R16 ;  /* 0x00072c1001007387 */ /* 0x0007e80000100800 */
[----:B------:R-:W-:Y:S01]  /*3b870*/  STL [R1+0x770], R7 ;  /* 0x0007700701007387 */ /* 0x000fe20000100800 */
[----:B--2---:R-:W-:-:S03]  /*3b880*/  IMAD.MOV.U32 R4, RZ, RZ, R10 ;  /* 0x000000ffff047224 */ /* 0x004fc600078e000a */
[----:B-1----:R-:W2:Y:S01]  /*3b890*/  LDL.LU R10, [R1+0x8ac] ;  /* 0x0008ac00010a7983 */ /* 0x002ea20000300800 */
[----:B------:R-:W-:-:S03]  /*3b8a0*/  IMAD.MOV.U32 R5, RZ, RZ, R16 ;  /* 0x000000ffff057224 */ /* 0x000fc600078e0010 */
[----:B------:R1:W-:Y:S04]  /*3b8b0*/  STL [R1+0x76c], R9 ;  /* 0x00076c0901007387 */ /* 0x0003e80000100800 */
[----:B---3--:R-:W3:Y:S04]  /*3b8c0*/  LDL.LU R16, [R1+0x8ec] ;  /* 0x0008ec0001107983 */ /* 0x008ee80000300800 */
[----:B------:R1:W-:Y:S01]  /*3b8d0*/  LDGSTS.E [R6+0x5800], desc[UR22][R4.64], P2 ;  /* 0x0580000004067fae */ /* 0x0003e200091a1016 */
[----:B------:R-:W-:Y:S01]  /*3b8e0*/  IADD3 R11, P4, PT, R11, R134, RZ ;  /* 0x000000860b0b7210 */ /* 0x000fe20007f9e0ff */
[----:B-1----:R-:W-:-:S02]  /*3b8f0*/  IMAD.MOV.U32 R4, RZ, RZ, R7 ;  /* 0x000000ffff047224 */ /* 0x002fc400078e0007 */
[----:B------:R-:W-:Y:S01]  /*3b900*/  IMAD.MOV.U32 R5, RZ, RZ, R9 ;  /* 0x000000ffff057224 */ /* 0x000fe200078e0009 */
[----:B------:R-:W-:Y:S01]  /*3b910*/  IADD3 R19, P5, PT, R19, R134, RZ ;  /* 0x0000008613137210 */ /* 0x000fe20007fbe0ff */
[----:B------:R-:W3:Y:S04]  /*3b920*/  LDL.LU R9, [R1+0x930] ;  /* 0x0009300001097983 */ /* 0x000ee80000300800 */
[----:B------:R-:W3:Y:S01]  /*3b930*/  LDL.LU R7, [R1+0x970] ;  /* 0x0009700001077983 */ /* 0x000ee20000300800 */
[----:B------:R-:W-:-:S03]  /*3b940*/  IMAD.X R12, R12, 0x1, R135, P4 ;  /* 0x000000010c0c7824 */ /* 0x000fc600020e0687 */
[----:B------:R-:W-:Y:S01]  /*3b950*/  STL [R1+0x7b0], R11 ;  /* 0x0007b00b01007387 */ /* 0x000fe20000100800 */
[----:B------:R-:W-:-:S03]  /*3b960*/  IADD3.X R20, PT, PT, R20, R135, RZ, P5, !PT ;  /* 0x0000008714147210 */ /* 0x000fc60002ffe4ff */
        /* <DEDUP_REMOVED lines=11> */
[----:B------:R5:W-:Y:S01]  /*3ba20*/  STL [R1+0x830], R14 ;  /* 0x0008300e01007387 */ /* 0x000be20000100800 */
[----:B-1----:R-:W-:Y:S02]  /*3ba30*/  IMAD.MOV.U32 R4, RZ, RZ, R19 ;  /* 0x000000ffff047224 */ /* 0x002fe400078e0013 */
[----:B------:R-:W-:-:S05]  /*3ba40*/  IMAD.MOV.U32 R5, RZ, RZ, R20 ;  /* 0x000000ffff057224 */ /* 0x000fca00078e0014 */
[----:B------:R1:W-:Y:S02]  /*3ba50*/  LDGSTS.E [R6+0x6400], desc[UR22][R4.64], P2 ;  /* 0x0640000004067fae */ /* 0x0003e400091a1016 */
[----:B-1----:R-:W-:Y:S02]  /*3ba60*/  IMAD.MOV.U32 R4, RZ, RZ, R14 ;  /* 0x000000ffff047224 */ /* 0x002fe400078e000e */
[----:B-----5:R-:W-:-:S04]  /*3ba70*/  IMAD.X R18, R18, 0x1, R135, P4 ;  /* 0x0000000112127824 */ /* 0x020fc800020e0687 */
[----:B------:R-:W-:Y:S01]  /*3ba80*/  IMAD.MOV.U32 R5, RZ, RZ, R18 ;  /* 0x000000ffff057224 */ /* 0x000fe200078e0012 */
[----:B------:R-:W-:Y:S01]  /*3ba90*/  STL [R1+0x82c], R18 ;  /* 0x00082c1201007387 */ /* 0x000fe20000100800 */
[----:B------:R-:W-:-:S03]  /*3baa0*/  IADD3.X R17, PT, PT, R17, R135, RZ, P5, !PT ;  /* 0x0000008711117210 */ /* 0x000fc60002ffe4ff */
[----:B------:R1:W-:Y:S04]  /*3bab0*/  STL [R1+0x870], R15 ;  /* 0x0008700f01007387 */ /* 0x0003e80000100800 */
[----:B------:R-:W5:Y:S04]  /*3bac0*/  LDL.LU R14, [R1+0x1b8] ;  /* 0x0001b800010e7983 */ /* 0x000f680000300800 */
[----:B------:R-:W-:Y:S04]  /*3bad0*/  STL [R1+0x86c], R17 ;  /* 0x00086c1101007387 */ /* 0x000fe80000100800 */
[----:B------:R1:W-:Y:S04]  /*3bae0*/  LDGSTS.E [R6+0x6800], desc[UR22][R4.64], P2 ;  /* 0x0680000004067fae */ /* 0x0003e800091a1016 */
[----:B------:R-:W5:Y:S01]  /*3baf0*/  LDL.LU R19, [R1+0x1f8] ;  /* 0x0001f80001137983 */ /* 0x000f620000300800 */
[----:B-1----:R-:W-:-:S03]  /*3bb00*/  IMAD.MOV.U32 R4, RZ, RZ, R15 ;  /* 0x000000ffff047224 */ /* 0x002fc600078e000f */
[----:B------:R-:W5:Y:S01]  /*3bb10*/  LDL.LU R15, [R1+0x1b4] ;  /* 0x0001b400010f7983 */ /* 0x000f620000300800 */
[-C--:B----4-:R-:W-:Y:S01]  /*3bb20*/  IADD3 R8, P4, PT, R8, R134.reuse, RZ ;  /* 0x0000008608087210 */ /* 0x090fe20007f9e0ff */
[----:B------:R-:W-:Y:S01]  /*3bb30*/  IMAD.MOV.U32 R5, RZ, RZ, R17 ;  /* 0x000000ffff057224 */ /* 0x000fe200078e0011 */
[----:B------:R-:W-:Y:S01]  /*3bb40*/  IADD3 R13, P5, PT, R13, R134, RZ ;  /* 0x000000860d0d7210 */ /* 0x000fe20007fbe0ff */
[----:B------:R-:W4:Y:S04]  /*3bb50*/  LDL.LU R20, [R1+0x1f4] ;  /* 0x0001f40001147983 */ /* 0x000f280000300800 */
[----:B------:R1:W-:Y:S04]  /*3bb60*/  STL [R1+0x8b0], R8 ;  /* 0x0008b00801007387 */ /* 0x0003e80000100800 */
[----:B------:R1:W-:Y:S01]  /*3bb70*/  LDGSTS.E [R6+0x6c00], desc[UR22][R4.64], P2 ;  /* 0x06c0000004067fae */ /* 0x0003e200091a1016 */
[----:B--2---:R-:W-:-:S02]  /*3bb80*/  IMAD.X R10, R10, 0x1, R135, P4 ;  /* 0x000000010a0a7824 */ /* 0x004fc400020e0687 */
[----:B-1----:R-:W-:-:S03]  /*3bb90*/  IMAD.MOV.U32 R4, RZ, RZ, R8 ;  /* 0x000000ffff047224 */ /* 0x002fc600078e0008 */
[----:B------:R1:W-:Y:S01]  /*3bba0*/  STL [R1+0x8ac], R10 ;  /* 0x0008ac0a01007387 */ /* 0x0003e20000100800 */
[----:B---3--:R-:W-:-:S03]  /*3bbb0*/  IADD3.X R16, PT, PT, R16, R135, RZ, P5, !PT ;  /* 0x0000008710107210 */ /* 0x008fc60002ffe4ff */
[----:B------:R-:W-:Y:S01]  /*3bbc0*/  STL [R1+0x8f0], R13 ;  /* 0x0008f00d01007387 */ /* 0x000fe20000100800 */
[----:B------:R-:W-:-:S03]  /*3bbd0*/  IMAD.MOV.U32 R5, RZ, RZ, R10 ;  /* 0x000000ffff057224 */ /* 0x000fc600078e000a */
[----:B------:R-:W2:Y:S04]  /*3bbe0*/  LDL.LU R8, [R1+0x238] ;  /* 0x0002380001087983 */ /* 0x000ea80000300800 */
[----:B------:R-:W-:Y:S04]  /*3bbf0*/  STL [R1+0x8ec], R16 ;  /* 0x0008ec1001007387 */ /* 0x000fe80000100800 */
[----:B-1----:R-:W3:Y:S04]  /*3bc00*/  LDL.LU R10, [R1+0x278] ;  /* 0x00027800010a7983 */ /* 0x002ee80000300800 */
[----:B------:R-:W3:Y:S01]  /*3bc10*/  LDL.LU R17, [R1+0x234] ;  /* 0x0002340001117983 */ /* 0x000ee20000300800 */
[----:B------:R-:W-:-:S03]  /*3bc20*/  IADD3 R9, P4, PT, R9, R134, RZ ;  /* 0x0000008609097210 */ /* 0x000fc60007f9e0ff */
[----:B------:R1:W-:Y:S01]  /*3bc30*/  LDGSTS.E [R6+0x7000], desc[UR22][R4.64], P2 ;  /* 0x0700000004067fae */ /* 0x0003e200091a1016 */
[----:B------:R-:W-:-:S03]  /*3bc40*/  IADD3 R7, P5, PT, R7, R134, RZ ;  /* 0x0000008607077210 */ /* 0x000fc60007fbe0ff */
[----:B------:R-:W3:Y:S01]  /*3bc50*/  LDL.LU R18, [R1+0x274] ;  /* 0x0002740001127983 */ /* 0x000ee20000300800 */
[----:B-1----:R-:W-:Y:S02]  /*3bc60*/  IMAD.MOV.U32 R4, RZ, RZ, R13 ;  /* 0x000000ffff047224 */ /* 0x002fe400078e000d */
[----:B------:R-:W-:Y:S01]  /*3bc70*/  IMAD.MOV.U32 R5, RZ, RZ, R16 ;  /* 0x000000ffff057224 */ /* 0x000fe200078e0010 */
[----:B------:R1:W-:Y:S04]  /*3bc80*/  STL [R1+0x930], R9 ;  /* 0x0009300901007387 */ /* 0x0003e80000100800 */
[----:B------:R1:W-:Y:S01]  /*3bc90*/  LDGSTS.E [R6+0x7400], desc[UR22][R4.64], P2 ;  /* 0x0740000004067fae */ /* 0x0003e200091a1016 */
[----:B------:R-:W-:Y:S02]  /*3bca0*/  IMAD.X R12, R12, 0x1, R135, P4 ;  /* 0x000000010c0c7824 */ /* 0x000fe400020e0687 */
[----:B-1----:R-:W-:-:S03]  /*3bcb0*/  IMAD.MOV.U32 R4, RZ, RZ, R9 ;  /* 0x000000ffff047224 */ /* 0x002fc600078e0009 */
[----:B------:R1:W-:Y:S01]  /*3bcc0*/  STL [R1+0x92c], R12 ;  /* 0x00092c0c01007387 */ /* 0x0003e20000100800 */
[----:B------:R-:W-:Y:S01]  /*3bcd0*/  IMAD.MOV.U32 R5, RZ, RZ, R12 ;  /* 0x000000ffff057224 */ /* 0x000fe200078e000c */
[----:B------:R-:W-:Y:S02]  /*3bce0*/  IADD3.X R11, PT, PT, R11, R135, RZ, P5, !PT ;  /* 0x000000870b0b7210 */ /* 0x000fe40002ffe4ff */
[----:B------:R-:W-:Y:S04]  /*3bcf0*/  STL [R1+0x970], R7 ;  /* 0x0009700701007387 */ /* 0x000fe80000100800 */
[----:B------:R-:W3:Y:S04]  /*3bd00*/  LDL.LU R9, [R1+0x2b8] ;  /* 0x0002b80001097983 */ /* 0x000ee80000300800 */
[----:B------:R1:W-:Y:S04]  /*3bd10*/  STL [R1+0x96c], R11 ;  /* 0x00096c0b01007387 */ /* 0x0003e80000100800 */
[----:B------:R1:W-:Y:S04]  /*3bd20*/  LDGSTS.E [R6+0x7800], desc[UR22][R4.64], P2 ;  /* 0x0780000004067fae */ /* 0x0003e800091a1016 */
[----:B-1----:R-:W3:Y:S01]  /*3bd30*/  LDL.LU R12, [R1+0x2f8] ;  /* 0x0002f800010c7983 */ /* 0x002ee20000300800 */
[----:B------:R-:W-:-:S03]  /*3bd40*/  IMAD.MOV.U32 R5, RZ, RZ, R11 ;  /* 0x000000ffff057224 */ /* 0x000fc600078e000b */
[----:B------:R-:W3:Y:S04]  /*3bd50*/  LDL.LU R11, [R1+0x2b4] ;  /* 0x0002b400010b7983 */ /* 0x000ee80000300800 */
[----:B------:R-:W3:Y:S01]  /*3bd60*/  LDL.LU R16, [R1+0x2f4] ;  /* 0x0002f40001107983 */ /* 0x000ee20000300800 */
[----:B------:R-:W-:-:S03]  /*3bd70*/  IMAD.MOV.U32 R4, RZ, RZ, R7 ;  /* 0x000000ffff047224 */ /* 0x000fc600078e0007 */
[----:B------:R-:W3:Y:S04]  /*3bd80*/  LDL.LU R13, [R1+0x338] ;  /* 0x00033800010d7983 */ /* 0x000ee80000300800 */
[----:B------:R-:W3:Y:S04]  /*3bd90*/  LDL.LU R7, [R1+0x378] ;  /* 0x0003780001077983 */ /* 0x000ee80000300800 */
[----:B------:R1:W-:Y:S01]  /*3bda0*/  LDGSTS.E [R6+0x7c00], desc[UR22][R4.64], P2 ;  /* 0x07c0000004067fae */ /* 0x0003e200091a1016 */
[----:B-----5:R-:W-:-:S05]  /*3bdb0*/  IADD3 R14, P4, PT, R14, R134, RZ ;  /* 0x000000860e0e7210 */ /* 0x020fca0007f9e0ff */
[----:B------:R-:W-:Y:S01]  /*3bdc0*/  STL [R1+0x1b8], R14 ;  /* 0x0001b80e01007387 */ /* 0x000fe20000100800 */
[----:B------:R-:W-:-:S05]  /*3bdd0*/  IADD3 R19, P5, PT, R19, R134, RZ ;  /* 0x0000008613137210 */ /* 0x000fca0007fbe0ff */
[----:B------:R-:W-:Y:S01]  /*3bde0*/  STL [R1+0x1f8], R19 ;  /* 0x0001f81301007387 */ /* 0x000fe20000100800 */
[----:B------:R-:W-:-:S04]  /*3bdf0*/  IMAD.X R15, R15, 0x1, R135, P4 ;  /* 0x000000010f0f7824 */ /* 0x000fc800020e0687 */
[----:B-1----:R-:W-:Y:S01]  /*3be00*/  IMAD.MOV.U32 R5, RZ, RZ, R15 ;  /* 0x000000ffff057224 */ /* 0x002fe200078e000f */
[----:B------:R1:W-:Y:S01]  /*3be10*/  STL [R1+0x1b4], R15 ;  /* 0x0001b40f01007387 */ /* 0x0003e20000100800 */
[----:B------:R-:W-:-:S03]  /*3be20*/  IMAD.MOV.U32 R4, RZ, RZ, R14 ;  /* 0x000000ffff047224 */ /* 0x000fc600078e000e */
[----:B-1----:R-:W5:Y:S04]  /*3be30*/  LDL.LU R15, [R1+0x334] ;  /* 0x00033400010f7983 */ /* 0x002f680000300800 */
[----:B------:R-:W5:Y:S01]  /*3be40*/  LDL.LU R14, [R1+0x374] ;  /* 0x00037400010e7983 */ /* 0x000f620000300800 */
[----:B------:R-:W-:Y:S01]  /*3be50*/  LOP3.LUT R6, R132, 0x10, RZ, 0x3c, !PT ;  /* 0x0000001084067812 */ /* 0x000fe200078e3cff */
[----:B----4-:R-:W-:-:S03]  /*3be60*/  IMAD.X R20, R20, 0x1, R135, P5 ;  /* 0x0000000114147824 */ /* 0x010fc600028e0687 */
[----:B------:R-:W-:-:S05]  /*3be70*/  IADD3 R6, PT, PT, R6, UR5, RZ ;  /* 0x0000000506067c10 */ /* 0x000fca000fffe0ff */
[----:B------:R1:W-:Y:S01]  /*3be80*/  LDGSTS.E [R6+0x80], desc[UR22][R4.64], P2 ;  /* 0x0008000004067fae */ /* 0x0003e200091a1016 */
[-C--:B--2---:R-:W-:Y:S01]  /*3be90*/  IADD3 R8, P4, PT, R8, R134.reuse, RZ ;  /* 0x0000008608087210 */ /* 0x084fe20007f9e0ff */
[----:B-1----:R-:W-:Y:S02]  /*3bea0*/  IMAD.MOV.U32 R4, RZ, RZ, R19 ;  /* 0x000000ffff047224 */ /* 0x002fe400078e0013 */
[----:B------:R-:W-:Y:S01]  /*3beb0*/  IMAD.MOV.U32 R5, RZ, RZ, R20 ;  /* 0x000000ffff057224 */ /* 0x000fe200078e0014 */
[----:B---3--:R-:W-:Y:S02]  /*3bec0*/  IADD3 R10, P5, PT, R10, R134, RZ ;  /* 0x000000860a0a7210 */ /* 0x008fe40007fbe0ff */
[----:B------:R-:W-:Y:S01]  /*3bed0*/  IADD3.X R17, PT, PT, R17, R135, RZ, P4, !PT ;  /* 0x0000008711117210 */ /* 0x000fe200027fe4ff */
[----:B------:R-:W-:Y:S04]  /*3bee0*/  STL [R1+0x1f4], R20 ;  /* 0x0001f41401007387 */ /* 0x000fe80000100800 */
[----:B------:R1:W-:Y:S01]  /*3bef0*/  LDGSTS.E [R6+0x480], desc[UR22][R4.64], P2 ;  /* 0x0048000004067fae */ /* 0x0003e200091a1016 */
[----:B------:R-:W-:-:S03]  /*3bf00*/  IMAD.X R18, R18, 0x1, R135, P5 ;  /* 0x0000000112127824 */ /* 0x000fc600028e0687 */
[----:B------:R-:W-:Y:S04]  /*3bf10*/  STL [R1+0x238], R8 ;  /* 0x0002380801007387 */ /* 0x000fe80000100800 */
[----:B------:R2:W-:Y:S01]  /*3bf20*/  STL [R1+0x234], R17 ;  /* 0x0002341101007387 */ /* 0x0005e20000100800 */
[----:B-1----:R-:W-:Y:S02]  /*3bf30*/  IMAD.MOV.U32 R4, RZ, RZ, R8 ;  /* 0x000000ffff047224 */ /* 0x002fe400078e0008 */
[----:B------:R-:W-:Y:S01]  /*3bf40*/  IMAD.MOV.U32 R5, RZ, RZ, R17 ;  /* 0x000000ffff057224 */ /* 0x000fe200078e0011 */
[----:B------:R-:W-:Y:S04]  /*3bf50*/  STL [R1+0x278], R10 ;  /* 0x0002780a01007387 */ /* 0x000fe80000100800 */
[----:B--2---:R-:W2:Y:S04]  /*3bf60*/  LDL.LU R17, [R1+0x3b8] ;  /* 0x0003b80001117983 */ /* 0x004ea80000300800 */
[----:B------:R1:W-:Y:S04]  /*3bf70*/  STL [R1+0x274], R18 ;  /* 0x0002741201007387 */ /* 0x0003e80000100800 */
[----:B------:R3:W-:Y:S04]  /*3bf80*/  LDGSTS.E [R6+0x880], desc[UR22][R4.64], P2 ;  /* 0x0088000004067fae */ /* 0x0007e800091a1016 */
[----:B------:R-:W4:Y:S01]  /*3bf90*/  LDL.LU R8, [R1+0x3f8] ;  /* 0x0003f80001087983 */ /* 0x000f220000300800 */
[----:B---3--:R-:W-:Y:S01]  /*3bfa0*/  IMAD.MOV.U32 R5, RZ, RZ, R18 ;  /* 0x000000ffff057224 */ /* 0x008fe200078e0012 */
[----:B------:R-:W-:-:S02]  /*3bfb0*/  IADD3 R9, P4, PT, R9, R134, RZ ;  /* 0x0000008609097210 */ /* 0x000fc40007f9e0ff */
[----:B-1----:R-:W3:Y:S01]  /*3bfc0*/  LDL.LU R18, [R1+0x3b4] ;  /* 0x0003b40001127983 */ /* 0x002ee20000300800 */
[----:B------:R-:W-:-:S03]  /*3bfd0*/  IMAD.MOV.U32 R4, RZ, RZ, R10 ;  /* 0x000000ffff047224 */ /* 0x000fc600078e000a */
[----:B------:R-:W3:Y:S04]  /*3bfe0*/  LDL.LU R10, [R1+0x3f4] ;  /* 0x0003f400010a7983 */ /* 0x000ee80000300800 */
[----:B------:R1:W-:Y:S01]  /*3bff0*/  LDGSTS.E [R6+0xc80], desc[UR22][R4.64], P2 ;  /* 0x00c8000004067fae */ /* 0x0003e200091a1016 */
[----:B------:R-:W-:-:S03]  /*3c000*/  IADD3 R12, P5, PT, R12, R134, RZ ;  /* 0x000000860c0c7210 */ /* 0x000fc60007fbe0ff */
[----:B------:R1:W-:Y:S01]  /*3c010*/  STL [R1+0x2b8], R9 ;  /* 0x0002b80901007387 */ /* 0x0003e20000100800 */
[----:B------:R-:W-:Y:S01]  /*3c020*/  IADD3.X R11, PT, PT, R11, R135, RZ, P4, !PT ;  /* 0x000000870b0b7210 */ /* 0x000fe200027fe4ff */
[----:B-1----:R-:W-:Y:S02]  /*3c030*/  IMAD.MOV.U32 R4, RZ, RZ, R9 ;  /* 0x000000ffff047224 */ /* 0x002fe400078e0009 */
[----:B------:R-:W-:Y:S02]  /*3c040*/  IMAD.X R16, R16, 0x1, R135, P5 ;  /* 0x0000000110107824 */ /* 0x000fe400028e0687 */
[----:B------:R1:W-:Y:S01]  /*3c050*/  STL [R1+0x2b4], R11 ;  /* 0x0002b40b01007387 */ /* 0x0003e20000100800 */
[----:B------:R-:W-:-:S03]  /*3c060*/  IMAD.MOV.U32 R5, RZ, RZ, R11 ;  /* 0x000000ffff057224 */ /* 0x000fc600078e000b */
[----:B------:R-:W-:Y:S04]  /*3c070*/  STL [R1+0x2f8], R12 ;  /* 0x0002f80c01007387 */ /* 0x000fe80000100800 */
[----:B------:R-:W3:Y:S04]  /*3c080*/  LDL.LU R9, [R1+0x438] ;  /* 0x0004380001097983 */ /* 0x000ee80000300800 */
[----:B------:R1:W-:Y:S04]  /*3c090*/  STL [R1+0x2f4], R16 ;  /* 0x0002f41001007387 */ /* 0x0003e80000100800 */
[----:B------:R1:W-:Y:S04]  /*3c0a0*/  LDGSTS.E [R6+0x1080], desc[UR22][R4.64], P2 ;  /* 0x0108000004067fae */ /* 0x0003e800091a1016 */
[----:B-1----:R-:W3:Y:S01]  /*3c0b0*/  LDL.LU R11, [R1+0x478] ;  /* 0x00047800010b7983 */ /* 0x002ee20000300800 */
[----:B------:R-:W-:Y:S01]  /*3c0c0*/  IADD3 R13, P4, PT, R13, R134, RZ ;  /* 0x000000860d0d7210 */ /* 0x000fe20007f9e0ff */
[----:B------:R-:W-:-:S02]  /*3c0d0*/  IMAD.MOV.U32 R5, RZ, RZ, R16 ;  /* 0x000000ffff057224 */ /* 0x000fc400078e0010 */
[----:B------:R-:W3:Y:S01]  /*3c0e0*/  LDL.LU R16, [R1+0x434] ;  /* 0x0004340001107983 */ /* 0x000ee20000300800 */
[----:B------:R-:W-:-:S03]  /*3c0f0*/  IMAD.MOV.U32 R4, RZ, RZ, R12 ;  /* 0x000000ffff047224 */ /* 0x000fc600078e000c */
[----:B------:R-:W3:Y:S01]  /*3c100*/  LDL.LU R12, [R1+0x474] ;  /* 0x00047400010c7983 */ /* 0x000ee20000300800 */
[----:B------:R-:W-:-:S03]  /*3c110*/  IADD3 R7, P5, PT, R7, R134, RZ ;  /* 0x0000008607077210 */ /* 0x000fc60007fbe0ff */
[----:B------:R1:W-:Y:S04]  /*3c120*/  STL [R1+0x338], R13 ;  /* 0x0003380d01007387 */ /* 0x0003e80000100800 */
[----:B------:R1:W-:Y:S02]  /*3c130*/  LDGSTS.E [R6+0x1480], desc[UR22][R4.64], P2 ;  /* 0x0148000004067fae */ /* 0x0003e400091a1016 */
[----:B-1----:R-:W-:Y:S01]  /*3c140*/  IMAD.MOV.U32 R4, RZ, RZ, R13 ;  /* 0x000000ffff047224 */ /* 0x002fe200078e000d */
[----:B-----5:R-:W-:Y:S01]  /*3c150*/  IADD3.X R15, PT, PT, R15, R135, RZ, P4, !PT ;  /* 0x000000870f0f7210 */ /* 0x020fe200027fe4ff */
[----:B------:R-:W-:-:S04]  /*3c160*/  IMAD.X R14, R14, 0x1, R135, P5 ;  /* 0x000000010e0e7824 */ /* 0x000fc800028e0687 */
[----:B------:R1:W-:Y:S04]  /*3c170*/  STL [R1+0x334], R15 ;  /* 0x0003340f01007387 */ /* 0x0003e80000100800 */
[----:B------:R5:W-:Y:S01]  /*3c180*/  STL [R1+0x378], R7 ;  /* 0x0003780701007387 */ /* 0x000be20000100800 */
[----:B------:R-:W-:-:S03]  /*3c190*/  IMAD.MOV.U32 R5, RZ, RZ, R15 ;  /* 0x000000ffff057224 */ /* 0x000fc600078e000f */
[----:B------:R-:W3:Y:S04]  /*3c1a0*/  LDL.LU R13, [R1+0x4b8] ;  /* 0x0004b800010d7983 */ /* 0x000ee80000300800 */
[----:B------:R5:W-:Y:S04]  /*3c1b0*/  STL [R1+0x374], R14 ;  /* 0x0003740e01007387 */ /* 0x000be80000100800 */
[----:B------:R-:W3:Y:S04]  /*3c1c0*/  LDL.LU R19, [R1+0x4f8] ;  /* 0x0004f80001137983 */ /* 0x000ee80000300800 */
[----:B-1----:R-:W3:Y:S04]  /*3c1d0*/  LDL.LU R15, [R1+0x4b4] ;  /* 0x0004b400010f7983 */ /* 0x002ee80000300800 */
[----:B------:R-:W3:Y:S04]  /*3c1e0*/  LDL.LU R20, [R1+0x4f4] ;  /* 0x0004f40001147983 */ /* 0x000ee80000300800 */
[----:B------:R1:W-:Y:S02]  /*3c1f0*/  LDGSTS.E [R6+0x1880], desc[UR22][R4.64], P2 ;  /* 0x0188000004067fae */ /* 0x0003e400091a1016 */
[----:B-1----:R-:W-:-:S02]  /*3c200*/  IMAD.MOV.U32 R4, RZ, RZ, R7 ;  /* 0x000000ffff047224 */ /* 0x002fc400078e0007 */
[----:B------:R-:W-:Y:S01]  /*3c210*/  IMAD.MOV.U32 R5, RZ, RZ, R14 ;  /* 0x000000ffff057224 */ /* 0x000fe200078e000e */
[----:B-----5:R-:W5:Y:S04]  /*3c220*/  LDL.LU R7, [R1+0x538] ;  /* 0x0005380001077983 */ /* 0x020f680000300800 */
[----:B------:R-:W5:Y:S04]  /*3c230*/  LDL.LU R14, [R1+0x578] ;  /* 0x00057800010e7983 */ /* 0x000f680000300800 */
[----:B------:R1:W-:Y:S01]  /*3c240*/  LDGSTS.E [R6+0x1c80], desc[UR22][R4.64], P2 ;  /* 0x01c8000004067fae */ /* 0x0003e200091a1016 */
[----:B--2---:R-:W-:-:S05]  /*3c250*/  IADD3 R17, P4, PT, R17, R134, RZ ;  /* 0x0000008611117210 */ /* 0x004fca0007f9e0ff */
[----:B------:R2:W-:Y:S01]  /*3c260*/  STL [R1+0x3b8], R17 ;  /* 0x0003b81101007387 */ /* 0x0005e20000100800 */
[----:B----4-:R-:W-:Y:S01]  /*3c270*/  IADD3 R8, P5, PT, R8, R134, RZ ;  /* 0x0000008608087210 */ /* 0x010fe20007fbe0ff */
[----:B-1----:R-:W-:Y:S01]  /*3c280*/  IMAD.MOV.U32 R4, RZ, RZ, R17 ;  /* 0x000000ffff047224 */ /* 0x002fe200078e0011 */
[----:B---3--:R-:W-:-:S03]  /*3c290*/  IADD3.X R18, PT, PT, R18, R135, RZ, P4, !PT ;  /* 0x0000008712127210 */ /* 0x008fc600027fe4ff */
[----:B------:R-:W-:Y:S02]  /*3c2a0*/  IMAD.X R10, R10, 0x1, R135, P5 ;  /* 0x000000010a0a7824 */ /* 0x000fe400028e0687 */
[----:B------:R1:W-:Y:S04]  /*3c2b0*/  STL [R1+0x3b4], R18 ;  /* 0x0003b41201007387 */ /* 0x0003e80000100800 */
[----:B------:R3:W-:Y:S04]  /*3c2c0*/  STL [R1+0x3f8], R8 ;  /* 0x0003f80801007387 */ /* 0x0007e80000100800 */
[----:B--2---:R-:W2:Y:S01]  /*3c2d0*/  LDL.LU R17, [R1+0x534] ;  /* 0x0005340001117983 */ /* 0x004ea20000300800 */
[----:B------:R-:W-:-:S03]  /*3c2e0*/  IMAD.MOV.U32 R5, RZ, RZ, R18 ;  /* 0x000000ffff057224 */ /* 0x000fc600078e0012 */
[----:B------:R4:W-:Y:S04]  /*3c2f0*/  STL [R1+0x3f4], R10 ;  /* 0x0003f40a01007387 */ /* 0x0009e80000100800 */
[----:B-1----:R-:W2:Y:S04]  /*3c300*/  LDL.LU R18, [R1+0x574] ;  /* 0x0005740001127983 */ /* 0x002ea80000300800 */
[----:B------:R1:W-:Y:S01]  /*3c310*/  LDGSTS.E [R6+0x2080], desc[UR22][R4.64], P2 ;  /* 0x0208000004067fae */ /* 0x0003e200091a1016 */
[----:B------:R-:W-:Y:S01]  /*3c320*/  IADD3 R9, P4, PT, R9, R134, RZ ;  /* 0x0000008609097210 */ /* 0x000fe20007f9e0ff */
[----:B-1----:R-:W-:-:S02]  /*3c330*/  IMAD.MOV.U32 R4, RZ, RZ, R8 ;  /* 0x000000ffff047224 */ /* 0x002fc400078e0008 */
[----:B------:R-:W-:Y:S01]  /*3c340*/  IMAD.MOV.U32 R5, RZ, RZ, R10 ;  /* 0x000000ffff057224 */ /* 0x000fe200078e000a */
[----:B---3--:R-:W3:Y:S04]  /*3c350*/  LDL.LU R8, [R1+0x5b8] ;  /* 0x0005b80001087983 */ /* 0x008ee80000300800 */
[----:B----4-:R-:W4:Y:S01]  /*3c360*/  LDL.LU R10, [R1+0x5f8] ;  /* 0x0005f800010a7983 */ /* 0x010f220000300800 */
[----:B------:R-:W-:-:S03]  /*3c370*/  IADD3 R11, P5, PT, R11, R134, RZ ;  /* 0x000000860b0b7210 */ /* 0x000fc60007fbe0ff */
[----:B------:R1:W-:Y:S04]  /*3c380*/  STL [R1+0x438], R9 ;  /* 0x0004380901007387 */ /* 0x0003e80000100800 */
[----:B------:R1:W-:Y:S01]  /*3c390*/  LDGSTS.E [R6+0x2480], desc[UR22][R4.64], P2 ;  /* 0x0248000004067fae */ /* 0x0003e200091a1016 */
[----:B------:R-:W-:Y:S01]  /*3c3a0*/  IADD3.X R16, PT, PT, R16, R135, RZ, P4, !PT ;  /* 0x0000008710107210 */ /* 0x000fe200027fe4ff */
[----:B------:R-:W-:-:S04]  /*3c3b0*/  IMAD.X R12, R12, 0x1, R135, P5 ;  /* 0x000000010c0c7824 */ /* 0x000fc800028e0687 */
[----:B------:R1:W-:Y:S02]  /*3c3c0*/  STL [R1+0x434], R16 ;  /* 0x0004341001007387 */ /* 0x0003e40000100800 */
[----:B-1----:R-:W-:Y:S02]  /*3c3d0*/  IMAD.MOV.U32 R4, RZ, RZ, R9 ;  /* 0x000000ffff047224 */ /* 0x002fe400078e0009 */
[----:B------:R1:W-:Y:S04]  /*3c3e0*/  STL [R1+0x478], R11 ;  /* 0x0004780b01007387 */ /* 0x0003e80000100800 */
[----:B------:R-:W4:Y:S01]  /*3c3f0*/  LDL.LU R9, [R1+0x5b4] ;  /* 0x0005b40001097983 */ /* 0x000f220000300800 */
[----:B------:R-:W-:-:S03]  /*3c400*/  IMAD.MOV.U32 R5, RZ, RZ, R16 ;  /* 0x000000ffff057224 */ /* 0x000fc600078e0010 */
[----:B------:R1:W-:Y:S04]  /*3c410*/  STL [R1+0x474], R12 ;  /* 0x0004740c01007387 */ /* 0x0003e80000100800 */
[----:B------:R-:W4:Y:S04]  /*3c420*/  LDL.LU R16, [R1+0x5f4] ;  /* 0x0005f40001107983 */ /* 0x000f280000300800 */
[----:B------:R1:W-:Y:S02]  /*3c430*/  LDGSTS.E [R6+0x2880], desc[UR22][R4.64], P2 ;  /* 0x0288000004067fae */ /* 0x0003e400091a1016 */
[----:B-1----:R-:W-:-:S02]  /*3c440*/  IMAD.MOV.U32 R4, RZ, RZ, R11 ;  /* 0x000000ffff047224 */ /* 0x002fc400078e000b */
[----:B------:R-:W-:Y:S01]  /*3c450*/  IMAD.MOV.U32 R5, RZ, RZ, R12 ;  /* 0x000000ffff057224 */ /* 0x000fe200078e000c */
[----:B------:R-:W4:Y:S04]  /*3c460*/  LDL.LU R11, [R1+0x638] ;  /* 0x00063800010b7983 */ /* 0x000f280000300800 */
[----:B------:R-:W4:Y:S04]  /*3c470*/  LDL.LU R12, [R1+0x678] ;  /* 0x00067800010c7983 */ /* 0x000f280000300800 */
[----:B------:R1:W-:Y:S01]  /*3c480*/  LDGSTS.E [R6+0x2c80], desc[UR22][R4.64], P2 ;  /* 0x02c8000004067fae */ /* 0x0003e200091a1016 */
[----:B------:R-:W-:-:S05]  /*3c490*/  IADD3 R13, P4, PT, R13, R134, RZ ;  /* 0x000000860d0d7210 */ /* 0x000fca0007f9e0ff */
[----:B------:R-:W-:Y:S01]  /*3c4a0*/  STL [R1+0x4b8], R13 ;  /* 0x0004b80d01007387 */ /* 0x000fe20000100800 */
[----:B------:R-:W-:Y:S02]  /*3c4b0*/  IADD3 R19, P5, PT, R19, R134, RZ ;  /* 0x0000008613137210 */ /* 0x000fe40007fbe0ff */
[----:B------:R-:W-:-:S03]  /*3c4c0*/  IADD3.X R15, PT, PT, R15, R135, RZ, P4, !PT ;  /* 0x000000870f0f7210 */ /* 0x000fc600027fe4ff */
[----:B------:R-:W-:Y:S02]  /*3c4d0*/  IMAD.X R20, R20, 0x1, R135, P5 ;  /* 0x0000000114147824 */ /* 0x000fe400028e0687 */
[----:B------:R1:W-:Y:S02]  /*3c4e0*/  STL [R1+0x4b4], R15 ;  /* 0x0004b40f01007387 */ /* 0x0003e40000100800 */
[----:B-1----:R-:W-:Y:S02]  /*3c4f0*/  IMAD.MOV.U32 R5, RZ, RZ, R15 ;  /* 0x000000ffff057224 */ /* 0x002fe400078e000f */
[----:B------:R-:W-:Y:S01]  /*3c500*/  STL [R1+0x4f8], R19 ;  /* 0x0004f81301007387 */ /* 0x000fe20000100800 */
[----:B------:R-:W-:-:S03]  /*3c510*/  IMAD.MOV.U32 R4, RZ, RZ, R13 ;  /* 0x000000ffff047224 */ /* 0x000fc600078e000d */
[----:B------:R-:W4:Y:S04]  /*3c520*/  LDL.LU R15, [R1+0x634] ;  /* 0x00063400010f7983 */ /* 0x000f280000300800 */
[----:B------:R-:W-:Y:S04]  /*3c530*/  STL [R1+0x4f4], R20 ;  /* 0x0004f41401007387 */ /* 0x000fe80000100800 */
[----:B------:R-:W4:Y:S01]  /*3c540*/  LDL.LU R13, [R1+0x674] ;  /* 0x00067400010d7983 */ /* 0x000f220000300800 */
[----:B-----5:R-:W-:-:S03]  /*3c550*/  IADD3 R7, P4, PT, R7, R134, RZ ;  /* 0x0000008607077210 */ /* 0x020fc60007f9e0ff */
[----:B------:R1:W-:Y:S01]  /*3c560*/  LDGSTS.E [R6+0x3080], desc[UR22][R4.64], P2 ;  /* 0x0308000004067fae */ /* 0x0003e200091a1016 */
[----:B------:R-:W-:-:S03]  /*3c570*/  IADD3 R14, P5, PT, R14, R134, RZ ;  /* 0x000000860e0e7210 */ /* 0x000fc60007fbe0ff */
[----:B------:R-:W-:Y:S01]  /*3c580*/  STL [R1+0x538], R7 ;  /* 0x0005380701007387 */ /* 0x000fe20000100800 */
[----:B-1----:R-:W-:Y:S02]  /*3c590*/  IMAD.MOV.U32 R4, RZ, RZ, R19 ;  /* 0x000000ffff047224 */ /* 0x002fe400078e0013 */
[----:B------:R-:W-:-:S05]  /*3c5a0*/  IMAD.MOV.U32 R5, RZ, RZ, R20 ;  /* 0x000000ffff057224 */ /* 0x000fca00078e0014 */
[----:B------:R1:W-:Y:S02]  /*3c5b0*/  LDGSTS.E [R6+0x3480], desc[UR22][R4.64], P2 ;  /* 0x0348000004067fae */ /* 0x0003e400091a1016 */
[----:B-1----:R-:W-:Y:S01]  /*3c5c0*/  IMAD.MOV.U32 R4, RZ, RZ, R7 ;  /* 0x000000ffff047224 */ /* 0x002fe200078e0007 */
[----:B--2---:R-:W-:-:S05]  /*3c5d0*/  IADD3.X R17, PT, PT, R17, R135, RZ, P4, !PT ;  /* 0x0000008711117210 */ /* 0x004fca00027fe4ff */
[----:B------:R-:W-:Y:S01]  /*3c5e0*/  IMAD.MOV.U32 R5, RZ, RZ, R17 ;  /* 0x000000ffff057224 */ /* 0x000fe200078e0011 */
[----:B------:R1:W-:Y:S01]  /*3c5f0*/  STL [R1+0x534], R17 ;  /* 0x0005341101007387 */ /* 0x0003e20000100800 */
[----:B------:R-:W-:-:S03]  /*3c600*/  IMAD.X R18, R18, 0x1, R135, P5 ;  /* 0x0000000112127824 */ /* 0x000fc600028e0687 */
[----:B------:R-:W-:Y:S04]  /*3c610*/  STL [R1+0x578], R14 ;  /* 0x0005780e01007387 */ /* 0x000fe80000100800 */
[----:B------:R2:W-:Y:S04]  /*3c620*/  LDGSTS.E [R6+0x3880], desc[UR22][R4.64], P2 ;  /* 0x0388000004067fae */ /* 0x0005e800091a1016 */
[----:B-1----:R-:W5:Y:S04]  /*3c630*/  LDL.LU R17, [R1+0x6b8] ;  /* 0x0006b80001117983 */ /* 0x002f680000300800 */
[----:B------:R1:W-:Y:S04]  /*3c640*/  STL [R1+0x574], R18 ;  /* 0x0005741201007387 */ /* 0x0003e80000100800 */
[----:B------:R-:W5:Y:S01]  /*3c650*/  LDL.LU R7, [R1+0x6f8] ;  /* 0x0006f80001077983 */ /* 0x000f620000300800 */
[----:B--2---:R-:W-:Y:S01]  /*3c660*/  IMAD.MOV.U32 R5, RZ, RZ, R18 ;  /* 0x000000ffff057224 */ /* 0x004fe200078e0012 */
[----:B---3--:R-:W-:-:S02]  /*3c670*/  IADD3 R8, P4, PT, R8, R134, RZ ;  /* 0x0000008608087210 */ /* 0x008fc40007f9e0ff */
[----:B-1----:R-:W2:Y:S01]  /*3c680*/  LDL.LU R18, [R1+0x6b4] ;  /* 0x0006b40001127983 */ /* 0x002ea20000300800 */
[----:B------:R-:W-:Y:S01]  /*3c690*/  IMAD.MOV.U32 R4, RZ, RZ, R14 ;  /* 0x000000ffff047224 */ /* 0x000fe200078e000e */
[----:B----4-:R-:W-:Y:S02]  /*3c6a0*/  IADD3 R10, P5, PT, R10, R134, RZ ;  /* 0x000000860a0a7210 */ /* 0x010fe40007fbe0ff */
[----:B------:R-:W3:Y:S04]  /*3c6b0*/  LDL.LU R14, [R1+0x6f4] ;  /* 0x0006f400010e7983 */ /* 0x000ee80000300800 */
[----:B------:R1:W-:Y:S04]  /*3c6c0*/  LDGSTS.E [R6+0x3c80], desc[UR22][R4.64], P2 ;  /* 0x03c8000004067fae */ /* 0x0003e800091a1016 */
[----:B------:R-:W-:Y:S01]  /*3c6d0*/  STL [R1+0x5b8], R8 ;  /* 0x0005b80801007387 */ /* 0x000fe20000100800 */
[----:B------:R-:W-:Y:S01]  /*3c6e0*/  IADD3.X R9, PT, PT, R9, R135, RZ, P4, !PT ;  /* 0x0000008709097210 */ /* 0x000fe200027fe4ff */
[----:B-1----:R-:W-:-:S04]  /*3c6f0*/  IMAD.MOV.U32 R4, RZ, RZ, R8 ;  /* 0x000000ffff047224 */ /* 0x002fc800078e0008 */
[----:B------:R-:W-:Y:S01]  /*3c700*/  IMAD.MOV.U32 R5, RZ, RZ, R9 ;  /* 0x000000ffff057224 */ /* 0x000fe200078e0009 */
[----:B------:R1:W-:Y:S01]  /*3c710*/  STL [R1+0x5b4], R9 ;  /* 0x0005b40901007387 */ /* 0x0003e20000100800 */
[----:B------:R-:W-:-:S03]  /*3c720*/  IMAD.X R16, R16, 0x1, R135, P5 ;  /* 0x0000000110107824 */ /* 0x000fc600028e0687 */
[----:B------:R-:W-:Y:S04]  /*3c730*/  STL [R1+0x5f8], R10 ;  /* 0x0005f80a01007387 */ /* 0x000fe80000100800 */
[----:B------:R4:W-:Y:S04]  /*3c740*/  LDGSTS.E [R6+0x4080], desc[UR22][R4.64], P2 ;  /* 0x0408000004067fae */ /* 0x0009e800091a1016 */
[----:B-1----:R-:W3:Y:S04]  /*3c750*/  LDL.LU R9, [R1+0x738] ;  /* 0x0007380001097983 */ /* 0x002ee80000300800 */
[----:B------:R1:W-:Y:S04]  /*3c760*/  STL [R1+0x5f4], R16 ;  /* 0x0005f41001007387 */ /* 0x0003e80000100800 */
[----:B------:R-:W3:Y:S01]  /*3c770*/  LDL.LU R8, [R1+0x778] ;  /* 0x0007780001087983 */ /* 0x000ee20000300800 */
[----:B----4-:R-:W-:-:S03]  /*3c780*/  IMAD.MOV.U32 R5, RZ, RZ, R16 ;  /* 0x000000ffff057224 */ /* 0x010fc600078e0010 */
[----:B-1----:R-:W4:Y:S01]  /*3c790*/  LDL.LU R16, [R1+0x734] ;  /* 0x0007340001107983 */ /* 0x002f220000300800 */
[----:B------:R-:W-:Y:S01]  /*3c7a0*/  IMAD.MOV.U32 R4, RZ, RZ, R10 ;  /* 0x000000ffff047224 */ /* 0x000fe200078e000a */
[-C--:B------:R-:W-:Y:S02]  /*3c7b0*/  IADD3 R11, P4, PT, R11, R134.reuse, RZ ;  /* 0x000000860b0b7210 */ /* 0x080fe40007f9e0ff */
[----:B------:R-:W4:Y:S01]  /*3c7c0*/  LDL.LU R10, [R1+0x774] ;  /* 0x00077400010a7983 */ /* 0x000f220000300800 */
[----:B------:R-:W-:-:S03]  /*3c7d0*/  IADD3 R12, P5, PT, R12, R134, RZ ;  /* 0x000000860c0c7210 */ /* 0x000fc60007fbe0ff */
[----:B------:R1:W-:Y:S04]  /*3c7e0*/  LDGSTS.E [R6+0x4480], desc[UR22][R4.64], P2 ;  /* 0x0448000004067fae */ /* 0x0003e800091a1016 */
[----:B------:R1:W-:Y:S02]  /*3c7f0*/  STL [R1+0x638], R11 ;  /* 0x0006380b01007387 */ /* 0x0003e40000100800 */
[----:B-1----:R-:W-:Y:S01]  /*3c800*/  IMAD.MOV.U32 R4, RZ, RZ, R11 ;  /* 0x000000ffff047224 */ /* 0x002fe200078e000b */
[----:B------:R-:W-:-:S05]  /*3c810*/  IADD3.X R15, PT, PT, R15, R135, RZ, P4, !PT ;  /* 0x000000870f0f7210 */ /* 0x000fca00027fe4ff */
[----:B------:R-:W-:Y:S01]  /*3c820*/  IMAD.MOV.U32 R5, RZ, RZ, R15 ;  /* 0x000000ffff057224 */ /* 0x000fe200078e000f */
[----:B------:R-:W-:Y:S01]  /*3c830*/  STL [R1+0x634], R15 ;  /* 0x0006340f01007387 */ /* 0x000fe20000100800 */
[----:B------:R-:W-:-:S03]  /*3c840*/  IMAD.X R13, R13, 0x1, R135, P5 ;  /* 0x000000010d0d7824 */ /* 0x000fc600028e0687 */
[----:B------:R1:W-:Y:S04]  /*3c850*/  STL [R1+0x678], R12 ;  /* 0x0006780c01007387 */ /* 0x0003e80000100800 */
[----:B------:R-:W4:Y:S04]  /*3c860*/  LDL.LU R11, [R1+0x7b8] ;  /* 0x0007b800010b7983 */ /* 0x000f280000300800 */
[----:B------:R1:W-:Y:S04]  /*3c870*/  STL [R1+0x674], R13 ;  /* 0x0006740d01007387 */ /* 0x0003e80000100800 */
[----:B------:R1:W-:Y:S04]  /*3c880*/  LDGSTS.E [R6+0x4880], desc[UR22][R4.64], P2 ;  /* 0x0488000004067fae */ /* 0x0003e800091a1016 */
[----:B------:R-:W4:Y:S01]  /*3c890*/  LDL.LU R19, [R1+0x7f8] ;  /* 0x0007f80001137983 */ /* 0x000f220000300800 */
[----:B-1----:R-:W-:-:S03]  /*3c8a0*/  IMAD.MOV.U32 R4, RZ, RZ, R12 ;  /* 0x000000ffff047224 */ /* 0x002fc600078e000c */
[----:B------:R-:W4:Y:S04]  /*3c8b0*/  LDL.LU R12, [R1+0x7b4] ;  /* 0x0007b400010c7983 */ /* 0x000f280000300800 */
[----:B------:R-:W4:Y:S01]  /*3c8c0*/  LDL.LU R20, [R1+0x7f4] ;  /* 0x0007f40001147983 */ /* 0x000f220000300800 */
[----:B------:R-:W-:-:S03]  /*3c8d0*/  IMAD.MOV.U32 R5, RZ, RZ, R13 ;  /* 0x000000ffff057224 */ /* 0x000fc600078e000d */
[----:B------:R-:W4:Y:S04]  /*3c8e0*/  LDL.LU R13, [R1+0x838] ;  /* 0x00083800010d7983 */ /* 0x000f280000300800 */
[----:B------:R-:W4:Y:S04]  /*3c8f0*/  LDL.LU R15, [R1+0x878] ;  /* 0x00087800010f7983 */ /* 0x000f280000300800 */
[----:B------:R1:W-:Y:S01]  /*3c900*/  LDGSTS.E [R6+0x4c80], desc[UR22][R4.64], P2 ;  /* 0x04c8000004067fae */ /* 0x0003e200091a1016 */
[----:B-----5:R-:W-:-:S05]  /*3c910*/  IADD3 R17, P4, PT, R17, R134, RZ ;  /* 0x0000008611117210 */ /* 0x020fca0007f9e0ff */
[----:B------:R-:W-:Y:S01]  /*3c920*/  STL [R1+0x6b8], R17 ;  /* 0x0006b81101007387 */ /* 0x000fe20000100800 */
[----:B------:R-:W-:Y:S02]  /*3c930*/  IADD3 R7, P5, PT, R7, R134, RZ ;  /* 0x0000008607077210 */ /* 0x000fe40007fbe0ff */
[----:B--2---:R-:W-:-:S03]  /*3c940*/  IADD3.X R18, PT, PT, R18, R135, RZ, P4, !PT ;  /* 0x0000008712127210 */ /* 0x004fc600027fe4ff */
[----:B---3--:R-:W-:Y:S02]  /*3c950*/  IMAD.X R14, R14, 0x1, R135, P5 ;  /* 0x000000010e0e7824 */ /* 0x008fe400028e0687 */
[----:B------:R2:W-:Y:S01]  /*3c960*/  STL [R1+0x6b4], R18 ;  /* 0x0006b41201007387 */ /* 0x0005e20000100800 */
[----:B-1----:R-:W-:-:S03]  /*3c970*/  IMAD.MOV.U32 R5, RZ, RZ, R18 ;  /* 0x000000ffff057224 */ /* 0x002fc600078e0012 */
[----:B------:R1:W-:Y:S01]  /*3c980*/  STL [R1+0x6f8], R7 ;  /* 0x0006f80701007387 */ /* 0x0003e20000100800 */
[----:B------:R-:W-:-:S03]  /*3c990*/  IMAD.MOV.U32 R4, RZ, RZ, R17 ;  /* 0x000000ffff047224 */ /* 0x000fc600078e0011 */
[----:B--2---:R-:W2:Y:S04]  /*3c9a0*/  LDL.LU R18, [R1+0x834] ;  /* 0x0008340001127983 */ /* 0x004ea80000300800 */
[----:B------:R3:W-:Y:S04]  /*3c9b0*/  STL [R1+0x6f4], R14 ;  /* 0x0006f40e01007387 */ /* 0x0007e80000100800 */
[----:B------:R-:W5:Y:S04]  /*3c9c0*/  LDL.LU R17, [R1+0x874] ;  /* 0x0008740001117983 */ /* 0x000f680000300800 */
[----:B------:R1:W-:Y:S01]  /*3c9d0*/  LDGSTS.E [R6+0x5080], desc[UR22][R4.64], P2 ;  /* 0x0508000004067fae */ /* 0x0003e200091a1016 */
[----:B------:R-:W-:Y:S01]  /*3c9e0*/  IADD3 R9, P4, PT, R9, R134, RZ ;  /* 0x0000008609097210 */ /* 0x000fe20007f9e0ff */
[----:B-1----:R-:W-:-:S02]  /*3c9f0*/  IMAD.MOV.U32 R4, RZ, RZ, R7 ;  /* 0x000000ffff047224 */ /* 0x002fc400078e0007 */
[----:B------:R-:W-:Y:S01]  /*3ca00*/  IMAD.MOV.U32 R5, RZ, RZ, R14 ;  /* 0x000000ffff057224 */ /* 0x000fe200078e000e */
[----:B------:R-:W5:Y:S01]  /*3ca10*/  LDL.LU R7, [R1+0x8b8] ;  /* 0x0008b80001077983 */ /* 0x000f620000300800 */
[----:B------:R-:W-:-:S03]  /*3ca20*/  IADD3 R8, P5, PT, R8, R134, RZ ;  /* 0x0000008608087210 */ /* 0x000fc60007fbe0ff */
[----:B---3--:R-:W3:Y:S01]  /*3ca30*/  LDL.LU R14, [R1+0x8f8] ;  /* 0x0008f800010e7983 */ /* 0x008ee20000300800 */
[----:B----4-:R-:W-:-:S03]  /*3ca40*/  IADD3.X R16, PT, PT, R16, R135, RZ, P4, !PT ;  /* 0x0000008710107210 */ /* 0x010fc600027fe4ff */
[----:B------:R1:W-:Y:S01]  /*3ca50*/  STL [R1+0x738], R9 ;  /* 0x0007380901007387 */ /* 0x0003e20000100800 */
[----:B------:R-:W-:-:S03]  /*3ca60*/  IMAD.X R10, R10, 0x1, R135, P5 ;  /* 0x000000010a0a7824 */ /* 0x000fc600028e0687 */
[----:B------:R4:W-:Y:S04]  /*3ca70*/  LDGSTS.E [R6+0x5480], desc[UR22][R4.64], P2 ;  /* 0x0548000004067fae */ /* 0x0009e800091a1016 */
[----:B------:R1:W-:Y:S04]  /*3ca80*/  STL [R1+0x734], R16 ;  /* 0x0007341001007387 */ /* 0x0003e80000100800 */
[----:B------:R-:W-:Y:S01]  /*3ca90*/  STL [R1+0x778], R8 ;  /* 0x0007780801007387 */ /* 0x000fe20000100800 */
[----:B----4-:R-:W-:-:S03]  /*3caa0*/  IMAD.MOV.U32 R4, RZ, RZ, R9 ;  /* 0x000000ffff047224 */ /* 0x010fc600078e0009 */
[----:B-1----:R-:W4:Y:S01]  /*3cab0*/  LDL.LU R9, [R1+0x8b4] ;  /* 0x0008b40001097983 */ /* 0x002f220000300800 */
[----:B------:R-:W-:-:S03]  /*3cac0*/  IMAD.MOV.U32 R5, RZ, RZ, R16 ;  /* 0x000000ffff057224 */ /* 0x000fc600078e0010 */
[----:B------:R1:W-:Y:S04]  /*3cad0*/  STL [R1+0x774], R10 ;  /* 0x0007740a01007387 */ /* 0x0003e80000100800 */
[----:B------:R-:W4:Y:S04]  /*3cae0*/  LDL.LU R16, [R1+0x8f4] ;  /* 0x0008f40001107983 */ /* 0x000f280000300800 */
[----:B------:R1:W-:Y:S02]  /*3caf0*/  LDGSTS.E [R6+0x5880], desc[UR22][R4.64], P2 ;  /* 0x0588000004067fae */ /* 0x0003e400091a1016 */
[----:B-1----:R-:W-:-:S02]  /*3cb00*/  IMAD.MOV.U32 R4, RZ, RZ, R8 ;  /* 0x000000ffff047224 */ /* 0x002fc400078e0008 */
[----:B------:R-:W-:Y:S02]  /*3cb10*/  IMAD.MOV.U32 R5, RZ, RZ, R10 ;  /* 0x000000ffff057224 */ /* 0x000fe400078e000a */
        /* <DEDUP_REMOVED lines=15> */
[----:B------:R-:W-:-:S03]  /*3cc10*/  IADD3 R13, P4, PT, R13, R134, RZ ;  /* 0x000000860d0d7210 */ /* 0x000fc60007f9e0ff */
[----:B------:R1:W-:Y:S01]  /*3cc20*/  LDGSTS.E [R6+0x6080], desc[UR22][R4.64], P2 ;  /* 0x0608000004067fae */ /* 0x0003e200091a1016 */
[----:B------:R-:W-:-:S03]  /*3cc30*/  IADD3 R15, P5, PT, R15, R134, RZ ;  /* 0x000000860f0f7210 */ /* 0x000fc60007fbe0ff */
[----:B------:R2:W-:Y:S01]  /*3cc40*/  STL [R1+0x838], R13 ;  /* 0x0008380d01007387 */ /* 0x0005e20000100800 */
[----:B-1----:R-:W-:Y:S02]  /*3cc50*/  IMAD.MOV.U32 R4, RZ, RZ, R19 ;  /* 0x000000ffff047224 */ /* 0x002fe400078e0013 */
[----:B------:R-:W-:-:S05]  /*3cc60*/  IMAD.MOV.U32 R5, RZ, RZ, R20 ;  /* 0x000000ffff057224 */ /* 0x000fca00078e0014 */
[----:B------:R1:W-:Y:S02]  /*3cc70*/  LDGSTS.E [R6+0x6480], desc[UR22][R4.64], P2 ;  /* 0x0648000004067fae */ /* 0x0003e400091a1016 */
[----:B-1----:R-:W-:Y:S01]  /*3cc80*/  IMAD.MOV.U32 R4, RZ, RZ, R13 ;  /* 0x000000ffff047224 */ /* 0x002fe200078e000d */
[----:B--2---:R-:W-:-:S05]  /*3cc90*/  IADD3.X R18, PT, PT, R18, R135, RZ, P4, !PT ;  /* 0x0000008712127210 */ /* 0x004fca00027fe4ff */
[----:B------:R-:W-:Y:S01]  /*3cca0*/  IMAD.MOV.U32 R5, RZ, RZ, R18 ;  /* 0x000000ffff057224 */ /* 0x000fe200078e0012 */
[----:B------:R-:W-:Y:S01]  /*3ccb0*/  STL [R1+0x834], R18 ;  /* 0x0008341201007387 */ /* 0x000fe20000100800 */
[----:B-----5:R-:W-:-:S03]  /*3ccc0*/  IMAD.X R17, R17, 0x1, R135, P5 ;  /* 0x0000000111117824 */ /* 0x020fc600028e0687 */
[----:B------:R1:W-:Y:S04]  /*3ccd0*/  STL [R1+0x878], R15 ;  /* 0x0008780f01007387 */ /* 0x0003e80000100800 */
[----:B------:R-:W2:Y:S04]  /*3cce0*/  LDL.LU R13, [R1+0x1c0] ;  /* 0x0001c000010d7983 */ /* 0x000ea80000300800 */
[----:B------:R-:W-:Y:S04]  /*3ccf0*/  STL [R1+0x874], R17 ;  /* 0x0008741101007387 */ /* 0x000fe80000100800 */
[----:B------:R5:W-:Y:S04]  /*3cd00*/  LDGSTS.E [R6+0x6880], desc[UR22][R4.64], P2 ;  /* 0x0688000004067fae */ /* 0x000be800091a1016 */
[----:B------:R-:W2:Y:S01]  /*3cd10*/  LDL.LU R19, [R1+0x200] ;  /* 0x0002000001137983 */ /* 0x000ea20000300800 */
[----:B------:R-:W-:Y:S01]  /*3cd20*/  IADD3 R7, P4, PT, R7, R134, RZ ;  /* 0x0000008607077210 */ /* 0x000fe20007f9e0ff */
[----:B-----5:R-:W-:-:S02]  /*3cd30*/  IMAD.MOV.U32 R4, RZ, RZ, R15 ;  /* 0x000000ffff047224 */ /* 0x020fc400078e000f */
[----:B-1----:R-:W5:Y:S01]  /*3cd40*/  LDL.LU R15, [R1+0x1bc] ;  /* 0x0001bc00010f7983 */ /* 0x002f620000300800 */
[----:B------:R-:W-:Y:S01]  /*3cd50*/  IMAD.MOV.U32 R5, RZ, RZ, R17 ;  /* 0x000000ffff057224 */ /* 0x000fe200078e0011 */
[----:B---3--:R-:W-:Y:S02]  /*3cd60*/  IADD3 R14, P5, PT, R14, R134, RZ ;  /* 0x000000860e0e7210 */ /* 0x008fe40007fbe0ff */
[----:B------:R-:W3:Y:S04]  /*3cd70*/  LDL.LU R20, [R1+0x1fc] ;  /* 0x0001fc0001147983 */ /* 0x000ee80000300800 */
[----:B------:R1:W-:Y:S04]  /*3cd80*/  STL [R1+0x8b8], R7 ;  /* 0x0008b80701007387 */ /* 0x0003e80000100800 */
[----:B------:R1:W-:Y:S01]  /*3cd90*/  LDGSTS.E [R6+0x6c80], desc[UR22][R4.64], P2 ;  /* 0x06c8000004067fae */ /* 0x0003e200091a1016 */
[----:B----4-:R-:W-:Y:S01]  /*3cda0*/  IADD3.X R9, PT, PT, R9, R135, RZ, P4, !PT ;  /* 0x0000008709097210 */ /* 0x010fe200027fe4ff */
[----:B-1----:R-:W-:-:S04]  /*3cdb0*/  IMAD.MOV.U32 R4, RZ, RZ, R7 ;  /* 0x000000ffff047224 */ /* 0x002fc800078e0007 */
[----:B------:R1:W-:Y:S01]  /*3cdc0*/  STL [R1+0x8b4], R9 ;  /* 0x0008b40901007387 */ /* 0x0003e20000100800 */
[----:B------:R-:W-:-:S03]  /*3cdd0*/  IMAD.X R16, R16, 0x1, R135, P5 ;  /* 0x0000000110107824 */ /* 0x000fc600028e0687 */
[----:B------:R-:W-:Y:S01]  /*3cde0*/  STL [R1+0x8f8], R14 ;  /* 0x0008f80e01007387 */ /* 0x000fe20000100800 */
[----:B------:R-:W-:-:S03]  /*3cdf0*/  IMAD.MOV.U32 R5, RZ, RZ, R9 ;  /* 0x000000ffff057224 */ /* 0x000fc600078e0009 */
[----:B------:R-:W4:Y:S04]  /*3ce00*/  LDL.LU R7, [R1+0x240] ;  /* 0x0002400001077983 */ /* 0x000f280000300800 */
[----:B------:R-:W-:Y:S04]  /*3ce10*/  STL [R1+0x8f4], R16 ;  /* 0x0008f41001007387 */ /* 0x000fe80000100800 */
[----:B-1----:R-:W4:Y:S04]  /*3ce20*/  LDL.LU R9, [R1+0x280] ;  /* 0x0002800001097983 */ /* 0x002f280000300800 */
[----:B------:R-:W4:Y:S01]  /*3ce30*/  LDL.LU R17, [R1+0x23c] ;  /* 0x00023c0001117983 */ /* 0x000f220000300800 */
[----:B------:R-:W-:-:S03]  /*3ce40*/  IADD3 R10, P4, PT, R10, R134, RZ ;  /* 0x000000860a0a7210 */ /* 0x000fc60007f9e0ff */
[----:B------:R-:W4:Y:S04]  /*3ce50*/  LDL.LU R18, [R1+0x27c] ;  /* 0x00027c0001127983 */ /* 0x000f280000300800 */
[----:B------:R1:W-:Y:S01]  /*3ce60*/  LDGSTS.E [R6+0x7080], desc[UR22][R4.64], P2 ;  /* 0x0708000004067fae */ /* 0x0003e200091a1016 */
[----:B------:R-:W-:-:S03]  /*3ce70*/  IADD3 R8, P5, PT, R8, R134, RZ ;  /* 0x0000008608087210 */ /* 0x000fc60007fbe0ff */
[----:B------:R1:W-:Y:S02]  /*3ce80*/  STL [R1+0x938], R10 ;  /* 0x0009380a01007387 */ /* 0x0003e40000100800 */
[----:B-1----:R-:W-:Y:S02]  /*3ce90*/  IMAD.MOV.U32 R4, RZ, RZ, R14 ;  /* 0x000000ffff047224 */ /* 0x002fe400078e000e */
[----:B------:R-:W-:-:S05]  /*3cea0*/  IMAD.MOV.U32 R5, RZ, RZ, R16 ;  /* 0x000000ffff057224 */ /* 0x000fca00078e0010 */
[----:B------:R1:W-:Y:S02]  /*3ceb0*/  LDGSTS.E [R6+0x7480], desc[UR22][R4.64], P2 ;  /* 0x0748000004067fae */ /* 0x0003e400091a1016 */
[----:B-1----:R-:W-:Y:S01]  /*3cec0*/  IMAD.MOV.U32 R4, RZ, RZ, R10 ;  /* 0x000000ffff047224 */ /* 0x002fe200078e000a */
[----:B------:R-:W-:-:S05]  /*3ced0*/  IADD3.X R12, PT, PT, R12, R135, RZ, P4, !PT ;  /* 0x000000870c0c7210 */ /* 0x000fca00027fe4ff */
[----:B------:R1:W-:Y:S01]  /*3cee0*/  STL [R1+0x934], R12 ;  /* 0x0009340c01007387 */ /* 0x0003e20000100800 */
[----:B------:R-:W-:Y:S02]  /*3cef0*/  IMAD.MOV.U32 R5, RZ, RZ, R12 ;  /* 0x000000ffff057224 */ /* 0x000fe400078e000c */
[----:B------:R-:W-:Y:S01]  /*3cf00*/  IMAD.X R11, R11, 0x1, R135, P5 ;  /* 0x000000010b0b7824 */ /* 0x000fe200028e0687 */
[----:B------:R-:W-:Y:S04]  /*3cf10*/  STL [R1+0x978], R8 ;  /* 0x0009780801007387 */ /* 0x000fe80000100800 */
[----:B------:R-:W4:Y:S04]  /*3cf20*/  LDL.LU R10, [R1+0x2c0] ;  /* 0x0002c000010a7983 */ /* 0x000f280000300800 */
[----:B------:R1:W-:Y:S04]  /*3cf30*/  STL [R1+0x974], R11 ;  /* 0x0009740b01007387 */ /* 0x0003e80000100800 */
[----:B------:R1:W-:Y:S04]  /*3cf40*/  LDGSTS.E [R6+0x7880], desc[UR22][R4.64], P2 ;  /* 0x0788000004067fae */ /* 0x0003e800091a1016 */
[----:B-1----:R-:W4:Y:S01]  /*3cf50*/  LDL.LU R12, [R1+0x300] ;  /* 0x00030000010c7983 */ /* 0x002f220000300800 */
[----:B------:R-:W-:-:S03]  /*3cf60*/  IMAD.MOV.U32 R5, RZ, RZ, R11 ;  /* 0x000000ffff057224 */ /* 0x000fc600078e000b */
[----:B------:R-:W4:Y:S04]  /*3cf70*/  LDL.LU R11, [R1+0x2bc] ;  /* 0x0002bc00010b7983 */ /* 0x000f280000300800 */
[----:B------:R-:W4:Y:S01]  /*3cf80*/  LDL.LU R16, [R1+0x2fc] ;  /* 0x0002fc0001107983 */ /* 0x000f220000300800 */
[----:B------:R-:W-:-:S03]  /*3cf90*/  IMAD.MOV.U32 R4, RZ, RZ, R8 ;  /* 0x000000ffff047224 */ /* 0x000fc600078e0008 */
[----:B------:R-:W4:Y:S04]  /*3cfa0*/  LDL.LU R14, [R1+0x340] ;  /* 0x00034000010e7983 */ /* 0x000f280000300800 */
[----:B------:R-:W4:Y:S04]  /*3cfb0*/  LDL.LU R8, [R1+0x380] ;  /* 0x0003800001087983 */ /* 0x000f280000300800 */
[----:B------:R1:W-:Y:S01]  /*3cfc0*/  LDGSTS.E [R6+0x7c80], desc[UR22][R4.64], P2 ;  /* 0x07c8000004067fae */ /* 0x0003e200091a1016 */
[----:B--2---:R-:W-:Y:S02]  /*3cfd0*/  IADD3 R13, P4, PT, R13, R134, RZ ;  /* 0x000000860d0d7210 */ /* 0x004fe40007f9e0ff */
[----:B-1----:R-:W-:-:S03]  /*3cfe0*/  LOP3.LUT R6, R132, 0x20, RZ, 0x3c, !PT ;  /* 0x0000002084067812 */ /* 0x002fc600078e3cff */
[----:B------:R-:W-:Y:S01]  /*3cff0*/  STL [R1+0x1c0], R13 ;  /* 0x0001c00d01007387 */ /* 0x000fe20000100800 */
[----:B------:R-:W-:-:S05]  /*3d000*/  IADD3 R19, P5, PT, R19, R134, RZ ;  /* 0x0000008613137210 */ /* 0x000fca0007fbe0ff */
[----:B------:R-:W-:Y:S01]  /*3d010*/  STL [R1+0x200], R19 ;  /* 0x0002001301007387 */ /* 0x000fe20000100800 */
[----:B-----5:R-:W-:-:S05]  /*3d020*/  IADD3.X R15, PT, PT, R15, R135, RZ, P4, !PT ;  /* 0x000000870f0f7210 */ /* 0x020fca00027fe4ff */
[----:B------:R1:W-:Y:S01]  /*3d030*/  STL [R1+0x1bc], R15 ;  /* 0x0001bc0f01007387 */ /* 0x0003e20000100800 */
[----:B------:R-:W-:Y:S02]  /*3d040*/  IMAD.MOV.U32 R5, RZ, RZ, R15 ;  /* 0x000000ffff057224 */ /* 0x000fe400078e000f */
[----:B------:R-:W-:Y:S02]  /*3d050*/  VIADD R6, R6, UR5 ;  /* 0x0000000506067c36 */ /* 0x000fe40008000000 */
[----:B------:R-:W-:Y:S01]  /*3d060*/  IMAD.MOV.U32 R4, RZ, RZ, R13 ;  /* 0x000000ffff047224 */ /* 0x000fe200078e000d */
[----:B-1----:R-:W2:Y:S01]  /*3d070*/  LDL.LU R15, [R1+0x33c] ;  /* 0x00033c00010f7983 */ /* 0x002ea20000300800 */
[----:B---3--:R-:W-:-:S03]  /*3d080*/  IMAD.X R20, R20, 0x1, R135, P5 ;  /* 0x0000000114147824 */ /* 0x008fc600028e0687 */
[----:B------:R-:W3:Y:S04]  /*3d090*/  LDL.LU R13, [R1+0x37c] ;  /* 0x00037c00010d7983 */ /* 0x000ee80000300800 */
[----:B------:R1:W-:Y:S04]  /*3d0a0*/  LDGSTS.E [R6+0x100], desc[UR22][R4.64], P2 ;  /* 0x0010000004067fae */ /* 0x0003e800091a1016 */
[----:B------:R-:W-:Y:S01]  /*3d0b0*/  STL [R1+0x1fc], R20 ;  /* 0x0001fc1401007387 */ /* 0x000fe20000100800 */
[----:B----4-:R-:W-:Y:S01]  /*3d0c0*/  IADD3 R7, P4, PT, R7, R134, RZ ;  /* 0x0000008607077210 */ /* 0x010fe20007f9e0ff */
[----:B-1----:R-:W-:Y:S01]  /*3d0d0*/  IMAD.MOV.U32 R4, RZ, RZ, R19 ;  /* 0x000000ffff047224 */ /* 0x002fe200078e0013 */
[----:B------:R-:W-:-:S02]  /*3d0e0*/  MOV R5, R20 ;  /* 0x0000001400057202 */ /* 0x000fc40000000f00 */
[----:B------:R-:W-:-:S03]  /*3d0f0*/  IADD3 R9, P5, PT, R9, R134, RZ ;  /* 0x0000008609097210 */ /* 0x000fc60007fbe0ff */
[----:B------:R1:W-:Y:S01]  /*3d100*/  LDGSTS.E [R6+0x500], desc[UR22][R4.64], P2 ;  /* 0x0050000004067fae */ /* 0x0003e200091a1016 */
[----:B------:R-:W-:-:S03]  /*3d110*/  IMAD.X R17, R17, 0x1, R135, P4 ;  /* 0x0000000111117824 */ /* 0x000fc600020e0687 */
[----:B------:R-:W-:Y:S01]  /*3d120*/  STL [R1+0x240], R7 ;  /* 0x0002400701007387 */ /* 0x000fe20000100800 */
[----:B------:R-:W-:-:S03]  /*3d130*/  IMAD.X R18, R18, 0x1, R135, P5 ;  /* 0x0000000112127824 */ /* 0x000fc600028e0687 */
[----:B------:R4:W-:Y:S01]  /*3d140*/  STL [R1+0x23c], R17 ;  /* 0x00023c1101007387 */ /* 0x0009e20000100800 */
[----:B-1----:R-:W-:-:S03]  /*3d150*/  IMAD.MOV.U32 R4, RZ, RZ, R7 ;  /* 0x000000ffff047224 */ /* 0x002fc600078e0007 */
[----:B------:R-:W-:Y:S01]  /*3d160*/  STL [R1+0x280], R9 ;  /* 0x0002800901007387 */ /* 0x000fe20000100800 */
[----:B------:R-:W-:-:S03]  /*3d170*/  IMAD.MOV.U32 R5, RZ, RZ, R17 ;  /* 0x000000ffff057224 */ /* 0x000fc600078e0011 */
[----:B----4-:R-:W4:Y:S04]  /*3d180*/  LDL.LU R17, [R1+0x3c0] ;  /* 0x0003c00001117983 */ /* 0x010f280000300800 */
[----:B------:R1:W-:Y:S04]  /*3d190*/  STL [R1+0x27c], R18 ;  /* 0x00027c1201007387 */ /* 0x0003e80000100800 */
[----:B------:R5:W-:Y:S04]  /*3d1a0*/  LDGSTS.E [R6+0x900], desc[UR22][R4.64], P2 ;  /* 0x0090000004067fae */ /* 0x000be800091a1016 */
[----:B------:R-:W4:Y:S01]  /*3d1b0*/  LDL.LU R7, [R1+0x400] ;  /* 0x0004000001077983 */ /* 0x000f220000300800 */
[----:B-----5:R-:W-:-:S03]  /*3d1c0*/  MOV R5, R18 ;  /* 0x0000001200057202 */ /* 0x020fc60000000f00 */
[----:B-1----:R-:W5:Y:S01]  /*3d1d0*/  LDL.LU R18, [R1+0x3bc] ;  /* 0x0003bc0001127983 */ /* 0x002f620000300800 */
[----:B------:R-:W-:-:S03]  /*3d1e0*/  IMAD.MOV.U32 R4, RZ, RZ, R9 ;  /* 0x000000ffff047224 */ /* 0x000fc600078e0009 */
[----:B------:R-:W5:Y:S04]  /*3d1f0*/  LDL.LU R9, [R1+0x3fc] ;  /* 0x0003fc0001097983 */ /* 0x000f680000300800 */
[----:B------:R1:W-:Y:S01]  /*3d200*/  LDGSTS.E [R6+0xd00], desc[UR22][R4.64], P2 ;  /* 0x00d0000004067fae */ /* 0x0003e200091a1016 */
[----:B------:R-:W-:-:S05]  /*3d210*/  IADD3 R10, P4, PT, R10, R134, RZ ;  /* 0x000000860a0a7210 */ /* 0x000fca0007f9e0ff */
[----:B------:R1:W-:Y:S02]  /*3d220*/  STL [R1+0x2c0], R10 ;  /* 0x0002c00a01007387 */ /* 0x0003e40000100800 */
[----:B-1----:R-:W-:Y:S01]  /*3d230*/  IMAD.MOV.U32 R4, RZ, RZ, R10 ;  /* 0x000000ffff047224 */ /* 0x002fe200078e000a */
[----:B------:R-:W-:Y:S01]  /*3d240*/  IADD3 R12, P5, PT, R12, R134, RZ ;  /* 0x000000860c0c7210 */ /* 0x000fe20007fbe0ff */
[----:B------:R-:W-:-:S04]  /*3d250*/  IMAD.X R11, R11, 0x1, R135, P4 ;  /* 0x000000010b0b7824 */ /* 0x000fc800020e0687 */
[----:B------:R-:W-:Y:S01]  /*3d260*/  IMAD.X R16, R16, 0x1, R135, P5 ;  /* 0x0000000110107824 */ /* 0x000fe200028e0687 */
[----:B------:R1:W-:Y:S01]  /*3d270*/  STL [R1+0x2bc], R11 ;  /* 0x0002bc0b01007387 */ /* 0x0003e20000100800 */
[----:B------:R-:W-:-:S03]  /*3d280*/  IMAD.MOV.U32 R5, RZ, RZ, R11 ;  /* 0x000000ffff057224 */ /* 0x000fc600078e000b */
[----:B------:R-:W-:Y:S04]  /*3d290*/  STL [R1+0x300], R12 ;  /* 0x0003000c01007387 */ /* 0x000fe80000100800 */
[----:B------:R-:W5:Y:S04]  /*3d2a0*/  LDL.LU R10, [R1+0x440] ;  /* 0x00044000010a7983 */ /* 0x000f680000300800 */
[----:B------:R1:W-:Y:S04]  /*3d2b0*/  STL [R1+0x2fc], R16 ;  /* 0x0002fc1001007387 */ /* 0x0003e80000100800 */
[----:B------:R1:W-:Y:S04]  /*3d2c0*/  LDGSTS.E [R6+0x1100], desc[UR22][R4.64], P2 ;  /* 0x0110000004067fae */ /* 0x0003e800091a1016 */
[----:B-1----:R-:W5:Y:S01]  /*3d2d0*/  LDL.LU R11, [R1+0x480] ;  /* 0x00048000010b7983 */ /* 0x002f620000300800 */
[----:B------:R-:W-:-:S03]  /*3d2e0*/  MOV R5, R16 ;  /* 0x0000001000057202 */ /* 0x000fc60000000f00 */
[----:B------:R-:W5:Y:S01]  /*3d2f0*/  LDL.LU R16, [R1+0x43c] ;  /* 0x00043c0001107983 */ /* 0x000f620000300800 */
[----:B------:R-:W-:-:S03]  /*3d300*/  IMAD.MOV.U32 R4, RZ, RZ, R12 ;  /* 0x000000ffff047224 */ /* 0x000fc600078e000c */
[----:B------:R-:W5:Y:S01]  /*3d310*/  LDL.LU R12, [R1+0x47c] ;  /* 0x00047c00010c7983 */ /* 0x000f620000300800 */
[-C--:B------:R-:W-:Y:S02]  /*3d320*/  IADD3 R14, P4, PT, R14, R134.reuse, RZ ;  /* 0x000000860e0e7210 */ /* 0x080fe40007f9e0ff */
[----:B------:R-:W-:Y:S01]  /*3d330*/  IADD3 R8, P5, PT, R8, R134, RZ ;  /* 0x0000008608087210 */ /* 0x000fe20007fbe0ff */
[----:B------:R1:W-:Y:S04]  /*3d340*/  LDGSTS.E [R6+0x1500], desc[UR22][R4.64], P2 ;  /* 0x0150000004067fae */ /* 0x0003e800091a1016 */
[----:B------:R2:W-:Y:S01]  /*3d350*/  STL [R1+0x340], R14 ;  /* 0x0003400e01007387 */ /* 0x0005e20000100800 */
[----:B-1----:R-:W-:Y:S02]  /*3d360*/  IMAD.MOV.U32 R4, RZ, RZ, R14 ;  /* 0x000000ffff047224 */ /* 0x002fe400078e000e */
[----:B--2---:R-:W-:-:S02]  /*3d370*/  IMAD.X R15, R15, 0x1, R135, P4 ;  /* 0x000000010f0f7824 */ /* 0x004fc400020e0687 */
[----:B---3--:R-:W-:-:S03]  /*3d380*/  IMAD.X R13, R13, 0x1, R135, P5 ;  /* 0x000000010d0d7824 */ /* 0x008fc600028e0687 */
[----:B------:R1:W-:Y:S04]  /*3d390*/  STL [R1+0x33c], R15 ;  /* 0x00033c0f01007387 */ /* 0x0003e80000100800 */
[----:B------:R2:W-:Y:S04]  /*3d3a0*/  STL [R1+0x380], R8 ;  /* 0x0003800801007387 */ /* 0x0005e80000100800 */
[----:B------:R-:W3:Y:S01]  /*3d3b0*/  LDL.LU R14, [R1+0x4c0] ;  /* 0x0004c000010e7983 */ /* 0x000ee20000300800 */
[----:B------:R-:W-:-:S03]  /*3d3c0*/  IMAD.MOV.U32 R5, RZ, RZ, R15 ;  /* 0x000000ffff057224 */ /* 0x000fc600078e000f */
[----:B------:R2:W-:Y:S04]  /*3d3d0*/  STL [R1+0x37c], R13 ;  /* 0x00037c0d01007387 */ /* 0x0005e80000100800 */
[----:B------:R-:W3:Y:S04]  /*3d3e0*/  LDL.LU R19, [R1+0x500] ;  /* 0x0005000001137983 */ /* 0x000ee80000300800 */
[----:B-1----:R-:W3:Y:S04]  /*3d3f0*/  LDL.LU R15, [R1+0x4bc] ;  /* 0x0004bc00010f7983 */ /* 0x002ee80000300800 */
[----:B------:R-:W3:Y:S04]  /*3d400*/  LDL.LU R20, [R1+0x4fc] ;  /* 0x0004fc0001147983 */ /* 0x000ee80000300800 */
[----:B------:R1:W-:Y:S01]  /*3d410*/  LDGSTS.E [R6+0x1900], desc[UR22][R4.64], P2 ;  /* 0x0190000004067fae */ /* 0x0003e200091a1016 */
[-C--:B----4-:R-:W-:Y:S01]  /*3d420*/  IADD3 R17, P4, PT, R17, R134.reuse, RZ ;  /* 0x0000008611117210 */ /* 0x090fe20007f9e0ff */
[----:B-1----:R-:W-:Y:S01]  /*3d430*/  IMAD.MOV.U32 R4, RZ, RZ, R8 ;  /* 0x000000ffff047224 */ /* 0x002fe200078e0008 */
[----:B------:R-:W-:Y:S01]  /*3d440*/  MOV R5, R13 ;  /* 0x0000000d00057202 */ /* 0x000fe20000000f00 */
[----:B--2---:R-:W2:Y:S04]  /*3d450*/  LDL.LU R8, [R1+0x540] ;  /* 0x0005400001087983 */ /* 0x004ea80000300800 */
[----:B------:R-:W4:Y:S01]  /*3d460*/  LDL.LU R13, [R1+0x580] ;  /* 0x00058000010d7983 */ /* 0x000f220000300800 */
[----:B------:R-:W-:-:S03]  /*3d470*/  IADD3 R7, P5, PT, R7, R134, RZ ;  /* 0x0000008607077210 */ /* 0x000fc60007fbe0ff */
[----:B------:R1:W-:Y:S04]  /*3d480*/  STL [R1+0x3c0], R17 ;  /* 0x0003c01101007387 */ /* 0x0003e80000100800 */
[----:B------:R1:W-:Y:S01]  /*3d490*/  LDGSTS.E [R6+0x1d00], desc[UR22][R4.64], P2 ;  /* 0x01d0000004067fae */ /* 0x0003e200091a1016 */
[--C-:B-----5:R-:W-:Y:S02]  /*3d4a0*/  IMAD.X R18, R18, 0x1, R135.reuse, P4 ;  /* 0x0000000112127824 */ /* 0x120fe400020e0687 */
[----:B------:R-:W-:-:S03]  /*3d4b0*/  IMAD.X R9, R9, 0x1, R135, P5 ;  /* 0x0000000109097824 */ /* 0x000fc600028e0687 */
[----:B------:R5:W-:Y:S01]  /*3d4c0*/  STL [R1+0x3bc], R18 ;  /* 0x0003bc1201007387 */ /* 0x000be20000100800 */
[----:B-1----:R-:W-:-:S03]  /*3d4d0*/  IMAD.MOV.U32 R4, RZ, RZ, R17 ;  /* 0x000000ffff047224 */ /* 0x002fc600078e0011 */
[----:B------:R1:W-:Y:S04]  /*3d4e0*/  STL [R1+0x400], R7 ;  /* 0x0004000701007387 */ /* 0x0003e80000100800 */
[----:B------:R-:W4:Y:S01]  /*3d4f0*/  LDL.LU R17, [R1+0x53c] ;  /* 0x00053c0001117983 */ /* 0x000f220000300800 */
[----:B------:R-:W-:-:S03]  /*3d500*/  IMAD.MOV.U32 R5, RZ, RZ, R18 ;  /* 0x000000ffff057224 */ /* 0x000fc600078e0012 */
[----:B------:R1:W-:Y:S04]  /*3d510*/  STL [R1+0x3fc], R9 ;  /* 0x0003fc0901007387 */ /* 0x0003e80000100800 */
[----:B-----5:R-:W5:Y:S04]  /*3d520*/  LDL.LU R18, [R1+0x57c] ;  /* 0x00057c0001127983 */ /* 0x020f680000300800 */
[----:B------:R1:W-:Y:S02]  /*3d530*/  LDGSTS.E [R6+0x2100], desc[UR22][R4.64], P2 ;  /* 0x0210000004067fae */ /* 0x0003e400091a1016 */
[----:B-1----:R-:W-:Y:S01]  /*3d540*/  IMAD.MOV.U32 R4, RZ, RZ, R7 ;  /* 0x000000ffff047224 */ /* 0x002fe200078e0007 */
[----:B------:R-:W-:Y:S01]  /*3d550*/  MOV R5, R9 ;  /* 0x0000000900057202 */ /* 0x000fe20000000f00 */
[----:B------:R-:W5:Y:S04]  /*3d560*/  LDL.LU R7, [R1+0x5c0] ;  /* 0x0005c00001077983 */ /* 0x000f680000300800 */
        /* <DEDUP_REMOVED lines=8> */
[----:B------:R1:W-:Y:S04]  /*3d5f0*/  STL [R1+0x43c], R16 ;  /* 0x00043c1001007387 */ /* 0x0003e80000100800 */
[----:B------:R1:W-:Y:S04]  /*3d600*/  STL [R1+0x480], R11 ;  /* 0x0004800b01007387 */ /* 0x0003e80000100800 */
[----:B------:R-:W5:Y:S01]  /*3d610*/  LDL.LU R10, [R1+0x5bc] ;  /* 0x0005bc00010a7983 */ /* 0x000f620000300800 */
[----:B------:R-:W-:-:S03]  /*3d620*/  IMAD.MOV.U32 R5, RZ, RZ, R16 ;  /* 0x000000ffff057224 */ /* 0x000fc600078e0010 */
[----:B------:R3:W-:Y:S04]  /*3d630*/  STL [R1+0x47c], R12 ;  /* 0x00047c0c01007387 */ /* 0x0007e80000100800 */
[----:B-1----:R-:W5:Y:S04]  /*3d640*/  LDL.LU R16, [R1+0x5fc] ;  /* 0x0005fc0001107983 */ /* 0x002f680000300800 */
[----:B------:R1:W-:Y:S02]  /*3d650*/  LDGSTS.E [R6+0x2900], desc[UR22][R4.64], P2 ;  /* 0x0290000004067fae */ /* 0x0003e400091a1016 */
[----:B-1----:R-:W-:Y:S01]  /*3d660*/  IMAD.MOV.U32 R4, RZ, RZ, R11 ;  /* 0x000000ffff047224 */ /* 0x002fe200078e000b */
[----:B---3--:R-:W-:Y:S01]  /*3d670*/  IADD3 R14, P4, PT, R14, R134, RZ ;  /* 0x000000860e0e7210 */ /* 0x008fe20007f9e0ff */
[----:B------:R-:W3:Y:S01]  /*3d680*/  LDL.LU R11, [R1+0x640] ;  /* 0x00064000010b7983 */ /* 0x000ee20000300800 */
[----:B------:R-:W-:-:S03]  /*3d690*/  MOV R5, R12 ;  /* 0x0000000c00057202 */ /* 0x000fc60000000f00 */
[----:B------:R-:W3:Y:S01]  /*3d6a0*/  LDL.LU R12, [R1+0x680] ;  /* 0x00068000010c7983 */ /* 0x000ee20000300800 */
[----:B------:R-:W-:Y:S01]  /*3d6b0*/  IADD3 R19, P5, PT, R19, R134, RZ ;  /* 0x0000008613137210 */ /* 0x000fe20007fbe0ff */
[--C-:B------:R-:W-:Y:S02]  /*3d6c0*/  IMAD.X R15, R15, 0x1, R135.reuse, P4 ;  /* 0x000000010f0f7824 */ /* 0x100fe400020e0687 */
[----:B------:R-:W-:Y:S02]  /*3d6d0*/  STL [R1+0x4c0], R14 ;  /* 0x0004c00e01007387 */ /* 0x000fe40000100800 */
[----:B------:R-:W-:Y:S02]  /*3d6e0*/  IMAD.X R20, R20, 0x1, R135, P5 ;  /* 0x0000000114147824 */ /* 0x000fe400028e0687 */
        /* <DEDUP_REMOVED lines=8> */
[----:B--2---:R-:W-:-:S03]  /*3d770*/  IADD3 R8, P4, PT, R8, R134, RZ ;  /* 0x0000008608087210 */ /* 0x004fc60007f9e0ff */
[----:B------:R1:W-:Y:S01]  /*3d780*/  LDGSTS.E [R6+0x3100], desc[UR22][R4.64], P2 ;  /* 0x0310000004067fae */ /* 0x0003e200091a1016 */
[----:B----4-:R-:W-:-:S03]  /*3d790*/  IADD3 R13, P5, PT, R13, R134, RZ ;  /* 0x000000860d0d7210 */ /* 0x010fc60007fbe0ff */
[----:B------:R-:W-:Y:S01]  /*3d7a0*/  STL [R1+0x540], R8 ;  /* 0x0005400801007387 */ /* 0x000fe20000100800 */
[----:B-1----:R-:W-:Y:S01]  /*3d7b0*/  IMAD.MOV.U32 R4, RZ, RZ, R19 ;  /* 0x000000ffff047224 */ /* 0x002fe200078e0013 */
[----:B------:R-:W-:-:S05]  /*3d7c0*/  MOV R5, R20 ;  /* 0x0000001400057202 */ /* 0x000fca0000000f00 */
[----:B------:R1:W-:Y:S01]  /*3d7d0*/  LDGSTS.E [R6+0x3500], desc[UR22][R4.64], P2 ;  /* 0x0350000004067fae */ /* 0x0003e200091a1016 */
[----:B------:R-:W-:Y:S02]  /*3d7e0*/  IMAD.X R17, R17, 0x1, R135, P4 ;  /* 0x0000000111117824 */ /* 0x000fe400020e0687 */
[----:B-1----:R-:W-:Y:S02]  /*3d7f0*/  IMAD.MOV.U32 R4, RZ, RZ, R8 ;  /* 0x000000ffff047224 */ /* 0x002fe400078e0008 */
[----:B------:R-:W-:Y:S01]  /*3d800*/  IMAD.MOV.U32 R5, RZ, RZ, R17 ;  /* 0x000000ffff057224 */ /* 0x000fe200078e0011 */
[----:B------:R1:W-:Y:S01]  /*3d810*/  STL [R1+0x53c], R17 ;  /* 0x00053c1101007387 */ /* 0x0003e20000100800 */
[----:B-----5:R-:W-:-:S03]  /*3d820*/  IMAD.X R18, R18, 0x1, R135, P5 ;  /* 0x0000000112127824 */ /* 0x020fc600028e0687 */
[----:B------:R-:W-:Y:S04]  /*3d830*/  STL [R1+0x580], R13 ;  /* 0x0005800d01007387 */ /* 0x000fe80000100800 */
[----:B------:R2:W-:Y:S04]  /*3d840*/  LDGSTS.E [R6+0x3900], desc[UR22][R4.64], P2 ;  /* 0x0390000004067fae */ /* 0x0005e800091a1016 */
[----:B-1----:R-:W4:Y:S04]  /*3d850*/  LDL.LU R17, [R1+0x6c0] ;  /* 0x0006c00001117983 */ /* 0x002f280000300800 */
[----:B------:R1:W-:Y:S04]  /*3d860*/  STL [R1+0x57c], R18 ;  /* 0x00057c1201007387 */ /* 0x0003e80000100800 */
[----:B------:R-:W5:Y:S01]  /*3d870*/  LDL.LU R8, [R1+0x700] ;  /* 0x0007000001087983 */ /* 0x000f620000300800 */
[----:B--2---:R-:W-:-:S03]  /*3d880*/  MOV R5, R18 ;  /* 0x0000001200057202 */ /* 0x004fc60000000f00 */
[----:B-1----:R-:W2:Y:S01]  /*3d890*/  LDL.LU R18, [R1+0x6bc] ;  /* 0x0006bc0001127983 */ /* 0x002ea20000300800 */
[-C--:B------:R-:W-:Y:S01]  /*3d8a0*/  IADD3 R7, P4, PT, R7, R134.reuse, RZ ;  /* 0x0000008607077210 */ /* 0x080fe20007f9e0ff */
[----:B------:R-:W-:Y:S02]  /*3d8b0*/  IMAD.MOV.U32 R4, RZ, RZ, R13 ;  /* 0x000000ffff047224 */ /* 0x000fe400078e000d */
[----:B------:R-:W2:Y:S01]  /*3d8c0*/  LDL.LU R13, [R1+0x6fc] ;  /* 0x0006fc00010d7983 */ /* 0x000ea20000300800 */
[----:B------:R-:W-:-:S03]  /*3d8d0*/  IADD3 R9, P5, PT, R9, R134, RZ ;  /* 0x0000008609097210 */ /* 0x000fc60007fbe0ff */
[----:B------:R1:W-:Y:S04]  /*3d8e0*/  LDGSTS.E [R6+0x3d00], desc[UR22][R4.64], P2 ;  /* 0x03d0000004067fae */ /* 0x0003e800091a1016 */
[----:B------:R-:W-:Y:S01]  /*3d8f0*/  STL [R1+0x5c0], R7 ;  /* 0x0005c00701007387 */ /* 0x000fe20000100800 */
[----:B-1----:R-:W-:Y:S02]  /*3d900*/  IMAD.MOV.U32 R4, RZ, RZ, R7 ;  /* 0x000000ffff047224 */ /* 0x002fe400078e0007 */
[----:B------:R-:W-:-:S04]  /*3d910*/  IMAD.X R10, R10, 0x1, R135, P4 ;  /* 0x000000010a0a7824 */ /* 0x000fc800020e0687 */
[----:B------:R-:W-:Y:S01]  /*3d920*/  IMAD.MOV.U32 R5, RZ, RZ, R10 ;  /* 0x000000ffff057224 */ /* 0x000fe200078e000a */
[----:B------:R1:W-:Y:S01]  /*3d930*/  STL [R1+0x5bc], R10 ;  /* 0x0005bc0a01007387 */ /* 0x0003e20000100800 */
[----:B------:R-:W-:-:S03]  /*3d940*/  IMAD.X R16, R16, 0x1, R135, P5 ;  /* 0x0000000110107824 */ /* 0x000fc600028e0687 */
[----:B------:R-:W-:Y:S04]  /*3d950*/  STL [R1+0x600], R9 ;  /* 0x0006000901007387 */ /* 0x000fe80000100800 */
[----:B------:R1:W-:Y:S04]  /*3d960*/  LDGSTS.E [R6+0x4100], desc[UR22][R4.64], P2 ;  /* 0x0410000004067fae */ /* 0x0003e800091a1016 */
[----:B-1----:R-:W2:Y:S04]  /*3d970*/  LDL.LU R10, [R1+0x740] ;  /* 0x00074000010a7983 */ /* 0x002ea80000300800 */
[----:B------:R1:W-:Y:S04]  /*3d980*/  STL [R1+0x5fc], R16 ;  /* 0x0005fc1001007387 */ /* 0x0003e80000100800 */
[----:B------:R-:W2:Y:S01]  /*3d990*/  LDL.LU R7, [R1+0x780] ;  /* 0x0007800001077983 */ /* 0x000ea20000300800 */
[----:B------:R-:W-:-:S03]  /*3d9a0*/  MOV R5, R16 ;  /* 0x0000001000057202 */ /* 0x000fc60000000f00 */
[----:B-1----:R-:W2:Y:S01]  /*3d9b0*/  LDL.LU R16, [R1+0x73c] ;  /* 0x00073c0001107983 */ /* 0x002ea20000300800 */
[----:B------:R-:W-:-:S03]  /*3d9c0*/  IMAD.MOV.U32 R4, RZ, RZ, R9 ;  /* 0x000000ffff047224 */ /* 0x000fc600078e0009 */
[----:B------:R-:W2:Y:S01]  /*3d9d0*/  LDL.LU R9, [R1+0x77c] ;  /* 0x00077c0001097983 */ /* 0x000ea20000300800 */
[-C--:B---3--:R-:W-:Y:S02]  /*3d9e0*/  IADD3 R11, P4, PT, R11, R134.reuse, RZ ;  /* 0x000000860b0b7210 */ /* 0x088fe40007f9e0ff */
[----:B------:R-:W-:Y:S01]  /*3d9f0*/  IADD3 R12, P5, PT, R12, R134, RZ ;  /* 0x000000860c0c7210 */ /* 0x000fe20007fbe0ff */
[----:B------:R1:W-:Y:S04]  /*3da00*/  LDGSTS.E [R6+0x4500], desc[UR22][R4.64], P2 ;  /* 0x0450000004067fae */ /* 0x0003e800091a1016 */
[----:B------:R3:W-:Y:S01]  /*3da10*/  STL [R1+0x640], R11 ;  /* 0x0006400b01007387 */ /* 0x0007e20000100800 */
[----:B-1----:R-:W-:Y:S02]  /*3da20*/  IMAD.MOV.U32 R4, RZ, RZ, R11 ;  /* 0x000000ffff047224 */ /* 0x002fe400078e000b */
[----:B------:R-:W-:-:S04]  /*3da30*/  IMAD.X R15, R15, 0x1, R135, P4 ;  /* 0x000000010f0f7824 */ /* 0x000fc800020e0687 */
[----:B------:R-:W-:Y:S01]  /*3da40*/  IMAD.MOV.U32 R5, RZ, RZ, R15 ;  /* 0x000000ffff057224 */ /* 0x000fe200078e000f */
[----:B------:R-:W-:Y:S01]  /*3da50*/  STL [R1+0x63c], R15 ;  /* 0x00063c0f01007387 */ /* 0x000fe20000100800 */
[----:B------:R-:W-:-:S03]  /*3da60*/  IMAD.X R14, R14, 0x1, R135, P5 ;  /* 0x000000010e0e7824 */ /* 0x000fc600028e0687 */
[----:B------:R1:W-:Y:S04]  /*3da70*/  STL [R1+0x680], R12 ;  /* 0x0006800c01007387 */ /* 0x0003e80000100800 */
[----:B---3--:R-:W3:Y:S04]  /*3da80*/  LDL.LU R11, [R1+0x7c0] ;  /* 0x0007c000010b7983 */ /* 0x008ee80000300800 */
[----:B------:R1:W-:Y:S04]  /*3da90*/  STL [R1+0x67c], R14 ;  /* 0x00067c0e01007387 */ /* 0x0003e80000100800 */
[----:B------:R1:W-:Y:S04]  /*3daa0*/  LDGSTS.E [R6+0x4900], desc[UR22][R4.64], P2 ;  /* 0x0490000004067fae */ /* 0x0003e800091a1016 */
[----:B------:R-:W3:Y:S01]  /*3dab0*/  LDL.LU R19, [R1+0x800] ;  /* 0x0008000001137983 */ /* 0x000ee20000300800 */
[----:B-1----:R-:W-:-:S03]  /*3dac0*/  IMAD.MOV.U32 R4, RZ, RZ, R12 ;  /* 0x000000ffff047224 */ /* 0x002fc600078e000c */
[----:B------:R-:W3:Y:S04]  /*3dad0*/  LDL.LU R12, [R1+0x7bc] ;  /* 0x0007bc00010c7983 */ /* 0x000ee80000300800 */
[----:B------:R-:W3:Y:S01]  /*3dae0*/  LDL.LU R20, [R1+0x7fc] ;  /* 0x0007fc0001147983 */ /* 0x000ee20000300800 */
[----:B------:R-:W-:-:S03]  /*3daf0*/  MOV R5, R14 ;  /* 0x0000000e00057202 */ /* 0x000fc60000000f00 */
[----:B------:R-:W3:Y:S04]  /*3db00*/  LDL.LU R14, [R1+0x840] ;  /* 0x00084000010e7983 */ /* 0x000ee80000300800 */
[----:B------:R-:W3:Y:S04]  /*3db10*/  LDL.LU R15, [R1+0x880] ;  /* 0x00088000010f7983 */ /* 0x000ee80000300800 */
[----:B------:R1:W-:Y:S01]  /*3db20*/  LDGSTS.E [R6+0x4d00], desc[UR22][R4.64], P2 ;  /* 0x04d0000004067fae */ /* 0x0003e200091a1016 */
[----:B----4-:R-:W-:-:S05]  /*3db30*/  IADD3 R17, P4, PT, R17, R134, RZ ;  /* 0x0000008611117210 */ /* 0x010fca0007f9e0ff */
[----:B------:R-:W-:Y:S01]  /*3db40*/  STL [R1+0x6c0], R17 ;  /* 0x0006c01101007387 */ /* 0x000fe20000100800 */
[----:B-----5:R-:W-:Y:S01]  /*3db50*/  IADD3 R8, P5, PT, R8, R134, RZ ;  /* 0x0000008608087210 */ /* 0x020fe20007fbe0ff */
[----:B--2---:R-:W-:-:S04]  /*3db60*/  IMAD.X R18, R18, 0x1, R135, P4 ;  /* 0x0000000112127824 */ /* 0x004fc800020e0687 */
[----:B------:R-:W-:Y:S01]  /*3db70*/  IMAD.X R13, R13, 0x1, R135, P5 ;  /* 0x000000010d0d7824 */ /* 0x000fe200028e0687 */
[----:B------:R2:W-:Y:S01]  /*3db80*/  STL [R1+0x6bc], R18 ;  /* 0x0006bc1201007387 */ /* 0x0005e20000100800 */
[----:B-1----:R-:W-:-:S03]  /*3db90*/  IMAD.MOV.U32 R5, RZ, RZ, R18 ;  /* 0x000000ffff057224 */ /* 0x002fc600078e0012 */
[----:B------:R1:W-:Y:S01]  /*3dba0*/  STL [R1+0x700], R8 ;  /* 0x0007000801007387 */ /* 0x0003e20000100800 */
[----:B------:R-:W-:-:S03]  /*3dbb0*/  IMAD.MOV.U32 R4, RZ, RZ, R17 ;  /* 0x000000ffff047224 */ /* 0x000fc600078e0011 */
[----:B--2---:R-:W2:Y:S04]  /*3dbc0*/  LDL.LU R18, [R1+0x83c] ;  /* 0x00083c0001127983 */ /* 0x004ea80000300800 */
[----:B------:R4:W-:Y:S04]  /*3dbd0*/  STL [R1+0x6fc], R13 ;  /* 0x0006fc0d01007387 */ /* 0x0009e80000100800 */
[----:B------:R-:W5:Y:S04]  /*3dbe0*/  LDL.LU R17, [R1+0x87c] ;  /* 0x00087c0001117983 */ /* 0x000f680000300800 */
[----:B------:R1:W-:Y:S02]  /*3dbf0*/  LDGSTS.E [R6+0x5100], desc[UR22][R4.64], P2 ;  /* 0x0510000004067fae */ /* 0x0003e400091a1016 */
[----:B-1----:R-:W-:Y:S01]  /*3dc00*/  IMAD.MOV.U32 R4, RZ, RZ, R8 ;  /* 0x000000ffff047224 */ /* 0x002fe200078e0008 */
[----:B------:R-:W-:Y:S01]  /*3dc10*/  MOV R5, R13 ;  /* 0x0000000d00057202 */ /* 0x000fe20000000f00 */
[----:B------:R-:W5:Y:S04]  /*3dc20*/  LDL.LU R8, [R1+0x8c0] ;  /* 0x0008c00001087983 */ /* 0x000f680000300800 */
[----:B----4-:R-:W4:Y:S04]  /*3dc30*/  LDL.LU R13, [R1+0x900] ;  /* 0x00090000010d7983 */ /* 0x010f280000300800 */
[----:B------:R1:W-:Y:S01]  /*3dc40*/  LDGSTS.E [R6+0x5500], desc[UR22][R4.64], P2 ;  /* 0x0550000004067fae */ /* 0x0003e200091a1016 */
[----:B------:R-:W-:-:S05]  /*3dc50*/  IADD3 R10, P4, PT, R10, R134, RZ ;  /* 0x000000860a0a7210 */ /* 0x000fca0007f9e0ff */
[----:B------:R1:W-:Y:S01]  /*3dc60*/  STL [R1+0x740], R10 ;  /* 0x0007400a01007387 */ /* 0x0003e20000100800 */
[----:B------:R-:W-:Y:S01]  /*3dc70*/  IADD3 R7, P5, PT, R7, R134, RZ ;  /* 0x0000008607077210 */ /* 0x000fe20007fbe0ff */
[--C-:B------:R-:W-:Y:S02]  /*3dc80*/  IMAD.X R16, R16, 0x1, R135.reuse, P4 ;  /* 0x0000000110107824 */ /* 0x100fe400020e0687 */
[----:B-1----:R-:W-:Y:S02]  /*3dc90*/  IMAD.MOV.U32 R4, RZ, RZ, R10 ;  /* 0x000000ffff047224 */ /* 0x002fe400078e000a */
[----:B------:R-:W-:Y:S01]  /*3dca0*/  IMAD.X R9, R9, 0x1, R135, P5 ;  /* 0x0000000109097824 */ /* 0x000fe200028e0687 */
[----:B------:R1:W-:Y:S04]  /*3dcb0*/  STL [R1+0x73c], R16 ;  /* 0x00073c1001007387 */ /* 0x0003e80000100800 */
[----:B------:R-:W-:Y:S04]  /*3dcc0*/  STL [R1+0x780], R7 ;  /* 0x0007800701007387 */ /* 0x000fe80000100800 */
[----:B------:R-:W4:Y:S01]  /*3dcd0*/  LDL.LU R10, [R1+0x8bc] ;  /* 0x0008bc00010a7983 */ /* 0x000f220000300800 */
[----:B------:R-:W-:-:S03]  /*3dce0*/  IMAD.MOV.U32 R5, RZ, RZ, R16 ;  /* 0x000000ffff057224 */ /* 0x000fc600078e0010 */
[----:B------:R3:W-:Y:S04]  /*3dcf0*/  STL [R1+0x77c], R9 ;  /* 0x00077c0901007387 */ /* 0x0007e80000100800 */
[----:B-1----:R-:W4:Y:S04]  /*3dd00*/  LDL.LU R16, [R1+0x8fc] ;  /* 0x0008fc0001107983 */ /* 0x002f280000300800 */
[----:B------:R1:W-:Y:S02]  /*3dd10*/  LDGSTS.E [R6+0x5900], desc[UR22][R4.64], P2 ;  /* 0x0590000004067fae */ /* 0x0003e400091a1016 */
[----:B-1----:R-:W-:Y:S01]  /*3dd20*/  IMAD.MOV.U32 R4, RZ, RZ, R7 ;  /* 0x000000ffff047224 */ /* 0x002fe200078e0007 */
[----:B---3--:R-:W-:-:S02]  /*3dd30*/  IADD3 R11, P4, PT, R11, R134, RZ ;  /* 0x000000860b0b7210 */ /* 0x008fc40007f9e0ff */
[----:B------:R-:W-:Y:S02]  /*3dd40*/  MOV R5, R9 ;  /* 0x0000000900057202 */ /* 0x000fe40000000f00 */
[----:B------:R-:W3:Y:S04]  /*3dd50*/  LDL.LU R9, [R1+0x940] ;  /* 0x0009400001097983 */ /* 0x000ee80000300800 */
[----:B------:R-:W3:Y:S01]  /*3dd60*/  LDL.LU R7, [R1+0x980] ;  /* 0x0009800001077983 */ /* 0x000ee20000300800 */
[----:B------:R-:W-:-:S03]  /*3dd70*/  IADD3 R19, P5, PT, R19, R134, RZ ;  /* 0x0000008613137210 */ /* 0x000fc60007fbe0ff */
[----:B------:R-:W-:Y:S04]  /*3dd80*/  STL [R1+0x7c0], R11 ;  /* 0x0007c00b01007387 */ /* 0x000fe80000100800 */
[----:B------:R1:W-:Y:S01]  /*3dd90*/  LDGSTS.E [R6+0x5d00], desc[UR22][R4.64], P2 ;  /* 0x05d0000004067fae */ /* 0x0003e200091a1016 */
[--C-:B------:R-:W-:Y:S02]  /*3dda0*/  IMAD.X R12, R12, 0x1, R135.reuse, P4 ;  /* 0x000000010c0c7824 */ /* 0x100fe400020e0687 */
[----:B------:R-:W-:-:S03]  /*3ddb0*/  IMAD.X R20, R20, 0x1, R135, P5 ;  /* 0x0000000114147824 */ /* 0x000fc600028e0687 */
[----:B------:R1:W-:Y:S02]  /*3ddc0*/  STL [R1+0x7bc], R12 ;  /* 0x0007bc0c01007387 */ /* 0x0003e40000100800 */
[----:B-1----:R-:W-:Y:S02]  /*3ddd0*/  IMAD.MOV.U32 R5, RZ, RZ, R12 ;  /* 0x000000ffff057224 */ /* 0x002fe400078e000c */
[----:B------:R-:W-:Y:S01]  /*3dde0*/  STL [R1+0x800], R19 ;  /* 0x0008001301007387 */ /* 0x000fe20000100800 */
[----:B------:R-:W-:-:S03]  /*3ddf0*/  IMAD.MOV.U32 R4, RZ, RZ, R11 ;  /* 0x000000ffff047224 */ /* 0x000fc600078e000b */
[----:B------:R-:W3:Y:S01]  /*3de00*/  LDL.LU R12, [R1+0x93c] ;  /* 0x00093c00010c7983 */ /* 0x000ee20000300800 */
[----:B------:R-:W-:-:S03]  /*3de10*/  IADD3 R14, P4, PT, R14, R134, RZ ;  /* 0x000000860e0e7210 */ /* 0x000fc60007f9e0ff */
[----:B------:R-:W-:Y:S04]  /*3de20*/  STL [R1+0x7fc], R20 ;  /* 0x0007fc1401007387 */ /* 0x000fe80000100800 */
[----:B------:R-:W3:Y:S01]  /*3de30*/  LDL.LU R11, [R1+0x97c] ;  /* 0x00097c00010b7983 */ /* 0x000ee20000300800 */
[----:B------:R-:W-:-:S03]  /*3de40*/  IADD3 R15, P5, PT, R15, R134, RZ ;  /* 0x000000860f0f7210 */ /* 0x000fc60007fbe0ff */
[----:B------:R1:W-:Y:S04]  /*3de50*/  LDGSTS.E [R6+0x6100], desc[UR22][R4.64], P2 ;  /* 0x0610000004067fae */ /* 0x0003e800091a1016 */
[----:B------:R2:W-:Y:S01]  /*3de60*/  STL [R1+0x840], R14 ;  /* 0x0008400e01007387 */ /* 0x0005e20000100800 */
[----:B-1----:R-:W-:Y:S01]  /*3de70*/  IMAD.MOV.U32 R4, RZ, RZ, R19 ;  /* 0x000000ffff047224 */ /* 0x002fe200078e0013 */
[----:B------:R-:W-:-:S05]  /*3de80*/  MOV R5, R20 ;  /* 0x0000001400057202 */ /* 0x000fca0000000f00 */
[----:B------:R1:W-:Y:S01]  /*3de90*/  LDGSTS.E [R6+0x6500], desc[UR22][R4.64], P2 ;  /* 0x0650000004067fae */ /* 0x0003e200091a1016 */
[----:B--2---:R-:W-:-:S05]  /*3dea0*/  IMAD.X R18, R18, 0x1, R135, P4 ;  /* 0x0000000112127824 */ /* 0x004fca00020e0687 */
[----:B------:R-:W-:Y:S01]  /*3deb0*/  STL [R1+0x83c], R18 ;  /* 0x00083c1201007387 */ /* 0x000fe20000100800 */
[----:B-1----:R-:W-:Y:S02]  /*3dec0*/  IMAD.MOV.U32 R4, RZ, RZ, R14 ;  /* 0x000000ffff047224 */ /* 0x002fe400078e000e */
[----:B-----5:R-:W-:Y:S01]  /*3ded0*/  IMAD.X R17, R17, 0x1, R135, P5 ;  /* 0x0000000111117824 */ /* 0x020fe200028e0687 */
[----:B------:R1:W-:Y:S01]  /*3dee0*/  STL [R1+0x880], R15 ;  /* 0x0008800f01007387 */ /* 0x0003e20000100800 */
[----:B------:R-:W-:-:S03]  /*3def0*/  IMAD.MOV.U32 R5, RZ, RZ, R18 ;  /* 0x000000ffff057224 */ /* 0x000fc600078e0012 */
[----:B------:R-:W2:Y:S04]  /*3df00*/  LDL.LU R14, [R1+0x1c8] ;  /* 0x0001c800010e7983 */ /* 0x000ea80000300800 */
[----:B------:R-:W-:Y:S04]  /*3df10*/  STL [R1+0x87c], R17 ;  /* 0x00087c1101007387 */ /* 0x000fe80000100800 */
[----:B------:R5:W-:Y:S04]  /*3df20*/  LDGSTS.E [R6+0x6900], desc[UR22][R4.64], P2 ;  /* 0x0690000004067fae */ /* 0x000be800091a1016 */
[----:B------:R-:W2:Y:S01]  /*3df30*/  LDL.LU R19, [R1+0x208] ;  /* 0x0002080001137983 */ /* 0x000ea20000300800 */
[----:B------:R-:W-:Y:S01]  /*3df40*/  IADD3 R8, P4, PT, R8, R134, RZ ;  /* 0x0000008608087210 */ /* 0x000fe20007f9e0ff */
[----:B-----5:R-:W-:-:S02]  /*3df50*/  IMAD.MOV.U32 R4, RZ, RZ, R15 ;  /* 0x000000ffff047224 */ /* 0x020fc400078e000f */
[----:B-1----:R-:W5:Y:S01]  /*3df60*/  LDL.LU R15, [R1+0x1c4] ;  /* 0x0001c400010f7983 */ /* 0x002f620000300800 */
[----:B------:R-:W-:Y:S02]  /*3df70*/  MOV R5, R17 ;  /* 0x0000001100057202 */ /* 0x000fe40000000f00 */
[----:B----4-:R-:W-:Y:S01]  /*3df80*/  IADD3 R13, P5, PT, R13, R134, RZ ;  /* 0x000000860d0d7210 */ /* 0x010fe20007fbe0ff */
[----:B------:R-:W4:Y:S04]  /*3df90*/  LDL.LU R20, [R1+0x204] ;  /* 0x0002040001147983 */ /* 0x000f280000300800 */
[----:B------:R1:W-:Y:S04]  /*3dfa0*/  STL [R1+0x8c0], R8 ;  /* 0x0008c00801007387 */ /* 0x0003e80000100800 */
[----:B------:R1:W-:Y:S02]  /*3dfb0*/  LDGSTS.E [R6+0x6d00], desc[UR22][R4.64], P2 ;  /* 0x06d0000004067fae */ /* 0x0003e400091a1016 */
[----:B-1----:R-:W-:-:S02]  /*3dfc0*/  IMAD.MOV.U32 R4, RZ, RZ, R8 ;  /* 0x000000ffff047224 */ /* 0x002fc400078e0008 */
[----:B------:R-:W-:-:S05]  /*3dfd0*/  IMAD.X R10, R10, 0x1, R135, P4 ;  /* 0x000000010a0a7824 */ /* 0x000fca00020e0687 */
[----:B------:R1:W-:Y:S01]  /*3dfe0*/  STL [R1+0x8bc], R10 ;  /* 0x0008bc0a01007387 */ /* 0x0003e20000100800 */
[----:B------:R-:W-:-:S03]  /*3dff0*/  IMAD.X R16, R16, 0x1, R135, P5 ;  /* 0x0000000110107824 */ /* 0x000fc600028e0687 */
[----:B------:R-:W-:Y:S01]  /*3e000*/  STL [R1+0x900], R13 ;  /* 0x0009000d01007387 */ /* 0x000fe20000100800 */
[----:B------:R-:W-:-:S03]  /*3e010*/  IMAD.MOV.U32 R5, RZ, RZ, R10 ;  /* 0x000000ffff057224 */ /* 0x000fc600078e000a */
[----:B------:R-:W4:Y:S04]  /*3e020*/  LDL.LU R8, [R1+0x248] ;  /* 0x0002480001087983 */ /* 0x000f280000300800 */
[----:B------:R-:W-:Y:S04]  /*3e030*/  STL [R1+0x8fc], R16 ;  /* 0x0008fc1001007387 */ /* 0x000fe80000100800 */
[----:B-1----:R-:W4:Y:S04]  /*3e040*/  LDL.LU R10, [R1+0x288] ;  /* 0x00028800010a7983 */ /* 0x002f280000300800 */
[----:B------:R-:W4:Y:S04]  /*3e050*/  LDL.LU R17, [R1+0x244] ;  /* 0x0002440001117983 */ /* 0x000f280000300800 */
[----:B------:R-:W4:Y:S01]  /*3e060*/  LDL.LU R18, [R1+0x284] ;  /* 0x0002840001127983 */ /* 0x000f220000300800 */
[----:B---3--:R-:W-:-:S03]  /*3e070*/  IADD3 R9, P4, PT, R9, R134, RZ ;  /* 0x0000008609097210 */ /* 0x008fc60007f9e0ff */
[----:B------:R1:W-:Y:S01]  /*3e080*/  LDGSTS.E [R6+0x7100], desc[UR22][R4.64], P2 ;  /* 0x0710000004067fae */ /* 0x0003e200091a1016 */
[----:B------:R-:W-:-:S03]  /*3e090*/  IADD3 R7, P5, PT, R7, R134, RZ ;  /* 0x0000008607077210 */ /* 0x000fc60007fbe0ff */
[----:B------:R3:W-:Y:S01]  /*3e0a0*/  STL [R1+0x940], R9 ;  /* 0x0009400901007387 */ /* 0x0007e20000100800 */
[----:B-1----:R-:W-:Y:S01]  /*3e0b0*/  IMAD.MOV.U32 R4, RZ, RZ, R13 ;  /* 0x000000ffff047224 */ /* 0x002fe200078e000d */
[----:B------:R-:W-:-:S05]  /*3e0c0*/  MOV R5, R16 ;  /* 0x0000001000057202 */ /* 0x000fca0000000f00 */
[----:B------:R1:W-:Y:S01]  /*3e0d0*/  LDGSTS.E [R6+0x7500], desc[UR22][R4.64], P2 ;  /* 0x0750000004067fae */ /* 0x0003e200091a1016 */
[----:B------:R-:W-:Y:S02]  /*3e0e0*/  IMAD.X R12, R12, 0x1, R135, P4 ;  /* 0x000000010c0c7824 */ /* 0x000fe400020e0687 */
[----:B-1----:R-:W-:Y:S02]  /*3e0f0*/  IMAD.MOV.U32 R4, RZ, RZ, R9 ;  /* 0x000000ffff047224 */ /* 0x002fe400078e0009 */
[----:B------:R-:W-:Y:S01]  /*3e100*/  IMAD.MOV.U32 R5, RZ, RZ, R12 ;  /* 0x000000ffff057224 */ /* 0x000fe200078e000c */
[----:B------:R1:W-:Y:S01]  /*3e110*/  STL [R1+0x93c], R12 ;  /* 0x00093c0c01007387 */ /* 0x0003e20000100800 */
[----:B------:R-:W-:-:S03]  /*3e120*/  IMAD.X R11, R11, 0x1, R135, P5 ;  /* 0x000000010b0b7824 */ /* 0x000fc600028e0687 */
[----:B------:R-:W-:Y:S04]  /*3e130*/  STL [R1+0x980], R7 ;  /* 0x0009800701007387 */ /* 0x000fe80000100800 */
[----:B---3--:R-:W3:Y:S04]  /*3e140*/  LDL.LU R9, [R1+0x2c8] ;  /* 0x0002c80001097983 */ /* 0x008ee80000300800 */
[----:B------:R1:W-:Y:S04]  /*3e150*/  STL [R1+0x97c], R11 ;  /* 0x00097c0b01007387 */ /* 0x0003e80000100800 */
[----:B------:R1:W-:Y:S04]  /*3e160*/  LDGSTS.E [R6+0x7900], desc[UR22][R4.64], P2 ;  /* 0x0790000004067fae */ /* 0x0003e800091a1016 */
[----:B-1----:R-:W3:Y:S01]  /*3e170*/  LDL.LU R12, [R1+0x308] ;  /* 0x00030800010c7983 */ /* 0x002ee20000300800 */
[----:B------:R-:W-:-:S03]  /*3e180*/  MOV R5, R11 ;  /* 0x0000000b00057202 */ /* 0x000fc60000000f00 */
[----:B------:R-:W3:Y:S04]  /*3e190*/  LDL.LU R11, [R1+0x2c4] ;  /* 0x0002c400010b7983 */ /* 0x000ee80000300800 */
[----:B------:R-:W3:Y:S01]  /*3e1a0*/  LDL.LU R16, [R1+0x304] ;  /* 0x0003040001107983 */ /* 0x000ee20000300800 */
[----:B------:R-:W-:-:S03]  /*3e1b0*/  IMAD.MOV.U32 R4, RZ, RZ, R7 ;  /* 0x000000ffff047224 */ /* 0x000fc600078e0007 */
[----:B------:R-:W3:Y:S04]  /*3e1c0*/  LDL.LU R13, [R1+0x348] ;  /* 0x00034800010d7983 */ /* 0x000ee80000300800 */
[----:B------:R-:W3:Y:S01]  /*3e1d0*/  LDL.LU R7, [R1+0x388] ;  /* 0x0003880001077983 */ /* 0x000ee20000300800 */
[----:B--2---:R-:W-:-:S03]  /*3e1e0*/  IADD3 R14, P4, PT, R14, R134, RZ ;  /* 0x000000860e0e7210 */ /* 0x004fc60007f9e0ff */
[----:B------:R1:W-:Y:S04]  /*3e1f0*/  LDGSTS.E [R6+0x7d00], desc[UR22][R4.64], P2 ;  /* 0x07d0000004067fae */ /* 0x0003e800091a1016 */
[----:B------:R-:W-:Y:S01]  /*3e200*/  STL [R1+0x1c8], R14 ;  /* 0x0001c80e01007387 */ /* 0x000fe20000100800 */
[----:B------:R-:W-:-:S05]  /*3e210*/  IADD3 R19, P5, PT, R19, R134, RZ ;  /* 0x0000008613137210 */ /* 0x000fca0007fbe0ff */
[----:B------:R-:W-:Y:S01]  /*3e220*/  STL [R1+0x208], R19 ;  /* 0x0002081301007387 */ /* 0x000fe20000100800 */
[----:B-----5:R-:W-:-:S04]  /*3e230*/  IMAD.X R15, R15, 0x1, R135, P4 ;  /* 0x000000010f0f7824 */ /* 0x020fc800020e0687 */
[----:B-1----:R-:W-:Y:S01]  /*3e240*/  IMAD.MOV.U32 R5, RZ, RZ, R15 ;  /* 0x000000ffff057224 */ /* 0x002fe200078e000f */
[----:B------:R1:W-:Y:S01]  /*3e250*/  STL [R1+0x1c4], R15 ;  /* 0x0001c40f01007387 */ /* 0x0003e20000100800 */
[----:B------:R-:W-:Y:S01]  /*3e260*/  LOP3.LUT R6, R132, 0x30, RZ, 0x3c, !PT ;  /* 0x0000003084067812 */ /* 0x000fe200078e3cff */
[----:B------:R-:W-:Y:S02]  /*3e270*/  IMAD.MOV.U32 R4, RZ, RZ, R14 ;  /* 0x000000ffff047224 */ /* 0x000fe400078e000e */
[----:B-1----:R-:W2:Y:S02]  /*3e280*/  LDL.LU R15, [R1+0x344] ;  /* 0x00034400010f7983 */ /* 0x002ea40000300800 */
[----:B------:R-:W-:Y:S02]  /*3e290*/  VIADD R6, R6, UR5 ;  /* 0x0000000506067c36 */ /* 0x000fe40008000000 */
[----:B------:R-:W5:Y:S01]  /*3e2a0*/  LDL.LU R14, [R1+0x384] ;  /* 0x00038400010e7983 */ /* 0x000f620000300800 */
[----:B----4-:R-:W-:-:S03]  /*3e2b0*/  IMAD.X R20, R20, 0x1, R135, P5 ;  /* 0x0000000114147824 */ /* 0x010fc600028e0687 */
[----:B------:R1:W-:Y:S04]  /*3e2c0*/  LDGSTS.E [R6+0x180], desc[UR22][R4.64], P2 ;  /* 0x0018000004067fae */ /* 0x0003e800091a1016 */
[----:B------:R-:W-:Y:S01]  /*3e2d0*/  STL [R1+0x204], R20 ;  /* 0x0002041401007387 */ /* 0x000fe20000100800 */
[----:B-1----:R-:W-:Y:S01]  /*3e2e0*/  MOV R4, R19 ;  /* 0x0000001300047202 */ /* 0x002fe20000000f00 */
[----:B------:R-:W-:-:S05]  /*3e2f0*/  IMAD.MOV.U32 R5, RZ, RZ, R20 ;  /* 0x000000ffff057224 */ /* 0x000fca00078e0014 */
[----:B------:R1:W-:Y:S01]  /*3e300*/  LDGSTS.E [R6+0x580], desc[UR22][R4.64], P2 ;  /* 0x0058000004067fae */ /* 0x0003e200091a1016 */
[-C--:B------:R-:W-:Y:S02]  /*3e310*/  IADD3 R8, P4, PT, R8, R134.reuse, RZ ;  /* 0x0000008608087210 */ /* 0x080fe40007f9e0ff */
[----:B------:R-:W-:-:S03]  /*3e320*/  IADD3 R10, P5, PT, R10, R134, RZ ;  /* 0x000000860a0a7210 */ /* 0x000fc60007fbe0ff */
[--C-:B------:R-:W-:Y:S01]  /*3e330*/  IMAD.X R17, R17, 0x1, R135.reuse, P4 ;  /* 0x0000000111117824 */ /* 0x100fe200020e0687 */
[----:B------:R-:W-:Y:S01]  /*3e340*/  STL [R1+0x248], R8 ;  /* 0x0002480801007387 */ /* 0x000fe20000100800 */
[----:B-1----:R-:W-:Y:S02]  /*3e350*/  IMAD.MOV.U32 R4, RZ, RZ, R8 ;  /* 0x000000ffff047224 */ /* 0x002fe400078e0008 */
[----:B------:R-:W-:Y:S01]  /*3e360*/  IMAD.X R18, R18, 0x1, R135, P5 ;  /* 0x0000000112127824 */ /* 0x000fe200028e0687 */
[----:B------:R1:W-:Y:S01]  /*3e370*/  STL [R1+0x244], R17 ;  /* 0x0002441101007387 */ /* 0x0003e20000100800 */
[----:B------:R-:W-:-:S03]  /*3e380*/  IMAD.MOV.U32 R5, RZ, RZ, R17 ;  /* 0x000000ffff057224 */ /* 0x000fc600078e0011 */
[----:B------:R-:W-:Y:S04]  /*3e390*/  STL [R1+0x288], R10 ;  /* 0x0002880a01007387 */ /* 0x000fe80000100800 */
[----:B------:R4:W-:Y:S04]  /*3e3a0*/  LDGSTS.E [R6+0x980], desc[UR22][R4.64], P2 ;  /* 0x0098000004067fae */ /* 0x0009e800091a1016 */
[----:B-1----:R-:W5:Y:S04]  /*3e3b0*/  LDL.LU R17, [R1+0x3c8] ;  /* 0x0003c80001117983 */ /* 0x002f680000300800 */
[----:B------:R1:W-:Y:S04]  /*3e3c0*/  STL [R1+0x284], R18 ;  /* 0x0002841201007387 */ /* 0x0003e80000100800 */
[----:B------:R-:W5:Y:S01]  /*3e3d0*/  LDL.LU R8, [R1+0x408] ;  /* 0x0004080001087983 */ /* 0x000f620000300800 */
[----:B----4-:R-:W-:-:S03]  /*3e3e0*/  IMAD.MOV.U32 R5, RZ, RZ, R18 ;  /* 0x000000ffff057224 */ /* 0x010fc600078e0012 */
[----:B-1----:R-:W4:Y:S01]  /*3e3f0*/  LDL.LU R18, [R1+0x3c4] ;  /* 0x0003c40001127983 */ /* 0x002f220000300800 */
[----:B------:R-:W-:-:S03]  /*3e400*/  MOV R4, R10 ;  /* 0x0000000a00047202 */ /* 0x000fc60000000f00 */
[----:B------:R-:W4:Y:S04]  /*3e410*/  LDL.LU R10, [R1+0x404] ;  /* 0x00040400010a7983 */ /* 0x000f280000300800 */
[----:B------:R1:W-:Y:S01]  /*3e420*/  LDGSTS.E [R6+0xd80], desc[UR22][R4.64], P2 ;  /* 0x00d8000004067fae */ /* 0x0003e200091a1016 */
[----:B---3--:R-:W-:-:S05]  /*3e430*/  IADD3 R9, P4, PT, R9, R134, RZ ;  /* 0x0000008609097210 */ /* 0x008fca0007f9e0ff */
[----:B------:R3:W-:Y:S01]  /*3e440*/  STL [R1+0x2c8], R9 ;  /* 0x0002c80901007387 */ /* 0x0007e20000100800 */
[----:B-1----:R-:W-:Y:S01]  /*3e450*/  IMAD.MOV.U32 R4, RZ, RZ, R9 ;  /* 0x000000ffff047224 */ /* 0x002fe200078e0009 */
[----:B------:R-:W-:Y:S01]  /*3e460*/  IADD3 R12, P5, PT, R12, R134, RZ ;  /* 0x000000860c0c7210 */ /* 0x000fe20007fbe0ff */
[----:B------:R-:W-:-:S04]  /*3e470*/  IMAD.X R11, R11, 0x1, R135, P4 ;  /* 0x000000010b0b7824 */ /* 0x000fc800020e0687 */
[----:B------:R-:W-:Y:S01]  /*3e480*/  IMAD.X R16, R16, 0x1, R135, P5 ;  /* 0x0000000110107824 */ /* 0x000fe200028e0687 */
[----:B------:R1:W-:Y:S01]  /*3e490*/  STL [R1+0x2c4], R11 ;  /* 0x0002c40b01007387 */ /* 0x0003e20000100800 */
[----:B------:R-:W-:-:S03]  /*3e4a0*/  IMAD.MOV.U32 R5, RZ, RZ, R11 ;  /* 0x000000ffff057224 */ /* 0x000fc600078e000b */
[----:B------:R-:W-:Y:S04]  /*3e4b0*/  STL [R1+0x308], R12 ;  /* 0x0003080c01007387 */ /* 0x000fe80000100800 */
[----:B---3--:R-:W3:Y:S01]  /*3e4c0*/  LDL.LU R9, [R1+0x448] ;  /* 0x0004480001097983 */ /* 0x008ee20000300800 */
[----:B------:R-:W-:-:S03]  /*3e4d0*/  IADD3 R13, P4, PT, R13, R134, RZ ;  /* 0x000000860d0d7210 */ /* 0x000fc60007f9e0ff */
[----:B------:R1:W-:Y:S04]  /*3e4e0*/  STL [R1+0x304], R16 ;  /* 0x0003041001007387 */ /* 0x0003e80000100800 */
[----:B------:R1:W-:Y:S04]  /*3e4f0*/  LDGSTS.E [R6+0x1180], desc[UR22][R4.64], P2 ;  /* 0x0118000004067fae */ /* 0x0003e800091a1016 */
[----:B-1----:R-:W3:Y:S01]  /*3e500*/  LDL.LU R11, [R1+0x488] ;  /* 0x00048800010b7983 */ /* 0x002ee20000300800 */
[----:B------:R-:W-:Y:S01]  /*3e510*/  IADD3 R7, P5, PT, R7, R134, RZ ;  /* 0x0000008607077210 */ /* 0x000fe20007fbe0ff */
[----:B------:R-:W-:-:S02]  /*3e520*/  IMAD.MOV.U32 R5, RZ, RZ, R16 ;  /* 0x000000ffff057224 */ /* 0x000fc400078e0010 */
[----:B------:R-:W3:Y:S01]  /*3e530*/  LDL.LU R16, [R1+0x444] ;  /* 0x0004440001107983 */ /* 0x000ee20000300800 */
[----:B------:R-:W-:-:S03]  /*3e540*/  MOV R4, R12 ;  /* 0x0000000c00047202 */ /* 0x000fc60000000f00 */
[----:B------:R-:W3:Y:S04]  /*3e550*/  LDL.LU R12, [R1+0x484] ;  /* 0x00048400010c7983 */ /* 0x000ee80000300800 */
[----:B------:R1:W-:Y:S04]  /*3e560*/  STL [R1+0x348], R13 ;  /* 0x0003480d01007387 */ /* 0x0003e80000100800 */
[----:B------:R1:W-:Y:S01]  /*3e570*/  LDGSTS.E [R6+0x1580], desc[UR22][R4.64], P2 ;  /* 0x0158000004067fae */ /* 0x0003e200091a1016 */
[--C-:B--2---:R-:W-:Y:S02]  /*3e580*/  IMAD.X R15, R15, 0x1, R135.reuse, P4 ;  /* 0x000000010f0f7824 */ /* 0x104fe400020e0687 */
[----:B-----5:R-:W-:-:S03]  /*3e590*/  IMAD.X R14, R14, 0x1, R135, P5 ;  /* 0x000000010e0e7824 */ /* 0x020fc600028e0687 */
[----:B------:R2:W-:Y:S01]  /*3e5a0*/  STL [R1+0x344], R15 ;  /* 0x0003440f01007387 */ /* 0x0005e20000100800 */
[----:B-1----:R-:W-:-:S03]  /*3e5b0*/  IMAD.MOV.U32 R4, RZ, RZ, R13 ;  /* 0x000000ffff047224 */ /* 0x002fc600078e000d */
[----:B------:R1:W-:Y:S04]  /*3e5c0*/  STL [R1+0x388], R7 ;  /* 0x0003880701007387 */ /* 0x0003e80000100800 */
[----:B------:R-:W5:Y:S01]  /*3e5d0*/  LDL.LU R13, [R1+0x4c8] ;  /* 0x0004c800010d7983 */ /* 0x000f620000300800 */
[----:B------:R-:W-:-:S03]  /*3e5e0*/  IMAD.MOV.U32 R5, RZ, RZ, R15 ;  /* 0x000000ffff057224 */ /* 0x000fc600078e000f */
[----:B------:R1:W-:Y:S04]  /*3e5f0*/  STL [R1+0x384], R14 ;  /* 0x0003840e01007387 */ /* 0x0003e80000100800 */
[----:B------:R-:W5:Y:S04]  /*3e600*/  LDL.LU R19, [R1+0x508] ;  /* 0x0005080001137983 */ /* 0x000f680000300800 */
[----:B--2---:R-:W2:Y:S04]  /*3e610*/  LDL.LU R15, [R1+0x4c4] ;  /* 0x0004c400010f7983 */ /* 0x004ea80000300800 */
[----:B------:R-:W2:Y:S04]  /*3e620*/  LDL.LU R20, [R1+0x504] ;  /* 0x0005040001147983 */ /* 0x000ea80000300800 */
[----:B------:R1:W-:Y:S02]  /*3e630*/  LDGSTS.E [R6+0x1980], desc[UR22][R4.64], P2 ;  /* 0x0198000004067fae */ /* 0x0003e400091a1016 */
[----:B-1----:R-:W-:Y:S01]  /*3e640*/  MOV R4, R7 ;  /* 0x0000000700047202 */ /* 0x002fe20000000f00 */
[----:B------:R-:W-:Y:S01]  /*3e650*/  IMAD.MOV.U32 R5, RZ, RZ, R14 ;  /* 0x000000ffff057224 */ /* 0x000fe200078e000e */
[----:B------:R-:W2:Y:S04]  /*3e660*/  LDL.LU R7, [R1+0x548] ;  /* 0x0005480001077983 */ /* 0x000ea80000300800 */
[----:B------:R-:W2:Y:S04]  /*3e670*/  LDL.LU R14, [R1+0x588] ;  /* 0x00058800010e7983 */ /* 0x000ea80000300800 */
[----:B------:R1:W-:Y:S01]  /*3e680*/  LDGSTS.E [R6+0x1d80], desc[UR22][R4.64], P2 ;  /* 0x01d8000004067fae */ /* 0x0003e200091a1016 */
[----:B------:R-:W-:-:S05]  /*3e690*/  IADD3 R17, P4, PT, R17, R134, RZ ;  /* 0x0000008611117210 */ /* 0x000fca0007f9e0ff */
[----:B------:R4:W-:Y:S01]  /*3e6a0*/  STL [R1+0x3c8], R17 ;  /* 0x0003c81101007387 */ /* 0x0009e20000100800 */
[----:B------:R-:W-:Y:S01]  /*3e6b0*/  IADD3 R8, P5, PT, R8, R134, RZ ;  /* 0x0000008608087210 */ /* 0x000fe20007fbe0ff */
[----:B----4-:R-:W-:Y:S02]  /*3e6c0*/  IMAD.X R18, R18, 0x1, R135, P4 ;  /* 0x0000000112127824 */ /* 0x010fe400020e0687 */
[----:B-1----:R-:W-:Y:S02]  /*3e6d0*/  IMAD.MOV.U32 R4, RZ, RZ, R17 ;  /* 0x000000ffff047224 */ /* 0x002fe400078e0011 */
[----:B------:R-:W-:Y:S01]  /*3e6e0*/  IMAD.X R10, R10, 0x1, R135, P5 ;  /* 0x000000010a0a7824 */ /* 0x000fe200028e0687 */
[----:B------:R1:W-:Y:S04]  /*3e6f0*/  STL [R1+0x3c4], R18 ;  /* 0x0003c41201007387 */ /* 0x0003e80000100800 */
[----:B------:R4:W-:Y:S04]  /*3e700*/  STL [R1+0x408], R8 ;  /* 0x0004080801007387 */ /* 0x0009e80000100800 */
[----:B------:R-:W2:Y:S01]  /*3e710*/  LDL.LU R17, [R1+0x544] ;  /* 0x0005440001117983 */ /* 0x000ea20000300800 */
[----:B------:R-:W-:-:S03]  /*3e720*/  IMAD.MOV.U32 R5, RZ, RZ, R18 ;  /* 0x000000ffff057224 */ /* 0x000fc600078e0012 */
[----:B------:R4:W-:Y:S04]  /*3e730*/  STL [R1+0x404], R10 ;  /* 0x0004040a01007387 */ /* 0x0009e80000100800 */
[----:B-1----:R-:W2:Y:S04]  /*3e740*/  LDL.LU R18, [R1+0x584] ;  /* 0x0005840001127983 */ /* 0x002ea80000300800 */
[----:B------:R1:W-:Y:S02]  /*3e750*/  LDGSTS.E [R6+0x2180], desc[UR22][R4.64], P2 ;  /* 0x0218000004067fae */ /* 0x0003e400091a1016 */
[----:B-1----:R-:W-:Y:S01]  /*3e760*/  MOV R4, R8 ;  /* 0x0000000800047202 */ /* 0x002fe20000000f00 */
[----:B------:R-:W-:Y:S01]  /*3e770*/  IMAD.MOV.U32 R5, RZ, RZ, R10 ;  /* 0x000000ffff057224 */ /* 0x000fe200078e000a */
[----:B----4-:R-:W4:Y:S04]  /*3e780*/  LDL.LU R8, [R1+0x5c8] ;  /* 0x0005c80001087983 */ /* 0x010f280000300800 */
        /* <DEDUP_REMOVED lines=8> */
[----:B------:R1:W-:Y:S04]  /*3e810*/  STL [R1+0x444], R16 ;  /* 0x0004441001007387 */ /* 0x0003e80000100800 */
[----:B------:R1:W-:Y:S04]  /*3e820*/  STL [R1+0x488], R11 ;  /* 0x0004880b01007387 */ /* 0x0003e80000100800 */
[----:B---3--:R-:W3:Y:S01]  /*3e830*/  LDL.LU R9, [R1+0x5c4] ;  /* 0x0005c40001097983 */ /* 0x008ee20000300800 */
[----:B------:R-:W-:-:S03]  /*3e840*/  IMAD.MOV.U32 R5, RZ, RZ, R16 ;  /* 0x000000ffff057224 */ /* 0x000fc600078e0010 */
[----:B------:R2:W-:Y:S04]  /*3e850*/  STL [R1+0x484], R12 ;  /* 0x0004840c01007387 */ /* 0x0005e80000100800 */
[----:B-1----:R-:W3:Y:S04]  /*3e860*/  LDL.LU R16, [R1+0x604] ;  /* 0x0006040001107983 */ /* 0x002ee80000300800 */
[----:B------:R1:W-:Y:S01]  /*3e870*/  LDGSTS.E [R6+0x2980], desc[UR22][R4.64], P2 ;  /* 0x0298000004067fae */ /* 0x0003e200091a1016 */
[-C--:B-----5:R-:W-:Y:S02]  /*3e880*/  IADD3 R13, P4, PT, R13, R134.reuse, RZ ;  /* 0x000000860d0d7210 */ /* 0x0a0fe40007f9e0ff */
[----:B-1----:R-:W-:Y:S01]  /*3e890*/  MOV R4, R11 ;  /* 0x0000000b00047202 */ /* 0x002fe20000000f00 */
[----:B------:R-:W-:Y:S01]  /*3e8a0*/  IMAD.MOV.U32 R5, RZ, RZ, R12 ;  /* 0x000000ffff057224 */ /* 0x000fe200078e000c */
[----:B------:R-:W-:Y:S01]  /*3e8b0*/  IADD3 R19, P5, PT, R19, R134, RZ ;  /* 0x0000008613137210 */ /* 0x000fe20007fbe0ff */
[----:B------:R-:W5:Y:S01]  /*3e8c0*/  LDL.LU R11, [R1+0x648] ;  /* 0x00064800010b7983 */ /* 0x000f620000300800 */
[----:B--2---:R-:W-:-:S03]  /*3e8d0*/  IMAD.X R15, R15, 0x1, R135, P4 ;  /* 0x000000010f0f7824 */ /* 0x004fc600020e0687 */
[----:B------:R-:W2:Y:S01]  /*3e8e0*/  LDL.LU R12, [R1+0x688] ;  /* 0x00068800010c7983 */ /* 0x000ea20000300800 */
[----:B------:R-:W-:-:S03]  /*3e8f0*/  IMAD.X R20, R20, 0x1, R135, P5 ;  /* 0x0000000114147824 */ /* 0x000fc600028e0687 */
[----:B------:R-:W-:Y:S04]  /*3e900*/  STL [R1+0x4c8], R13 ;  /* 0x0004c80d01007387 */ /* 0x000fe80000100800 */
[----:B------:R1:W-:Y:S04]  /*3e910*/  LDGSTS.E [R6+0x2d80], desc[UR22][R4.64], P2 ;  /* 0x02d8000004067fae */ /* 0x0003e800091a1016 */
[----:B------:R1:W-:Y:S04]  /*3e920*/  STL [R1+0x4c4], R15 ;  /* 0x0004c40f01007387 */ /* 0x0003e80000100800 */
[----:B------:R-:W-:Y:S01]  /*3e930*/  STL [R1+0x508], R19 ;  /* 0x0005081301007387 */ /* 0x000fe20000100800 */
[----:B-1----:R-:W-:-:S03]  /*3e940*/  IMAD.MOV.U32 R5, RZ, RZ, R15 ;  /* 0x000000ffff057224 */ /* 0x002fc600078e000f */
[----:B------:R-:W2:Y:S01]  /*3e950*/  LDL.LU R15, [R1+0x644] ;  /* 0x00064400010f7983 */ /* 0x000ea20000300800 */
[----:B------:R-:W-:-:S03]  /*3e960*/  IMAD.MOV.U32 R4, RZ, RZ, R13 ;  /* 0x000000ffff047224 */ /* 0x000fc600078e000d */
[----:B------:R-:W-:Y:S04]  /*3e970*/  STL [R1+0x504], R20 ;  /* 0x0005041401007387 */ /* 0x000fe80000100800 */
[----:B------:R-:W2:Y:S01]  /*3e980*/  LDL.LU R13, [R1+0x684] ;  /* 0x00068400010d7983 */ /* 0x000ea20000300800 */
[----:B------:R-:W-:-:S03]  /*3e990*/  IADD3 R7, P4, PT, R7, R134, RZ ;  /* 0x0000008607077210 */ /* 0x000fc60007f9e0ff */
[----:B------:R1:W-:Y:S01]  /*3e9a0*/  LDGSTS.E [R6+0x3180], desc[UR22][R4.64], P2 ;  /* 0x0318000004067fae */ /* 0x0003e200091a1016 */
[----:B------:R-:W-:-:S03]  /*3e9b0*/  IADD3 R14, P5, PT, R14, R134, RZ ;  /* 0x000000860e0e7210 */ /* 0x000fc60007fbe0ff */
[----:B------:R-:W-:Y:S01]  /*3e9c0*/  STL [R1+0x548], R7 ;  /* 0x0005480701007387 */ /* 0x000fe20000100800 */
[----:B-1----:R-:W-:Y:S01]  /*3e9d0*/  MOV R4, R19 ;  /* 0x0000001300047202 */ /* 0x002fe20000000f00 */
[----:B------:R-:W-:-:S05]  /*3e9e0*/  IMAD.MOV.U32 R5, RZ, RZ, R20 ;  /* 0x000000ffff057224 */ /* 0x000fca00078e0014 */
[----:B------:R1:W-:Y:S02]  /*3e9f0*/  LDGSTS.E [R6+0x3580], desc[UR22][R4.64], P2 ;  /* 0x0358000004067fae */ /* 0x0003e400091a1016 */
        /* <DEDUP_REMOVED lines=10> */
[----:B----4-:R-:W-:-:S03]  /*3eaa0*/  IMAD.MOV.U32 R5, RZ, RZ, R18 ;  /* 0x000000ffff057224 */ /* 0x010fc600078e0012 */
[----:B-1----:R-:W4:Y:S01]  /*3eab0*/  LDL.LU R18, [R1+0x6c4] ;  /* 0x0006c40001127983 */ /* 0x002f220000300800 */
[----:B------:R-:W-:-:S03]  /*3eac0*/  MOV R4, R14 ;  /* 0x0000000e00047202 */ /* 0x000fc60000000f00 */
[----:B------:R-:W4:Y:S01]  /*3ead0*/  LDL.LU R14, [R1+0x704] ;  /* 0x00070400010e7983 */ /* 0x000f220000300800 */
[-C--:B------:R-:W-:Y:S02]  /*3eae0*/  IADD3 R8, P4, PT, R8, R134.reuse, RZ ;  /* 0x0000008608087210 */ /* 0x080fe40007f9e0ff */
[----:B------:R-:W-:Y:S01]  /*3eaf0*/  IADD3 R10, P5, PT, R10, R134, RZ ;  /* 0x000000860a0a7210 */ /* 0x000fe20007fbe0ff */
[----:B------:R1:W-:Y:S04]  /*3eb00*/  LDGSTS.E [R6+0x3d80], desc[UR22][R4.64], P2 ;  /* 0x03d8000004067fae */ /* 0x0003e800091a1016 */
[----:B------:R-:W-:Y:S01]  /*3eb10*/  STL [R1+0x5c8], R8 ;  /* 0x0005c80801007387 */ /* 0x000fe20000100800 */
[----:B-1----:R-:W-:Y:S02]  /*3eb20*/  IMAD.MOV.U32 R4, RZ, RZ, R8 ;  /* 0x000000ffff047224 */ /* 0x002fe400078e0008 */
[----:B---3--:R-:W-:-:S04]  /*3eb30*/  IMAD.X R9, R9, 0x1, R135, P4 ;  /* 0x0000000109097824 */ /* 0x008fc800020e0687 */
[----:B------:R-:W-:Y:S01]  /*3eb40*/  IMAD.MOV.U32 R5, RZ, RZ, R9 ;  /* 0x000000ffff057224 */ /* 0x000fe200078e0009 */
[----:B------:R1:W-:Y:S01]  /*3eb50*/  STL [R1+0x5c4], R9 ;  /* 0x0005c40901007387 */ /* 0x0003e20000100800 */
[----:B------:R-:W-:-:S03]  /*3eb60*/  IMAD.X R16, R16, 0x1, R135, P5 ;  /* 0x0000000110107824 */ /* 0x000fc600028e0687 */
[----:B------:R-:W-:Y:S04]  /*3eb70*/  STL [R1+0x608], R10 ;  /* 0x0006080a01007387 */ /* 0x000fe80000100800 */
[----:B------:R3:W-:Y:S04]  /*3eb80*/  LDGSTS.E [R6+0x4180], desc[UR22][R4.64], P2 ;  /* 0x0418000004067fae */ /* 0x0007e800091a1016 */
[----:B-1----:R-:W4:Y:S04]  /*3eb90*/  LDL.LU R9, [R1+0x748] ;  /* 0x0007480001097983 */ /* 0x002f280000300800 */
[----:B------:R1:W-:Y:S04]  /*3eba0*/  STL [R1+0x604], R16 ;  /* 0x0006041001007387 */ /* 0x0003e80000100800 */
[----:B------:R-:W4:Y:S01]  /*3ebb0*/  LDL.LU R8, [R1+0x788] ;  /* 0x0007880001087983 */ /* 0x000f220000300800 */
[----:B---3--:R-:W-:Y:S01]  /*3ebc0*/  IMAD.MOV.U32 R5, RZ, RZ, R16 ;  /* 0x000000ffff057224 */ /* 0x008fe200078e0010 */
[----:B-----5:R-:W-:-:S02]  /*3ebd0*/  IADD3 R11, P4, PT, R11, R134, RZ ;  /* 0x000000860b0b7210 */ /* 0x020fc40007f9e0ff */
[----:B-1----:R-:W3:Y:S01]  /*3ebe0*/  LDL.LU R16, [R1+0x744] ;  /* 0x0007440001107983 */ /* 0x002ee20000300800 */
[----:B------:R-:W-:Y:S02]  /*3ebf0*/  MOV R4, R10 ;  /* 0x0000000a00047202 */ /* 0x000fe40000000f00 */
[----:B--2---:R-:W-:Y:S01]  /*3ec00*/  IADD3 R12, P5, PT, R12, R134, RZ ;  /* 0x000000860c0c7210 */ /* 0x004fe20007fbe0ff */
[----:B------:R-:W2:Y:S04]  /*3ec10*/  LDL.LU R10, [R1+0x784] ;  /* 0x00078400010a7983 */ /* 0x000ea80000300800 */
[----:B------:R1:W-:Y:S04]  /*3ec20*/  LDGSTS.E [R6+0x4580], desc[UR22][R4.64], P2 ;  /* 0x0458000004067fae */ /* 0x0003e800091a1016 */
[----:B------:R5:W-:Y:S01]  /*3ec30*/  STL [R1+0x648], R11 ;  /* 0x0006480b01007387 */ /* 0x000be20000100800 */
[----:B------:R-:W-:-:S02]  /*3ec40*/  IMAD.X R15, R15, 0x1, R135, P4 ;  /* 0x000000010f0f7824 */ /* 0x000fc400020e0687 */
[----:B-1----:R-:W-:Y:S02]  /*3ec50*/  IMAD.MOV.U32 R4, RZ, RZ, R11 ;  /* 0x000000ffff047224 */ /* 0x002fe400078e000b */
[----:B------:R-:W-:Y:S01]  /*3ec60*/  IMAD.MOV.U32 R5, RZ, RZ, R15 ;  /* 0x000000ffff057224 */ /* 0x000fe200078e000f */
[----:B------:R-:W-:Y:S01]  /*3ec70*/  STL [R1+0x644], R15 ;  /* 0x0006440f01007387 */ /* 0x000fe20000100800 */
[----:B------:R-:W-:-:S03]  /*3ec80*/  IMAD.X R13, R13, 0x1, R135, P5 ;  /* 0x000000010d0d7824 */ /* 0x000fc600028e0687 */
[----:B------:R1:W-:Y:S04]  /*3ec90*/  STL [R1+0x688], R12 ;  /* 0x0006880c01007387 */ /* 0x0003e80000100800 */
[----:B-----5:R-:W5:Y:S04]  /*3eca0*/  LDL.LU R11, [R1+0x7c8] ;  /* 0x0007c800010b7983 */ /* 0x020f680000300800 */
[----:B------:R1:W-:Y:S04]  /*3ecb0*/  STL [R1+0x684], R13 ;  /* 0x0006840d01007387 */ /* 0x0003e80000100800 */
[----:B------:R1:W-:Y:S04]  /*3ecc0*/  LDGSTS.E [R6+0x4980], desc[UR22][R4.64], P2 ;  /* 0x0498000004067fae */ /* 0x0003e800091a1016 */
[----:B------:R-:W5:Y:S01]  /*3ecd0*/  LDL.LU R19, [R1+0x808] ;  /* 0x0008080001137983 */ /* 0x000f620000300800 */
[----:B-1----:R-:W-:-:S03]  /*3ece0*/  MOV R4, R12 ;  /* 0x0000000c00047202 */ /* 0x002fc60000000f00 */
[----:B------:R-:W5:Y:S04]  /*3ecf0*/  LDL.LU R12, [R1+0x7c4] ;  /* 0x0007c400010c7983 */ /* 0x000f680000300800 */
[----:B------:R-:W5:Y:S01]  /*3ed00*/  LDL.LU R20, [R1+0x804] ;  /* 0x0008040001147983 */ /* 0x000f620000300800 */
[----:B------:R-:W-:-:S03]  /*3ed10*/  IMAD.MOV.U32 R5, RZ, RZ, R13 ;  /* 0x000000ffff057224 */ /* 0x000fc600078e000d */
[----:B------:R-:W5:Y:S04]  /*3ed20*/  LDL.LU R13, [R1+0x848] ;  /* 0x00084800010d7983 */ /* 0x000f680000300800 */
[----:B------:R-:W5:Y:S04]  /*3ed30*/  LDL.LU R15, [R1+0x888] ;  /* 0x00088800010f7983 */ /* 0x000f680000300800 */
[----:B------:R1:W-:Y:S01]  /*3ed40*/  LDGSTS.E [R6+0x4d80], desc[UR22][R4.64], P2 ;  /* 0x04d8000004067fae */ /* 0x0003e200091a1016 */
[----:B------:R-:W-:-:S05]  /*3ed50*/  IADD3 R17, P4, PT, R17, R134, RZ ;  /* 0x0000008611117210 */ /* 0x000fca0007f9e0ff */
[----:B------:R-:W-:Y:S01]  /*3ed60*/  STL [R1+0x6c8], R17 ;  /* 0x0006c81101007387 */ /* 0x000fe20000100800 */
[----:B------:R-:W-:Y:S01]  /*3ed70*/  IADD3 R7, P5, PT, R7, R134, RZ ;  /* 0x0000008607077210 */ /* 0x000fe20007fbe0ff */
[----:B----4-:R-:W-:-:S04]  /*3ed80*/  IMAD.X R18, R18, 0x1, R135, P4 ;  /* 0x0000000112127824 */ /* 0x010fc800020e0687 */
[----:B------:R-:W-:Y:S01]  /*3ed90*/  IMAD.X R14, R14, 0x1, R135, P5 ;  /* 0x000000010e0e7824 */ /* 0x000fe200028e0687 */
[----:B------:R4:W-:Y:S01]  /*3eda0*/  STL [R1+0x6c4], R18 ;  /* 0x0006c41201007387 */ /* 0x0009e20000100800 */
[----:B-1----:R-:W-:-:S03]  /*3edb0*/  IMAD.MOV.U32 R5, RZ, RZ, R18 ;  /* 0x000000ffff057224 */ /* 0x002fc600078e0012 */
[----:B------:R1:W-:Y:S01]  /*3edc0*/  STL [R1+0x708], R7 ;  /* 0x0007080701007387 */ /* 0x0003e20000100800 */
[----:B------:R-:W-:-:S03]  /*3edd0*/  IMAD.MOV.U32 R4, RZ, RZ, R17 ;  /* 0x000000ffff047224 */ /* 0x000fc600078e0011 */
[----:B----4-:R-:W4:Y:S04]  /*3ede0*/  LDL.LU R18, [R1+0x844] ;  /* 0x0008440001127983 */ /* 0x010f280000300800 */
[----:B------:R1:W-:Y:S04]  /*3edf0*/  STL [R1+0x704], R14 ;  /* 0x0007040e01007387 */ /* 0x0003e80000100800 */
[----:B------:R-:W4:Y:S04]  /*3ee00*/  LDL.LU R17, [R1+0x884] ;  /* 0x0008840001117983 */ /* 0x000f280000300800 */
[----:B------:R1:W-:Y:S02]  /*3ee10*/  LDGSTS.E [R6+0x5180], desc[UR22][R4.64], P2 ;  /* 0x0518000004067fae */ /* 0x0003e400091a1016 */
[----:B-1----:R-:W-:Y:S01]  /*3ee20*/  MOV R4, R7 ;  /* 0x0000000700047202 */ /* 0x002fe20000000f00 */
[----:B------:R-:W-:Y:S01]  /*3ee30*/  IMAD.MOV.U32 R5, RZ, RZ, R14 ;  /* 0x000000ffff057224 */ /* 0x000fe200078e000e */
[----:B------:R-:W4:Y:S04]  /*3ee40*/  LDL.LU R7, [R1+0x8c8] ;  /* 0x0008c80001077983 */ /* 0x000f280000300800 */
[----:B------:R-:W4:Y:S04]  /*3ee50*/  LDL.LU R14, [R1+0x908] ;  /* 0x00090800010e7983 */ /* 0x000f280000300800 */
[----:B------:R1:W-:Y:S01]  /*3ee60*/  LDGSTS.E [R6+0x5580], desc[UR22][R4.64], P2 ;  /* 0x0558000004067fae */ /* 0x0003e200091a1016 */
[----:B------:R-:W-:-:S05]  /*3ee70*/  IADD3 R9, P4, PT, R9, R134, RZ ;  /* 0x0000008609097210 */ /* 0x000fca0007f9e0ff */
[----:B------:R2:W-:Y:S01]  /*3ee80*/  STL [R1+0x748], R9 ;  /* 0x0007480901007387 */ /* 0x0005e20000100800 */
[----:B------:R-:W-:Y:S01]  /*3ee90*/  IADD3 R8, P5, PT, R8, R134, RZ ;  /* 0x0000008608087210 */ /* 0x000fe20007fbe0ff */
[----:B---3--:R-:W-:Y:S02]  /*3eea0*/  IMAD.X R16, R16, 0x1, R135, P4 ;  /* 0x0000000110107824 */ /* 0x008fe400020e0687 */
[----:B-1----:R-:W-:Y:S02]  /*3eeb0*/  IMAD.MOV.U32 R4, RZ, RZ, R9 ;  /* 0x000000ffff047224 */ /* 0x002fe400078e0009 */
[----:B--2---:R-:W-:Y:S01]  /*3eec0*/  IMAD.X R10, R10, 0x1, R135, P5 ;  /* 0x000000010a0a7824 */ /* 0x004fe200028e0687 */
[----:B------:R1:W-:Y:S04]  /*3eed0*/  STL [R1+0x744], R16 ;  /* 0x0007441001007387 */ /* 0x0003e80000100800 */
[----:B------:R-:W-:Y:S04]  /*3eee0*/  STL [R1+0x788], R8 ;  /* 0x0007880801007387 */ /* 0x000fe80000100800 */
[----:B------:R-:W2:Y:S01]  /*3eef0*/  LDL.LU R9, [R1+0x8c4] ;  /* 0x0008c40001097983 */ /* 0x000ea20000300800 */
[----:B------:R-:W-:-:S03]  /*3ef00*/  IMAD.MOV.U32 R5, RZ, RZ, R16 ;  /* 0x000000ffff057224 */ /* 0x000fc600078e0010 */
[----:B------:R3:W-:Y:S04]  /*3ef10*/  STL [R1+0x784], R10 ;  /* 0x0007840a01007387 */ /* 0x0007e80000100800 */
[----:B-1----:R-:W2:Y:S04]  /*3ef20*/  LDL.LU R16, [R1+0x904] ;  /* 0x0009040001107983 */ /* 0x002ea80000300800 */
[----:B------:R1:W-:Y:S01]  /*3ef30*/  LDGSTS.E [R6+0x5980], desc[UR22][R4.64], P2 ;  /* 0x0598000004067fae */ /* 0x0003e200091a1016 */
[----:B-----5:R-:W-:Y:S02]  /*3ef40*/  IADD3 R11, P4, PT, R11, R134, RZ ;  /* 0x000000860b0b7210 */ /* 0x020fe40007f9e0ff */
[----:B-1----:R-:W-:Y:S01]  /*3ef50*/  MOV R4, R8 ;  /* 0x0000000800047202 */ /* 0x002fe20000000f00 */
[----:B------:R-:W-:-:S02]  /*3ef60*/  IMAD.MOV.U32 R5, RZ, RZ, R10 ;  /* 0x000000ffff057224 */ /* 0x000fc400078e000a */
[----:B---3--:R-:W3:Y:S04]  /*3ef70*/  LDL.LU R10, [R1+0x948] ;  /* 0x00094800010a7983 */ /* 0x008ee80000300800 */
[----:B------:R-:W5:Y:S01]  /*3ef80*/  LDL.LU R8, [R1+0x988] ;  /* 0x0009880001087983 */ /* 0x000f620000300800 */
        /* <DEDUP_REMOVED lines=9> */
[----:B------:R-:W5:Y:S04]  /*3f020*/  LDL.LU R12, [R1+0x944] ;  /* 0x00094400010c7983 */ /* 0x000f680000300800 */
[----:B------:R-:W-:Y:S04]  /*3f030*/  STL [R1+0x804], R20 ;  /* 0x0008041401007387 */ /* 0x000fe80000100800 */
[----:B------:R-:W5:Y:S01]  /*3f040*/  LDL.LU R11, [R1+0x984] ;  /* 0x00098400010b7983 */ /* 0x000f620000300800 */
[----:B------:R-:W-:-:S03]  /*3f050*/  IADD3 R13, P4, PT, R13, R134, RZ ;  /* 0x000000860d0d7210 */ /* 0x000fc60007f9e0ff */
[----:B------:R1:W-:Y:S01]  /*3f060*/  LDGSTS.E [R6+0x6180], desc[UR22][R4.64], P2 ;  /* 0x0618000004067fae */ /* 0x0003e200091a1016 */
[----:B------:R-:W-:-:S03]  /*3f070*/  IADD3 R15, P5, PT, R15, R134, RZ ;  /* 0x000000860f0f7210 */ /* 0x000fc60007fbe0ff */
[----:B------:R4:W-:Y:S01]  /*3f080*/  STL [R1+0x848], R13 ;  /* 0x0008480d01007387 */ /* 0x0009e20000100800 */
[----:B-1----:R-:W-:Y:S01]  /*3f090*/  MOV R4, R19 ;  /* 0x0000001300047202 */ /* 0x002fe20000000f00 */
[----:B------:R-:W-:-:S05]  /*3f0a0*/  IMAD.MOV.U32 R5, RZ, RZ, R20 ;  /* 0x000000ffff057224 */ /* 0x000fca00078e0014 */
[----:B------:R1:W-:Y:S02]  /*3f0b0*/  LDGSTS.E [R6+0x6580], desc[UR22][R4.64], P2 ;  /* 0x0658000004067fae */ /* 0x0003e400091a1016 */
[----:B-1----:R-:W-:Y:S02]  /*3f0c0*/  IMAD.MOV.U32 R4, RZ, RZ, R13 ;  /* 0x000000ffff047224 */ /* 0x002fe400078e000d */
[----:B----4-:R-:W-:-:S04]  /*3f0d0*/  IMAD.X R18, R18, 0x1, R135, P4 ;  /* 0x0000000112127824 */ /* 0x010fc800020e0687 */
[----:B------:R-:W-:Y:S01]  /*3f0e0*/  IMAD.MOV.U32 R5, RZ, RZ, R18 ;  /* 0x000000ffff057224 */ /* 0x000fe200078e0012 */
[----:B------:R-:W-:Y:S01]  /*3f0f0*/  STL [R1+0x844], R18 ;  /* 0x0008441201007387 */ /* 0x000fe20000100800 */
[----:B------:R-:W-:-:S03]  /*3f100*/  IMAD.X R17, R17, 0x1, R135, P5 ;  /* 0x0000000111117824 */ /* 0x000fc600028e0687 */
[----:B------:R1:W-:Y:S04]  /*3f110*/  STL [R1+0x888], R15 ;  /* 0x0008880f01007387 */ /* 0x0003e80000100800 */
[----:B------:R-:W4:Y:S04]  /*3f120*/  LDL.LU R13, [R1+0x1d0] ;  /* 0x0001d000010d7983 */ /* 0x000f280000300800 */
[----:B------:R-:W-:Y:S04]  /*3f130*/  STL [R1+0x884], R17 ;  /* 0x0008841101007387 */ /* 0x000fe80000100800 */
[----:B------:R1:W-:Y:S04]  /*3f140*/  LDGSTS.E [R6+0x6980], desc[UR22][R4.64], P2 ;  /* 0x0698000004067fae */ /* 0x0003e800091a1016 */
[----:B------:R-:W4:Y:S01]  /*3f150*/  LDL.LU R19, [R1+0x210] ;  /* 0x0002100001137983 */ /* 0x000f220000300800 */
[----:B-1----:R-:W-:-:S03]  /*3f160*/  MOV R4, R15 ;  /* 0x0000000f00047202 */ /* 0x002fc60000000f00 */
[----:B------:R-:W4:Y:S01]  /*3f170*/  LDL.LU R15, [R1+0x1cc] ;  /* 0x0001cc00010f7983 */ /* 0x000f220000300800 */
[-C--:B------:R-:W-:Y:S01]  /*3f180*/  IADD3 R7, P4, PT, R7, R134.reuse, RZ ;  /* 0x0000008607077210 */ /* 0x080fe20007f9e0ff */
[----:B------:R-:W-:Y:S01]  /*3f190*/  IMAD.MOV.U32 R5, RZ, RZ, R17 ;  /* 0x000000ffff057224 */ /* 0x000fe200078e0011 */
[----:B------:R-:W-:Y:S01]  /*3f1a0*/  IADD3 R14, P5, PT, R14, R134, RZ ;  /* 0x000000860e0e7210 */ /* 0x000fe20007fbe0ff */
[----:B------:R-:W4:Y:S04]  /*3f1b0*/  LDL.LU R20, [R1+0x20c] ;  /* 0x00020c0001147983 */ /* 0x000f280000300800 */
[----:B------:R1:W-:Y:S04]  /*3f1c0*/  STL [R1+0x8c8], R7 ;  /* 0x0008c80701007387 */ /* 0x0003e80000100800 */
[----:B------:R1:W-:Y:S02]  /*3f1d0*/  LDGSTS.E [R6+0x6d80], desc[UR22][R4.64], P2 ;  /* 0x06d8000004067fae */ /* 0x0003e400091a1016 */
[----:B-1----:R-:W-:-:S02]  /*3f1e0*/  IMAD.MOV.U32 R4, RZ, RZ, R7 ;  /* 0x000000ffff047224 */ /* 0x002fc400078e0007 */
[----:B--2---:R-:W-:-:S05]  /*3f1f0*/  IMAD.X R9, R9, 0x1, R135, P4 ;  /* 0x0000000109097824 */ /* 0x004fca00020e0687 */
[----:B------:R1:W-:Y:S01]  /*3f200*/  STL [R1+0x8c4], R9 ;  /* 0x0008c40901007387 */ /* 0x0003e20000100800 */
[----:B------:R-:W-:-:S03]  /*3f210*/  IMAD.X R16, R16, 0x1, R135, P5 ;  /* 0x0000000110107824 */ /* 0x000fc600028e0687 */
[----:B------:R-:W-:Y:S01]  /*3f220*/  STL [R1+0x908], R14 ;  /* 0x0009080e01007387 */ /* 0x000fe20000100800 */
[----:B------:R-:W-:-:S03]  /*3f230*/  IMAD.MOV.U32 R5, RZ, RZ, R9 ;  /* 0x000000ffff057224 */ /* 0x000fc600078e0009 */
[----:B------:R-:W2:Y:S04]  /*3f240*/  LDL.LU R7, [R1+0x250] ;  /* 0x0002500001077983 */ /* 0x000ea80000300800 */
[----:B------:R-:W-:Y:S04]  /*3f250*/  STL [R1+0x904], R16 ;  /* 0x0009041001007387 */ /* 0x000fe80000100800 */
[----:B-1----:R-:W2:Y:S04]  /*3f260*/  LDL.LU R9, [R1+0x290] ;  /* 0x0002900001097983 */ /* 0x002ea80000300800 */
[----:B------:R-:W2:Y:S01]  /*3f270*/  LDL.LU R17, [R1+0x24c] ;  /* 0x00024c0001117983 */ /* 0x000ea20000300800 */
[----:B---3--:R-:W-:-:S03]  /*3f280*/  IADD3 R10, P4, PT, R10, R134, RZ ;  /* 0x000000860a0a7210 */ /* 0x008fc60007f9e0ff */
[----:B------:R1:W-:Y:S01]  /*3f290*/  LDGSTS.E [R6+0x7180], desc[UR22][R4.64], P2 ;  /* 0x0718000004067fae */ /* 0x0003e200091a1016 */
[----:B-----5:R-:W-:-:S03]  /*3f2a0*/  IADD3 R8, P5, PT, R8, R134, RZ ;  /* 0x0000008608087210 */ /* 0x020fc60007fbe0ff */
[----:B------:R-:W3:Y:S01]  /*3f2b0*/  LDL.LU R18, [R1+0x28c] ;  /* 0x00028c0001127983 */ /* 0x000ee20000300800 */
[----:B-1----:R-:W-:Y:S01]  /*3f2c0*/  MOV R4, R14 ;  /* 0x0000000e00047202 */ /* 0x002fe20000000f00 */
[----:B------:R-:W-:Y:S02]  /*3f2d0*/  IMAD.MOV.U32 R5, RZ, RZ, R16 ;  /* 0x000000ffff057224 */ /* 0x000fe400078e0010 */
[----:B------:R1:W-:Y:S04]  /*3f2e0*/  STL [R1+0x948], R10 ;  /* 0x0009480a01007387 */ /* 0x0003e80000100800 */
[----:B------:R5:W-:Y:S01]  /*3f2f0*/  LDGSTS.E [R6+0x7580], desc[UR22][R4.64], P2 ;  /* 0x0758000004067fae */ /* 0x000be200091a1016 */
[----:B------:R-:W-:Y:S02]  /*3f300*/  IMAD.X R12, R12, 0x1, R135, P4 ;  /* 0x000000010c0c7824 */ /* 0x000fe400020e0687 */
[----:B-----5:R-:W-:-:S02]  /*3f310*/  IMAD.MOV.U32 R4, RZ, RZ, R10 ;  /* 0x000000ffff047224 */ /* 0x020fc400078e000a */
[----:B------:R-:W-:Y:S01]  /*3f320*/  IMAD.MOV.U32 R5, RZ, RZ, R12 ;  /* 0x000000ffff057224 */ /* 0x000fe200078e000c */
[----:B------:R5:W-:Y:S01]  /*3f330*/  STL [R1+0x944], R12 ;  /* 0x0009440c01007387 */ /* 0x000be20000100800 */
[----:B------:R-:W-:-:S03]  /*3f340*/  IMAD.X R11, R11, 0x1, R135, P5 ;  /* 0x000000010b0b7824 */ /* 0x000fc600028e0687 */
[----:B------:R-:W-:Y:S04]  /*3f350*/  STL [R1+0x988], R8 ;  /* 0x0009880801007387 */ /* 0x000fe80000100800 */
[----:B-1----:R-:W3:Y:S04]  /*3f360*/  LDL.LU R10, [R1+0x2d0] ;  /* 0x0002d000010a7983 */ /* 0x002ee80000300800 */
[----:B------:R1:W-:Y:S04]  /*3f370*/  STL [R1+0x984], R11 ;  /* 0x0009840b01007387 */ /* 0x0003e80000100800 */
[----:B------:R1:W-:Y:S04]  /*3f380*/  LDGSTS.E [R6+0x7980], desc[UR22][R4.64], P2 ;  /* 0x0798000004067fae */ /* 0x0003e800091a1016 */
[----:B-----5:R-:W5:Y:S01]  /*3f390*/  LDL.LU R12, [R1+0x310] ;  /* 0x00031000010c7983 */ /* 0x020f620000300800 */
[----:B-1----:R-:W-:-:S03]  /*3f3a0*/  IMAD.MOV.U32 R5, RZ, RZ, R11 ;  /* 0x000000ffff057224 */ /* 0x002fc600078e000b */
[----:B------:R-:W5:Y:S04]  /*3f3b0*/  LDL.LU R11, [R1+0x2cc] ;  /* 0x0002cc00010b7983 */ /* 0x000f680000300800 */
[----:B------:R-:W5:Y:S01]  /*3f3c0*/  LDL.LU R16, [R1+0x30c] ;  /* 0x00030c0001107983 */ /* 0x000f620000300800 */
[----:B------:R-:W-:-:S03]  /*3f3d0*/  MOV R4, R8 ;  /* 0x0000000800047202 */ /* 0x000fc60000000f00 */
[----:B------:R-:W5:Y:S04]  /*3f3e0*/  LDL.LU R14, [R1+0x350] ;  /* 0x00035000010e7983 */ /* 0x000f680000300800 */
[----:B------:R-:W5:Y:S04]  /*3f3f0*/  LDL.LU R8, [R1+0x390] ;  /* 0x0003900001087983 */ /* 0x000f680000300800 */
[----:B------:R1:W-:Y:S01]  /*3f400*/  LDGSTS.E [R6+0x7d80], desc[UR22][R4.64], P2 ;  /* 0x07d8000004067fae */ /* 0x0003e200091a1016 */
[----:B----4-:R-:W-:-:S05]  /*3f410*/  IADD3 R13, P4, PT, R13, R134, RZ ;  /* 0x000000860d0d7210 */ /* 0x010fca0007f9e0ff */
[----:B------:R-:W-:Y:S01]  /*3f420*/  STL [R1+0x1d0], R13 ;  /* 0x0001d00d01007387 */ /* 0x000fe20000100800 */
[----:B------:R-:W-:-:S05]  /*3f430*/  IADD3 R19, P5, PT, R19, R134, RZ ;  /* 0x0000008613137210 */ /* 0x000fca0007fbe0ff */
[----:B------:R-:W-:Y:S01]  /*3f440*/  STL [R1+0x210], R19 ;  /* 0x0002101301007387 */ /* 0x000fe20000100800 */
[----:B------:R-:W-:-:S05]  /*3f450*/  IMAD.X R15, R15, 0x1, R135, P4 ;  /* 0x000000010f0f7824 */ /* 0x000fca00020e0687 */
[----:B------:R4:W-:Y:S01]  /*3f460*/  STL [R1+0x1cc], R15 ;  /* 0x0001cc0f01007387 */ /* 0x0009e20000100800 */
[----:B-1----:R-:W-:Y:S01]  /*3f470*/  MOV R5, R15 ;  /* 0x0000000f00057202 */ /* 0x002fe20000000f00 */
[----:B------:R-:W-:Y:S02]  /*3f480*/  IMAD.MOV.U32 R4, RZ, RZ, R13 ;  /* 0x000000ffff047224 */ /* 0x000fe400078e000d */
[----:B----4-:R-:W4:Y:S04]  /*3f490*/  LDL.LU R15, [R1+0x34c] ;  /* 0x00034c00010f7983 */ /* 0x010f280000300800 */
[----:B------:R-:W4:Y:S01]  /*3f4a0*/  LDL.LU R13, [R1+0x38c] ;  /* 0x00038c00010d7983 */ /* 0x000f220000300800 */
[----:B------:R-:W-:Y:S01]  /*3f4b0*/  LOP3.LUT R6, R132, 0x40, RZ, 0x3c, !PT ;  /* 0x0000004084067812 */ /* 0x000fe200078e3cff */
[----:B------:R-:W-:-:S04]  /*3f4c0*/  IMAD.X R20, R20, 0x1, R135, P5 ;  /* 0x0000000114147824 */ /* 0x000fc800028e0687 */
[----:B------:R-:W-:-:S05]  /*3f4d0*/  VIADD R6, R6, UR5 ;  /* 0x0000000506067c36 */ /* 0x000fca0008000000 */
[----:B------:R1:W-:Y:S04]  /*3f4e0*/  LDGSTS.E [R6+0x200], desc[UR22][R4.64], P2 ;  /* 0x0020000004067fae */ /* 0x0003e800091a1016 */
[----:B------:R-:W-:Y:S01]  /*3f4f0*/  STL [R1+0x20c], R20 ;  /* 0x00020c1401007387 */ /* 0x000fe20000100800 */
[----:B-1----:R-:W-:Y:S02]  /*3f500*/  IMAD.MOV.U32 R4, RZ, RZ, R19 ;  /* 0x000000ffff047224 */ /* 0x002fe400078e0013 */
[----:B------:R-:W-:-:S05]  /*3f510*/  IMAD.MOV.U32 R5, RZ, RZ, R20 ;  /* 0x000000ffff057224 */ /* 0x000fca00078e0014 */
[----:B------:R1:W-:Y:S01]  /*3f520*/  LDGSTS.E [R6+0x600], desc[UR22][R4.64], P2 ;  /* 0x0060000004067fae */ /* 0x0003e200091a1016 */
[-C--:B--2---:R-:W-:Y:S02]  /*3f530*/  IADD3 R7, P4, PT, R7, R134.reuse, RZ ;  /* 0x0000008607077210 */ /* 0x084fe40007f9e0ff */
[----:B------:R-:W-:-:S03]  /*3f540*/  IADD3 R9, P5, PT, R9, R134, RZ ;  /* 0x0000008609097210 */ /* 0x000fc60007fbe0ff */
[----:B------:R-:W-:Y:S01]  /*3f550*/  IMAD.X R17, R17, 0x1, R135, P4 ;  /* 0x0000000111117824 */ /* 0x000fe200020e0687 */
[----:B------:R-:W-:Y:S01]  /*3f560*/  STL [R1+0x250], R7 ;  /* 0x0002500701007387 */ /* 0x000fe20000100800 */
[----:B-1----:R-:W-:-:S03]  /*3f570*/  IMAD.MOV.U32 R4, RZ, RZ, R7 ;  /* 0x000000ffff047224 */ /* 0x002fc600078e0007 */
[----:B------:R1:W-:Y:S01]  /*3f580*/  STL [R1+0x24c], R17 ;  /* 0x00024c1101007387 */ /* 0x0003e20000100800 */
[----:B------:R-:W-:Y:S01]  /*3f590*/  MOV R5, R17 ;  /* 0x0000001100057202 */ /* 0x000fe20000000f00 */
[----:B---3--:R-:W-:Y:S02]  /*3f5a0*/  IMAD.X R18, R18, 0x1, R135, P5 ;  /* 0x0000000112127824 */ /* 0x008fe400028e0687 */
[----:B------:R-:W-:Y:S04]  /*3f5b0*/  STL [R1+0x290], R9 ;  /* 0x0002900901007387 */ /* 0x000fe80000100800 */
[----:B------:R2:W-:Y:S04]  /*3f5c0*/  LDGSTS.E [R6+0xa00], desc[UR22][R4.64], P2 ;  /* 0x00a0000004067fae */ /* 0x0005e800091a1016 */
[----:B-1----:R-:W3:Y:S04]  /*3f5d0*/  LDL.LU R17, [R1+0x3d0] ;  /* 0x0003d00001117983 */ /* 0x002ee80000300800 */
[----:B------:R1:W-:Y:S04]  /*3f5e0*/  STL [R1+0x28c], R18 ;  /* 0x00028c1201007387 */ /* 0x0003e80000100800 */
[----:B------:R-:W3:Y:S01]  /*3f5f0*/  LDL.LU R7, [R1+0x410] ;  /* 0x0004100001077983 */ /* 0x000ee20000300800 */
[----:B--2---:R-:W-:-:S03]  /*3f600*/  IMAD.MOV.U32 R5, RZ, RZ, R18 ;  /* 0x000000ffff057224 */ /* 0x004fc600078e0012 */
[----:B-1----:R-:W2:Y:S01]  /*3f610*/  LDL.LU R18, [R1+0x3cc] ;  /* 0x0003cc0001127983 */ /* 0x002ea20000300800 */
[----:B------:R-:W-:-:S03]  /*3f620*/  IMAD.MOV.U32 R4, RZ, RZ, R9 ;  /* 0x000000ffff047224 */ /* 0x000fc600078e0009 */
[----:B------:R-:W2:Y:S04]  /*3f630*/  LDL.LU R9, [R1+0x40c] ;  /* 0x00040c0001097983 */ /* 0x000ea80000300800 */
[----:B------:R1:W-:Y:S01]  /*3f640*/  LDGSTS.E [R6+0xe00], desc[UR22][R4.64], P2 ;  /* 0x00e0000004067fae */ /* 0x0003e200091a1016 */
[----:B------:R-:W-:-:S05]  /*3f650*/  IADD3 R10, P4, PT, R10, R134, RZ ;  /* 0x000000860a0a7210 */ /* 0x000fca0007f9e0ff */
[----:B------:R5:W-:Y:S01]  /*3f660*/  STL [R1+0x2d0], R10 ;  /* 0x0002d00a01007387 */ /* 0x000be20000100800 */
[----:B-1----:R-:W-:Y:S01]  /*3f670*/  IMAD.MOV.U32 R4, RZ, RZ, R10 ;  /* 0x000000ffff047224 */ /* 0x002fe200078e000a */
[----:B-----5:R-:W-:Y:S01]  /*3f680*/  IADD3 R12, P5, PT, R12, R134, RZ ;  /* 0x000000860c0c7210 */ /* 0x020fe20007fbe0ff */
[----:B------:R-:W-:-:S04]  /*3f690*/  IMAD.X R11, R11, 0x1, R135, P4 ;  /* 0x000000010b0b7824 */ /* 0x000fc800020e0687 */
[----:B------:R-:W-:Y:S01]  /*3f6a0*/  IMAD.X R16, R16, 0x1, R135, P5 ;  /* 0x0000000110107824 */ /* 0x000fe200028e0687 */
[----:B------:R1:W-:Y:S01]  /*3f6b0*/  STL [R1+0x2cc], R11 ;  /* 0x0002cc0b01007387 */ /* 0x0003e20000100800 */
[----:B------:R-:W-:-:S03]  /*3f6c0*/  MOV R5, R11 ;  /* 0x0000000b00057202 */ /* 0x000fc60000000f00 */
[----:B------:R-:W-:Y:S04]  /*3f6d0*/  STL [R1+0x310], R12 ;  /* 0x0003100c01007387 */ /* 0x000fe80000100800 */
[----:B------:R-:W5:Y:S04]  /*3f6e0*/  LDL.LU R10, [R1+0x450] ;  /* 0x00045000010a7983 */ /* 0x000f680000300800 */
[----:B------:R1:W-:Y:S04]  /*3f6f0*/  STL [R1+0x30c], R16 ;  /* 0x00030c1001007387 */ /* 0x0003e80000100800 */
[----:B------:R1:W-:Y:S04]  /*3f700*/  LDGSTS.E [R6+0x1200], desc[UR22][R4.64], P2 ;  /* 0x0120000004067fae */ /* 0x0003e800091a1016 */
[----:B-1----:R-:W5:Y:S01]  /*3f710*/  LDL.LU R11, [R1+0x490] ;  /* 0x00049000010b7983 */ /* 0x002f620000300800 */
[----:B------:R-:W-:Y:S01]  /*3f720*/  IADD3 R14, P4, PT, R14, R134, RZ ;  /* 0x000000860e0e7210 */ /* 0x000fe20007f9e0ff */
[----:B------:R-:W-:-:S02]  /*3f730*/  IMAD.MOV.U32 R5, RZ, RZ, R16 ;  /* 0x000000ffff057224 */ /* 0x000fc400078e0010 */
[----:B------:R-:W5:Y:S01]  /*3f740*/  LDL.LU R16, [R1+0x44c] ;  /* 0x00044c0001107983 */ /* 0x000f620000300800 */
[----:B------:R-:W-:-:S03]  /*3f750*/  IMAD.MOV.U32 R4, RZ, RZ, R12 ;  /* 0x000000ffff047224 */ /* 0x000fc600078e000c */
[----:B------:R-:W5:Y:S01]  /*3f760*/  LDL.LU R12, [R1+0x48c] ;  /* 0x00048c00010c7983 */ /* 0x000f620000300800 */
[----:B------:R-:W-:-:S03]  /*3f770*/  IADD3 R8, P5, PT, R8, R134, RZ ;  /* 0x0000008608087210 */ /* 0x000fc60007fbe0ff */
[----:B------:R1:W-:Y:S04]  /*3f780*/  STL [R1+0x350], R14 ;  /* 0x0003500e01007387 */ /* 0x0003e80000100800 */
[----:B------:R1:W-:Y:S02]  /*3f790*/  LDGSTS.E [R6+0x1600], desc[UR22][R4.64], P2 ;  /* 0x0160000004067fae */ /* 0x0003e400091a1016 */
[----:B-1----:R-:W-:Y:S02]  /*3f7a0*/  IMAD.MOV.U32 R4, RZ, RZ, R14 ;  /* 0x000000ffff047224 */ /* 0x002fe400078e000e */
[--C-:B----4-:R-:W-:Y:S02]  /*3f7b0*/  IMAD.X R15, R15, 0x1, R135.reuse, P4 ;  /* 0x000000010f0f7824 */ /* 0x110fe400020e0687 */
[----:B------:R-:W-:-:S03]  /*3f7c0*/  IMAD.X R13, R13, 0x1, R135, P5 ;  /* 0x000000010d0d7824 */ /* 0x000fc600028e0687 */
[----:B------:R1:W-:Y:S04]  /*3f7d0*/  STL [R1+0x34c], R15 ;  /* 0x00034c0f01007387 */ /* 0x0003e80000100800 */
[----:B------:R4:W-:Y:S04]  /*3f7e0*/  STL [R1+0x390], R8 ;  /* 0x0003900801007387 */ /* 0x0009e80000100800 */
[----:B------:R-:W5:Y:S01]  /*3f7f0*/  LDL.LU R14, [R1+0x4d0] ;  /* 0x0004d000010e7983 */ /* 0x000f620000300800 */
[----:B------:R-:W-:-:S03]  /*3f800*/  MOV R5, R15 ;  /* 0x0000000f00057202 */ /* 0x000fc60000000f00 */
[----:B------:R4:W-:Y:S04]  /*3f810*/  STL [R1+0x38c], R13 ;  /* 0x00038c0d01007387 */ /* 0x0009e80000100800 */
[----:B------:R-:W5:Y:S04]  /*3f820*/  LDL.LU R19, [R1+0x510] ;  /* 0x0005100001137983 */ /* 0x000f680000300800 */
[----:B-1----:R-:W5:Y:S04]  /*3f830*/  LDL.LU R15, [R1+0x4cc] ;  /* 0x0004cc00010f7983 */ /* 0x002f680000300800 */
[----:B------:R-:W5:Y:S04]  /*3f840*/  LDL.LU R20, [R1+0x50c] ;  /* 0x00050c0001147983 */ /* 0x000f680000300800 */
[----:B------:R1:W-:Y:S02]  /*3f850*/  LDGSTS.E [R6+0x1a00], desc[UR22][R4.64], P2 ;  /* 0x01a0000004067fae */ /* 0x0003e400091a1016 */
[----:B-1----:R-:W-:-:S02]  /*3f860*/  IMAD.MOV.U32 R4, RZ, RZ, R8 ;  /* 0x000000ffff047224 */ /* 0x002fc400078e0008 */
[----:B------:R-:W-:Y:S01]  /*3f870*/  IMAD.MOV.U32 R5, RZ, RZ, R13 ;  /* 0x000000ffff057224 */ /* 0x000fe200078e000d */
[----:B----4-:R-:W4:Y:S04]  /*3f880*/  LDL.LU R8, [R1+0x550] ;  /* 0x0005500001087983 */ /* 0x010f280000300800 */
[----:B------:R-:W4:Y:S04]  /*3f890*/  LDL.LU R13, [R1+0x590] ;  /* 0x00059000010d7983 */ /* 0x000f280000300800 */
[----:B------:R1:W-:Y:S01]  /*3f8a0*/  LDGSTS.E [R6+0x1e00], desc[UR22][R4.64], P2 ;  /* 0x01e0000004067fae */ /* 0x0003e200091a1016 */
[----:B---3--:R-:W-:-:S05]  /*3f8b0*/  IADD3 R17, P4, PT, R17, R134, RZ ;  /* 0x0000008611117210 */ /* 0x008fca0007f9e0ff */
[----:B------:R3:W-:Y:S01]  /*3f8c0*/  STL [R1+0x3d0], R17 ;  /* 0x0003d01101007387 */ /* 0x0007e20000100800 */
[----:B------:R-:W-:Y:S01]  /*3f8d0*/  IADD3 R7, P5, PT, R7, R134, RZ ;  /* 0x0000008607077210 */ /* 0x000fe20007fbe0ff */
[----:B--2---:R-:W-:Y:S02]  /*3f8e0*/  IMAD.X R18, R18, 0x1, R135, P4 ;  /* 0x0000000112127824 */ /* 0x004fe400020e0687 */
[----:B-1----:R-:W-:Y:S02]  /*3f8f0*/  IMAD.MOV.U32 R4, RZ, RZ, R17 ;  /* 0x000000ffff047224 */ /* 0x002fe400078e0011 */
[----:B------:R-:W-:Y:S01]  /*3f900*/  IMAD.X R9, R9, 0x1, R135, P5 ;  /* 0x0000000109097824 */ /* 0x000fe200028e0687 */
[----:B------:R1:W-:Y:S04]  /*3f910*/  STL [R1+0x3cc], R18 ;  /* 0x0003cc1201007387 */ /* 0x0003e80000100800 */
[----:B------:R2:W-:Y:S04]  /*3f920*/  STL [R1+0x410], R7 ;  /* 0x0004100701007387 */ /* 0x0005e80000100800 */
[----:B---3--:R-:W3:Y:S01]  /*3f930*/  LDL.LU R17, [R1+0x54c] ;  /* 0x00054c0001117983 */ /* 0x008ee20000300800 */
[----:B------:R-:W-:-:S03]  /*3f940*/  MOV R5, R18 ;  /* 0x0000001200057202 */ /* 0x000fc60000000f00 */
[----:B------:R2:W-:Y:S04]  /*3f950*/  STL [R1+0x40c], R9 ;  /* 0x00040c0901007387 */ /* 0x0005e80000100800 */
[----:B-1----:R-:W3:Y:S04]  /*3f960*/  LDL.LU R18, [R1+0x58c] ;  /* 0x00058c0001127983 */ /* 0x002ee80000300800 */
[----:B------:R1:W-:Y:S02]  /*3f970*/  LDGSTS.E [R6+0x2200], desc[UR22][R4.64], P2 ;  /* 0x0220000004067fae */ /* 0x0003e400091a1016 */
[----:B-1----:R-:W-:-:S02]  /*3f980*/  IMAD.MOV.U32 R4, RZ, RZ, R7 ;  /* 0x000000ffff047224 */ /* 0x002fc400078e0007 */
[----:B------:R-:W-:Y:S01]  /*3f990*/  IMAD.MOV.U32 R5, RZ, RZ, R9 ;  /* 0x000000ffff057224 */ /* 0x000fe200078e0009 */
[----:B--2---:R-:W2:Y:S04]  /*3f9a0*/  LDL.LU R7, [R1+0x5d0] ;  /* 0x0005d00001077983 */ /* 0x004ea80000300800 */
[----:B------:R-:W2:Y:S04]  /*3f9b0*/  LDL.LU R9, [R1+0x610] ;  /* 0x0006100001097983 */ /* 0x000ea80000300800 */
[----:B------:R1:W-:Y:S01]  /*3f9c0*/  LDGSTS.E [R6+0x2600], desc[UR22][R4.64], P2 ;  /* 0x0260000004067fae */ /* 0x0003e200091a1016 */
[----:B-----5:R-:W-:-:S05]  /*3f9d0*/  IADD3 R10, P4, PT, R10, R134, RZ ;  /* 0x000000860a0a7210 */ /* 0x020fca0007f9e0ff */
[----:B------:R5:W-:Y:S01]  /*3f9e0*/  STL [R1+0x450], R10 ;  /* 0x0004500a01007387 */ /* 0x000be20000100800 */
[----:B------:R-:W-:Y:S01]  /*3f9f0*/  IADD3 R11, P5, PT, R11, R134, RZ ;  /* 0x000000860b0b7210 */ /* 0x000fe20007fbe0ff */
[----:B-1----:R-:W-:Y:S02]  /*3fa00*/  IMAD.MOV.U32 R4, RZ, RZ, R10 ;  /* 0x000000ffff047224 */ /* 0x002fe400078e000a */
[--C-:B------:R-:W-:Y:S02]  /*3fa10*/  IMAD.X R16, R16, 0x1, R135.reuse, P4 ;  /* 0x0000000110107824 */ /* 0x100fe400020e0687 */
[----:B------:R-:W-:-:S03]  /*3fa20*/  IMAD.X R12, R12, 0x1, R135, P5 ;  /* 0x000000010c0c7824 */ /* 0x000fc600028e0687 */
[----:B------:R1:W-:Y:S04]  /*3fa30*/  STL [R1+0x44c], R16 ;  /* 0x00044c1001007387 */ /* 0x0003e80000100800 */
[----:B------:R1:W-:Y:S04]  /*3fa40*/  STL [R1+0x490], R11 ;  /* 0x0004900b01007387 */ /* 0x0003e80000100800 */
[----:B-----5:R-:W5:Y:S01]  /*3fa50*/  LDL.LU R10, [R1+0x5cc] ;  /* 0x0005cc00010a7983 */ /* 0x020f620000300800 */
[----:B------:R-:W-:-:S03]  /*3fa60*/  MOV R5, R16 ;  /* 0x0000001000057202 */ /* 0x000fc60000000f00 */
[----:B------:R1:W-:Y:S04]  /*3fa70*/  STL [R1+0x48c], R12 ;  /* 0x00048c0c01007387 */ /* 0x0003e80000100800 */
[----:B-1----:R-:W5:Y:S04]  /*3fa80*/  LDL.LU R16, [R1+0x60c] ;  /* 0x00060c0001107983 */ /* 0x002f680000300800 */
[----:B------:R1:W-:Y:S02]  /*3fa90*/  LDGSTS.E [R6+0x2a00], desc[UR22][R4.64], P2 ;  /* 0x02a0000004067fae */ /* 0x0003e400091a1016 */
[----:B-1----:R-:W-:-:S02]  /*3faa0*/  IMAD.MOV.U32 R4, RZ, RZ, R11 ;  /* 0x000000ffff047224 */ /* 0x002fc400078e000b */
[----:B------:R-:W-:Y:S01]  /*3fab0*/  IMAD.MOV.U32 R5, RZ, RZ, R12 ;  /* 0x000000ffff057224 */ /* 0x000fe200078e000c */
[----:B------:R-:W5:Y:S04]  /*3fac0*/  LDL.LU R11, [R1+0x650] ;  /* 0x00065000010b7983 */ /* 0x000f680000300800 */
[----:B------:R-:W5:Y:S04]  /*3fad0*/  LDL.LU R12, [R1+0x690] ;  /* 0x00069000010c7983 */ /* 0x000f680000300800 */
[----:B------:R1:W-:Y:S01]  /*3fae0*/  LDGSTS.E [R6+0x2e00], desc[UR22][R4.64], P2 ;  /* 0x02e0000004067fae */ /* 0x0003e200091a1016 */
[----:B------:R-:W-:-:S05]  /*3faf0*/  IADD3 R14, P4, PT, R14, R134, RZ ;  /* 0x000000860e0e7210 */ /* 0x000fca0007f9e0ff */
[----:B------:R-:W-:Y:S01]  /*3fb00*/  STL [R1+0x4d0], R14 ;  /* 0x0004d00e01007387 */ /* 0x000fe20000100800 */
[----:B------:R-:W-:Y:S01]  /*3fb10*/  IADD3 R19, P5, PT, R19, R134, RZ ;  /* 0x0000008613137210 */ /* 0x000fe20007fbe0ff */
[----:B------:R-:W-:-:S04]  /*3fb20*/  IMAD.X R15, R15, 0x1, R135, P4 ;  /* 0x000000010f0f7824 */ /* 0x000fc800020e0687 */
[----:B------:R-:W-:Y:S01]  /*3fb30*/  IMAD.X R20, R20, 0x1, R135, P5 ;  /* 0x0000000114147824 */ /* 0x000fe200028e0687 */
[----:B------:R1:W-:Y:S02]  /*3fb40*/  STL [R1+0x4cc], R15 ;  /* 0x0004cc0f01007387 */ /* 0x0003e40000100800 */
[----:B-1----:R-:W-:Y:S02]  /*3fb50*/  MOV R5, R15 ;  /* 0x0000000f00057202 */ /* 0x002fe40000000f00 */
[----:B------:R-:W-:Y:S01]  /*3fb60*/  STL [R1+0x510], R19 ;  /* 0x0005101301007387 */ /* 0x000fe20000100800 */
[----:B------:R-:W-:-:S03]  /*3fb70*/  IMAD.MOV.U32 R4, RZ, RZ, R14 ;  /* 0x000000ffff047224 */ /* 0x000fc600078e000e */
[----:B------:R-:W5:Y:S04]  /*3fb80*/  LDL.LU R15, [R1+0x64c] ;  /* 0x00064c00010f7983 */ /* 0x000f680000300800 */
[----:B------:R-:W-:Y:S04]  /*3fb90*/  STL [R1+0x50c], R20 ;  /* 0x00050c1401007387 */ /* 0x000fe80000100800 */
[----:B------:R-:W5:Y:S01]  /*3fba0*/  LDL.LU R14, [R1+0x68c] ;  /* 0x00068c00010e7983 */ /* 0x000f620000300800 */
[----:B----4-:R-:W-:-:S03]  /*3fbb0*/  IADD3 R8, P4, PT, R8, R134, RZ ;  /* 0x0000008608087210 */ /* 0x010fc60007f9e0ff */
[----:B------:R1:W-:Y:S01]  /*3fbc0*/  LDGSTS.E [R6+0x3200], desc[UR22][R4.64], P2 ;  /* 0x0320000004067fae */ /* 0x0003e200091a1016 */
[----:B------:R-:W-:-:S03]  /*3fbd0*/  IADD3 R13, P5, PT, R13, R134, RZ ;  /* 0x000000860d0d7210 */ /* 0x000fc60007fbe0ff */
[----:B------:R-:W-:Y:S01]  /*3fbe0*/  STL [R1+0x550], R8 ;  /* 0x0005500801007387 */ /* 0x000fe20000100800 */
[----:B-1----:R-:W-:Y:S02]  /*3fbf0*/  IMAD.MOV.U32 R4, RZ, RZ, R19 ;  /* 0x000000ffff047224 */ /* 0x002fe400078e0013 */
[----:B------:R-:W-:-:S05]  /*3fc00*/  IMAD.MOV.U32 R5, RZ, RZ, R20 ;  /* 0x000000ffff057224 */ /* 0x000fca00078e0014 */
[----:B------:R1:W-:Y:S02]  /*3fc10*/  LDGSTS.E [R6+0x3600], desc[UR22][R4.64], P2 ;  /* 0x0360000004067fae */ /* 0x0003e400091a1016 */
[----:B-1----:R-:W-:Y:S02]  /*3fc20*/  IMAD.MOV.U32 R4, RZ, RZ, R8 ;  /* 0x000000ffff047224 */ /* 0x002fe400078e0008 */
[----:B---3--:R-:W-:-:S05]  /*3fc30*/  IMAD.X R17, R17, 0x1, R135, P4 ;  /* 0x0000000111117824 */ /* 0x008fca00020e0687 */
[----:B------:R1:W-:Y:S01]  /*3fc40*/  STL [R1+0x54c], R17 ;  /* 0x00054c1101007387 */ /* 0x0003e20000100800 */
[----:B------:R-:W-:Y:S01]  /*3fc50*/  MOV R5, R17 ;  /* 0x0000001100057202 */ /* 0x000fe20000000f00 */
[----:B------:R-:W-:Y:S02]  /*3fc60*/  IMAD.X R18, R18, 0x1, R135, P5 ;  /* 0x0000000112127824 */ /* 0x000fe400028e0687 */
[----:B------:R-:W-:Y:S04]  /*3fc70*/  STL [R1+0x590], R13 ;  /* 0x0005900d01007387 */ /* 0x000fe80000100800 */
[----:B------:R3:W-:Y:S04]  /*3fc80*/  LDGSTS.E [R6+0x3a00], desc[UR22][R4.64], P2 ;  /* 0x03a0000004067fae */ /* 0x0007e800091a1016 */
[----:B-1----:R-:W4:Y:S04]  /*3fc90*/  LDL.LU R17, [R1+0x6d0] ;  /* 0x0006d00001117983 */ /* 0x002f280000300800 */
[----:B------:R1:W-:Y:S04]  /*3fca0*/  STL [R1+0x58c], R18 ;  /* 0x00058c1201007387 */ /* 0x0003e80000100800 */
[----:B------:R-:W4:Y:S01]  /*3fcb0*/  LDL.LU R8, [R1+0x710] ;  /* 0x0007100001087983 */ /* 0x000f220000300800 */
[----:B---3--:R-:W-:Y:S01]  /*3fcc0*/  IMAD.MOV.U32 R5, RZ, RZ, R18 ;  /* 0x000000ffff057224 */ /* 0x008fe200078e0012 */
[----:B--2---:R-:W-:-:S02]  /*3fcd0*/  IADD3 R7, P4, PT, R7, R134, RZ ;  /* 0x0000008607077210 */ /* 0x004fc40007f9e0ff */
[----:B-1----:R-:W2:Y:S01]  /*3fce0*/  LDL.LU R18, [R1+0x6cc] ;  /* 0x0006cc0001127983 */ /* 0x002ea20000300800 */
[----:B------:R-:W-:Y:S01]  /*3fcf0*/  IMAD.MOV.U32 R4, RZ, RZ, R13 ;  /* 0x000000ffff047224 */ /* 0x000fe200078e000d */
[----:B------:R-:W-:Y:S02]  /*3fd00*/  IADD3 R9, P5, PT, R9, R134, RZ ;  /* 0x0000008609097210 */ /* 0x000fe40007fbe0ff */
[----:B------:R-:W3:Y:S04]  /*3fd10*/  LDL.LU R13, [R1+0x70c] ;  /* 0x00070c00010d7983 */ /* 0x000ee80000300800 */
[----:B------:R1:W-:Y:S04]  /*3fd20*/  LDGSTS.E [R6+0x3e00], desc[UR22][R4.64], P2 ;  /* 0x03e0000004067fae */ /* 0x0003e800091a1016 */
[----:B------:R-:W-:Y:S01]  /*3fd30*/  STL [R1+0x5d0], R7 ;  /* 0x0005d00701007387 */ /* 0x000fe20000100800 */
[----:B-1----:R-:W-:-:S02]  /*3fd40*/  IMAD.MOV.U32 R4, RZ, RZ, R7 ;  /* 0x000000ffff047224 */ /* 0x002fc400078e0007 */
[----:B-----5:R-:W-:-:S05]  /*3fd50*/  IMAD.X R10, R10, 0x1, R135, P4 ;  /* 0x000000010a0a7824 */ /* 0x020fca00020e0687 */
[----:B------:R1:W-:Y:S01]  /*3fd60*/  STL [R1+0x5cc], R10 ;  /* 0x0005cc0a01007387 */ /* 0x0003e20000100800 */
[----:B------:R-:W-:Y:S01]  /*3fd70*/  MOV R5, R10 ;  /* 0x0000000a00057202 */ /* 0x000fe20000000f00 */
[----:B------:R-:W-:Y:S02]  /*3fd80*/  IMAD.X R16, R16, 0x1, R135, P5 ;  /* 0x0000000110107824 */ /* 0x000fe400028e0687 */
[----:B------:R-:W-:Y:S04]  /*3fd90*/  STL [R1+0x610], R9 ;  /* 0x0006100901007387 */ /* 0x000fe80000100800 */
[----:B------:R5:W-:Y:S04]  /*3fda0*/  LDGSTS.E [R6+0x4200], desc[UR22][R4.64], P2 ;  /* 0x0420000004067fae */ /* 0x000be800091a1016 */
[----:B-1----:R-:W3:Y:S04]  /*3fdb0*/  LDL.LU R10, [R1+0x750] ;  /* 0x00075000010a7983 */ /* 0x002ee80000300800 */
[----:B------:R1:W-:Y:S04]  /*3fdc0*/  STL [R1+0x60c], R16 ;  /* 0x00060c1001007387 */ /* 0x0003e80000100800 */
[----:B------:R-:W3:Y:S01]  /*3fdd0*/  LDL.LU R7, [R1+0x790] ;  /* 0x0007900001077983 */ /* 0x000ee20000300800 */
[----:B-----5:R-:W-:Y:S01]  /*3fde0*/  IMAD.MOV.U32 R5, RZ, RZ, R16 ;  /* 0x000000ffff057224 */ /* 0x020fe200078e0010 */
[----:B------:R-:W-:-:S02]  /*3fdf0*/  IADD3 R11, P4, PT, R11, R134, RZ ;  /* 0x000000860b0b7210 */ /* 0x000fc40007f9e0ff */
[----:B-1----:R-:W5:Y:S01]  /*3fe00*/  LDL.LU R16, [R1+0x74c] ;  /* 0x00074c0001107983 */ /* 0x002f620000300800 */
[----:B------:R-:W-:-:S03]  /*3fe10*/  IMAD.MOV.U32 R4, RZ, RZ, R9 ;  /* 0x000000ffff047224 */ /* 0x000fc600078e0009 */
[----:B------:R-:W5:Y:S01]  /*3fe20*/  LDL.LU R9, [R1+0x78c] ;  /* 0x00078c0001097983 */ /* 0x000f620000300800 */
[----:B------:R-:W-:-:S03]  /*3fe30*/  IADD3 R12, P5, PT, R12, R134, RZ ;  /* 0x000000860c0c7210 */ /* 0x000fc60007fbe0ff */
[----:B------:R1:W-:Y:S04]  /*3fe40*/  LDGSTS.E [R6+0x4600], desc[UR22][R4.64], P2 ;  /* 0x0460000004067fae */ /* 0x0003e800091a1016 */
[----:B------:R1:W-:Y:S02]  /*3fe50*/  STL [R1+0x650], R11 ;  /* 0x0006500b01007387 */ /* 0x0003e40000100800 */
[----:B-1----:R-:W-:Y:S02]  /*3fe60*/  IMAD.MOV.U32 R4, RZ, RZ, R11 ;  /* 0x000000ffff047224 */ /* 0x002fe400078e000b */
[----:B------:R-:W-:-:S05]  /*3fe70*/  IMAD.X R15, R15, 0x1, R135, P4 ;  /* 0x000000010f0f7824 */ /* 0x000fca00020e0687 */
[----:B------:R-:W-:Y:S01]  /*3fe80*/  STL [R1+0x64c], R15 ;  /* 0x00064c0f01007387 */ /* 0x000fe20000100800 */
[----:B------:R-:W-:Y:S01]  /*3fe90*/  MOV R5, R15 ;  /* 0x0000000f00057202 */ /* 0x000fe20000000f00 */
[----:B------:R-:W-:Y:S02]  /*3fea0*/  IMAD.X R14, R14, 0x1, R135, P5 ;  /* 0x000000010e0e7824 */ /* 0x000fe400028e0687 */
[----:B------:R1:W-:Y:S04]  /*3feb0*/  STL [R1+0x690], R12 ;  /* 0x0006900c01007387 */ /* 0x0003e80000100800 */
[----:B------:R-:W5:Y:S04]  /*3fec0*/  LDL.LU R11, [R1+0x7d0] ;  /* 0x0007d000010b7983 */ /* 0x000f680000300800 */
[----:B------:R1:W-:Y:S04]  /*3fed0*/  STL [R1+0x68c], R14 ;  /* 0x00068c0e01007387 */ /* 0x0003e80000100800 */
[----:B------:R1:W-:Y:S04]  /*3fee0*/  LDGSTS.E [R6+0x4a00], desc[UR22][R4.64], P2 ;  /* 0x04a0000004067fae */ /* 0x0003e800091a1016 */
[----:B------:R-:W5:Y:S01]  /*3fef0*/  LDL.LU R19, [R1+0x810] ;  /* 0x0008100001137983 */ /* 0x000f620000300800 */
[----:B-1----:R-:W-:-:S03]  /*3ff00*/  IMAD.MOV.U32 R4, RZ, RZ, R12 ;  /* 0x000000ffff047224 */ /* 0x002fc600078e000c */
[----:B------:R-:W5:Y:S04]  /*3ff10*/  LDL.LU R12, [R1+0x7cc] ;  /* 0x0007cc00010c7983 */ /* 0x000f680000300800 */
[----:B------:R-:W5:Y:S01]  /*3ff20*/  LDL.LU R20, [R1+0x80c] ;  /* 0x00080c0001147983 */ /* 0x000f620000300800 */
[----:B------:R-:W-:-:S03]  /*3ff30*/  IMAD.MOV.U32 R5, RZ, RZ, R14 ;  /* 0x000000ffff057224 */ /* 0x000fc600078e000e */
[----:B------:R-:W5:Y:S04]  /*3ff40*/  LDL.LU R14, [R1+0x850] ;  /* 0x00085000010e7983 */ /* 0x000f680000300800 */
[----:B------:R-:W5:Y:S04]  /*3ff50*/  LDL.LU R15, [R1+0x890] ;  /* 0x00089000010f7983 */ /* 0x000f680000300800 */
[----:B------:R1:W-:Y:S01]  /*3ff60*/  LDGSTS.E [R6+0x4e00], desc[UR22][R4.64], P2 ;  /* 0x04e0000004067fae */ /* 0x0003e200091a1016 */
[----:B----4-:R-:W-:-:S05]  /*3ff70*/  IADD3 R17, P4, PT, R17, R134, RZ ;  /* 0x0000008611117210 */ /* 0x010fca0007f9e0ff */
[----:B------:R-:W-:Y:S01]  /*3ff80*/  STL [R1+0x6d0], R17 ;  /* 0x0006d01101007387 */ /* 0x000fe20000100800 */
[----:B------:R-:W-:Y:S01]  /*3ff90*/  IADD3 R8, P5, PT, R8, R134, RZ ;  /* 0x0000008608087210 */ /* 0x000fe20007fbe0ff */
[----:B--2---:R-:W-:-:S04]  /*3ffa0*/  IMAD.X R18, R18, 0x1, R135, P4 ;  /* 0x0000000112127824 */ /* 0x004fc800020e0687 */
[----:B---3--:R-:W-:Y:S01]  /*3ffb0*/  IMAD.X R13, R13, 0x1, R135, P5 ;  /* 0x000000010d0d7824 */ /* 0x008fe200028e0687 */
[----:B------:R2:W-:Y:S01]  /*3ffc0*/  STL [R1+0x6cc], R18 ;  /* 0x0006cc1201007387 */ /* 0x0005e20000100800 */
[----:B-1----:R-:W-:-:S03]  /*3ffd0*/  MOV R5, R18 ;  /* 0x0000001200057202 */ /* 0x002fc60000000f00 */
[----:B------:R1:W-:Y:S01]  /*3ffe0*/  STL [R1+0x710], R8 ;  /* 0x0007100801007387 */ /* 0x0003e20000100800 */
[----:B------:R-:W-:-:S03]  /*3fff0*/  IMAD.MOV.U32 R4, RZ, RZ, R17 ;  /* 0x000000ffff047224 */ /* 0x000fc600078e0011 */
[----:B--2---:R-:W2:Y:S04]  /*40000*/  LDL.LU R18, [R1+0x84c] ;  /* 0x00084c0001127983 */ /* 0x004ea80000300800 */
[----:B------:R3:W-:Y:S04]  /*40010*/  STL [R1+0x70c], R13 ;  /* 0x00070c0d01007387 */ /* 0x0007e80000100800 */
[----:B------:R-:W4:Y:S04]  /*40020*/  LDL.LU R17, [R1+0x88c] ;  /* 0x00088c0001117983 */ /* 0x000f280000300800 */
[----:B------:R1:W-:Y:S02]  /*40030*/  LDGSTS.E [R6+0x5200], desc[UR22][R4.64], P2 ;  /* 0x0520000004067fae */ /* 0x0003e400091a1016 */
[----:B-1----:R-:W-:-:S02]  /*40040*/  IMAD.MOV.U32 R4, RZ, RZ, R8 ;  /* 0x000000ffff047224 */ /* 0x002fc400078e0008 */
[----:B------:R-:W-:Y:S01]  /*40050*/  IMAD.MOV.U32 R5, RZ, RZ, R13 ;  /* 0x000000ffff057224 */ /* 0x000fe200078e000d */
[----:B------:R-:W4:Y:S04]  /*40060*/  LDL.LU R8, [R1+0x8d0] ;  /* 0x0008d00001087983 */ /* 0x000f280000300800 */
[----:B---3--:R-:W3:Y:S04]  /*40070*/  LDL.LU R13, [R1+0x910] ;  /* 0x00091000010d7983 */ /* 0x008ee80000300800 */
[----:B------:R1:W-:Y:S01]  /*40080*/  LDGSTS.E [R6+0x5600], desc[UR22][R4.64], P2 ;  /* 0x0560000004067fae */ /* 0x0003e200091a1016 */
[----:B------:R-:W-:-:S05]  /*40090*/  IADD3 R10, P4, PT, R10, R134, RZ ;  /* 0x000000860a0a7210 */ /* 0x000fca0007f9e0ff */
[----:B------:R5:W-:Y:S01]  /*400a0*/  STL [R1+0x750], R10 ;  /* 0x0007500a01007387 */ /* 0x000be20000100800 */
[----:B------:R-:W-:Y:S01]  /*400b0*/  IADD3 R7, P5, PT, R7, R134, RZ ;  /* 0x0000008607077210 */ /* 0x000fe20007fbe0ff */
[--C-:B-----5:R-:W-:Y:S02]  /*400c0*/  IMAD.X R16, R16, 0x1, R135.reuse, P4 ;  /* 0x0000000110107824 */ /* 0x120fe400020e0687 */
[----:B-1----:R-:W-:Y:S02]  /*400d0*/  IMAD.MOV.U32 R4, RZ, RZ, R10 ;  /* 0x000000ffff047224 */ /* 0x002fe400078e000a */
[----:B------:R-:W-:Y:S01]  /*400e0*/  IMAD.X R9, R9, 0x1, R135, P5 ;  /* 0x0000000109097824 */ /* 0x000fe200028e0687 */
[----:B------:R1:W-:Y:S04]  /*400f0*/  STL [R1+0x74c], R16 ;  /* 0x00074c1001007387 */ /* 0x0003e80000100800 */
[----:B------:R-:W-:Y:S04]  /*40100*/  STL [R1+0x790], R7 ;  /* 0x0007900701007387 */ /* 0x000fe80000100800 */
[----:B------:R-:W5:Y:S01]  /*40110*/  LDL.LU R10, [R1+0x8cc] ;  /* 0x0008cc00010a7983 */ /* 0x000f620000300800 */
[----:B------:R-:W-:-:S03]  /*40120*/  MOV R5, R16 ;  /* 0x0000001000057202 */ /* 0x000fc60000000f00 */
[----:B------:R1:W-:Y:S04]  /*40130*/  STL [R1+0x78c], R9 ;  /* 0x00078c0901007387 */ /* 0x0003e80000100800 */
[----:B-1----:R-:W5:Y:S04]  /*40140*/  LDL.LU R16, [R1+0x90c] ;  /* 0x00090c0001107983 */ /* 0x002f680000300800 */
[----:B------:R1:W-:Y:S02]  /*40150*/  LDGSTS.E [R6+0x5a00], desc[UR22][R4.64], P2 ;  /* 0x05a0000004067fae */ /* 0x0003e400091a1016 */
[----:B-1----:R-:W-:-:S02]  /*40160*/  IMAD.MOV.U32 R4, RZ, RZ, R7 ;  /* 0x000000ffff047224 */ /* 0x002fc400078e0007 */
[----:B------:R-:W-:Y:S02]  /*40170*/  IMAD.MOV.U32 R5, RZ, RZ, R9 ;  /* 0x000000ffff057224 */ /* 0x000fe400078e0009 */
        /* <DEDUP_REMOVED lines=23> */
[----:B--2---:R-:W-:-:S05]  /*402f0*/  IMAD.X R18, R18, 0x1, R135, P4 ;  /* 0x0000000112127824 */ /* 0x004fca00020e0687 */
[----:B------:R-:W-:Y:S01]  /*40300*/  STL [R1+0x84c], R18 ;  /* 0x00084c1201007387 */ /* 0x000fe20000100800 */
[----:B------:R-:W-:Y:S01]  /*40310*/  MOV R5, R18 ;  /* 0x0000001200057202 */ /* 0x000fe20000000f00 */
[----:B----4-:R-:W-:Y:S02]  /*40320*/  IMAD.X R17, R17, 0x1, R135, P5 ;  /* 0x0000000111117824 */ /* 0x010fe400028e0687 */
[----:B------:R1:W-:Y:S04]  /*40330*/  STL [R1+0x890], R15 ;  /* 0x0008900f01007387 */ /* 0x0003e80000100800 */
[----:B------:R-:W2:Y:S04]  /*40340*/  LDL.LU R14, [R1+0x1d8] ;  /* 0x0001d800010e7983 */ /* 0x000ea80000300800 */
[----:B------:R-:W-:Y:S04]  /*40350*/  STL [R1+0x88c], R17 ;  /* 0x00088c1101007387 */ /* 0x000fe80000100800 */
[----:B------:R4:W-:Y:S04]  /*40360*/  LDGSTS.E [R6+0x6a00], desc[UR22][R4.64], P2 ;  /* 0x06a0000004067fae */ /* 0x0009e800091a1016 */
[----:B------:R-:W2:Y:S01]  /*40370*/  LDL.LU R19, [R1+0x218] ;  /* 0x0002180001137983 */ /* 0x000ea20000300800 */
[----:B------:R-:W-:Y:S01]  /*40380*/  IADD3 R8, P4, PT, R8, R134, RZ ;  /* 0x0000008608087210 */ /* 0x000fe20007f9e0ff */
[----:B----4-:R-:W-:-:S02]  /*40390*/  IMAD.MOV.U32 R4, RZ, RZ, R15 ;  /* 0x000000ffff047224 */ /* 0x010fc400078e000f */
[----:B-1----:R-:W4:Y:S01]  /*403a0*/  LDL.LU R15, [R1+0x1d4] ;  /* 0x0001d400010f7983 */ /* 0x002f220000300800 */
[----:B------:R-:W-:Y:S01]  /*403b0*/  IMAD.MOV.U32 R5, RZ, RZ, R17 ;  /* 0x000000ffff057224 */ /* 0x000fe200078e0011 */
[----:B---3--:R-:W-:Y:S02]  /*403c0*/  IADD3 R13, P5, PT, R13, R134, RZ ;  /* 0x000000860d0d7210 */ /* 0x008fe40007fbe0ff */
[----:B------:R-:W3:Y:S04]  /*403d0*/  LDL.LU R20, [R1+0x214] ;  /* 0x0002140001147983 */ /* 0x000ee80000300800 */
[----:B------:R1:W-:Y:S04]  /*403e0*/  STL [R1+0x8d0], R8 ;  /* 0x0008d00801007387 */ /* 0x0003e80000100800 */
[----:B------:R1:W-:Y:S02]  /*403f0*/  LDGSTS.E [R6+0x6e00], desc[UR22][R4.64], P2 ;  /* 0x06e0000004067fae */ /* 0x0003e400091a1016 */
[----:B-1----:R-:W-:-:S02]  /*40400*/  IMAD.MOV.U32 R4, RZ, RZ, R8 ;  /* 0x000000ffff047224 */ /* 0x002fc400078e0008 */
[----:B-----5:R-:W-:-:S05]  /*40410*/  IMAD.X R10, R10, 0x1, R135, P4 ;  /* 0x000000010a0a7824 */ /* 0x020fca00020e0687 */
[----:B------:R1:W-:Y:S01]  /*40420*/  STL [R1+0x8cc], R10 ;  /* 0x0008cc0a01007387 */ /* 0x0003e20000100800 */
[----:B------:R-:W-:-:S03]  /*40430*/  IMAD.X R16, R16, 0x1, R135, P5 ;  /* 0x0000000110107824 */ /* 0x000fc600028e0687 */
[----:B------:R-:W-:Y:S01]  /*40440*/  STL [R1+0x910], R13 ;  /* 0x0009100d01007387 */ /* 0x000fe20000100800 */
[----:B------:R-:W-:-:S03]  /*40450*/  MOV R5, R10 ;  /* 0x0000000a00057202 */ /* 0x000fc60000000f00 */
[----:B------:R-:W5:Y:S04]  /*40460*/  LDL.LU R8, [R1+0x258] ;  /* 0x0002580001087983 */ /* 0x000f680000300800 */
[----:B------:R-:W-:Y:S04]  /*40470*/  STL [R1+0x90c], R16 ;  /* 0x00090c1001007387 */ /* 0x000fe80000100800 */
[----:B-1----:R-:W5:Y:S04]  /*40480*/  LDL.LU R10, [R1+0x298] ;  /* 0x00029800010a7983 */ /* 0x002f680000300800 */
[----:B------:R-:W5:Y:S01]  /*40490*/  LDL.LU R17, [R1+0x254] ;  /* 0x0002540001117983 */ /* 0x000f620000300800 */
[----:B------:R-:W-:-:S03]  /*404a0*/  IADD3 R9, P4, PT, R9, R134, RZ ;  /* 0x0000008609097210 */ /* 0x000fc60007f9e0ff */
[----:B------:R-:W5:Y:S04]  /*404b0*/  LDL.LU R18, [R1+0x294] ;  /* 0x0002940001127983 */ /* 0x000f680000300800 */
[----:B------:R1:W-:Y:S01]  /*404c0*/  LDGSTS.E [R6+0x7200], desc[UR22][R4.64], P2 ;  /* 0x0720000004067fae */ /* 0x0003e200091a1016 */
[----:B------:R-:W-:-:S03]  /*404d0*/  IADD3 R7, P5, PT, R7, R134, RZ ;  /* 0x0000008607077210 */ /* 0x000fc60007fbe0ff */
[----:B------:R1:W-:Y:S02]  /*404e0*/  STL [R1+0x950], R9 ;  /* 0x0009500901007387 */ /* 0x0003e40000100800 */
[----:B-1----:R-:W-:Y:S02]  /*404f0*/  IMAD.MOV.U32 R4, RZ, RZ, R13 ;  /* 0x000000ffff047224 */ /* 0x002fe400078e000d */
[----:B------:R-:W-:-:S05]  /*40500*/  IMAD.MOV.U32 R5, RZ, RZ, R16 ;  /* 0x000000ffff057224 */ /* 0x000fca00078e0010 */
[----:B------:R1:W-:Y:S02]  /*40510*/  LDGSTS.E [R6+0x7600], desc[UR22][R4.64], P2 ;  /* 0x0760000004067fae */ /* 0x0003e400091a1016 */
[----:B-1----:R-:W-:Y:S02]  /*40520*/  IMAD.MOV.U32 R4, RZ, RZ, R9 ;  /* 0x000000ffff047224 */ /* 0x002fe400078e0009 */
[----:B------:R-:W-:-:S05]  /*40530*/  IMAD.X R12, R12, 0x1, R135, P4 ;  /* 0x000000010c0c7824 */ /* 0x000fca00020e0687 */
[----:B------:R1:W-:Y:S01]  /*40540*/  STL [R1+0x94c], R12 ;  /* 0x00094c0c01007387 */ /* 0x0003e20000100800 */
[----:B------:R-:W-:Y:S01]  /*40550*/  MOV R5, R12 ;  /* 0x0000000c00057202 */ /* 0x000fe20000000f00 */
[----:B------:R-:W-:Y:S02]  /*40560*/  IMAD.X R11, R11, 0x1, R135, P5 ;  /* 0x000000010b0b7824 */ /* 0x000fe400028e0687 */
[----:B------:R-:W-:Y:S04]  /*40570*/  STL [R1+0x990], R7 ;  /* 0x0009900701007387 */ /* 0x000fe80000100800 */
[----:B------:R-:W5:Y:S04]  /*40580*/  LDL.LU R9, [R1+0x2d8] ;  /* 0x0002d80001097983 */ /* 0x000f680000300800 */
[----:B------:R1:W-:Y:S04]  /*40590*/  STL [R1+0x98c], R11 ;  /* 0x00098c0b01007387 */ /* 0x0003e80000100800 */
[----:B------:R1:W-:Y:S04]  /*405a0*/  LDGSTS.E [R6+0x7a00], desc[UR22][R4.64], P2 ;  /* 0x07a0000004067fae */ /* 0x0003e800091a1016 */
[----:B-1----:R-:W5:Y:S01]  /*405b0*/  LDL.LU R12, [R1+0x318] ;  /* 0x00031800010c7983 */ /* 0x002f620000300800 */
[----:B------:R-:W-:-:S03]  /*405c0*/  IMAD.MOV.U32 R5, RZ, RZ, R11 ;  /* 0x000000ffff057224 */ /* 0x000fc600078e000b */
[----:B------:R-:W5:Y:S04]  /*405d0*/  LDL.LU R11, [R1+0x2d4] ;  /* 0x0002d400010b7983 */ /* 0x000f680000300800 */
[----:B------:R-:W5:Y:S01]  /*405e0*/  LDL.LU R16, [R1+0x314] ;  /* 0x0003140001107983 */ /* 0x000f620000300800 */
[----:B------:R-:W-:-:S03]  /*405f0*/  IMAD.MOV.U32 R4, RZ, RZ, R7 ;  /* 0x000000ffff047224 */ /* 0x000fc600078e0007 */
[----:B------:R-:W5:Y:S04]  /*40600*/  LDL.LU R13, [R1+0x358] ;  /* 0x00035800010d7983 */ /* 0x000f680000300800 */
[----:B------:R-:W5:Y:S04]  /*40610*/  LDL.LU R7, [R1+0x398] ;  /* 0x0003980001077983 */ /* 0x000f680000300800 */
[----:B------:R1:W-:Y:S01]  /*40620*/  LDGSTS.E [R6+0x7e00], desc[UR22][R4.64], P2 ;  /* 0x07e0000004067fae */ /* 0x0003e200091a1016 */
[----:B--2---:R-:W-:Y:S02]  /*40630*/  IADD3 R14, P4, PT, R14, R134, RZ ;  /* 0x000000860e0e7210 */ /* 0x004fe40007f9e0ff */
[----:B-1----:R-:W-:-:S03]  /*40640*/  LOP3.LUT R6, R132, 0x50, RZ, 0x3c, !PT ;  /* 0x0000005084067812 */ /* 0x002fc600078e3cff */
[----:B------:R-:W-:Y:S01]  /*40650*/  STL [R1+0x1d8], R14 ;  /* 0x0001d80e01007387 */ /* 0x000fe20000100800 */
[----:B------:R-:W-:-:S05]  /*40660*/  IADD3 R19, P5, PT, R19, R134, RZ ;  /* 0x0000008613137210 */ /* 0x000fca0007fbe0ff */
[----:B------:R-:W-:Y:S01]  /*40670*/  STL [R1+0x218], R19 ;  /* 0x0002181301007387 */ /* 0x000fe20000100800 */
[----:B----4-:R-:W-:-:S04]  /*40680*/  IMAD.X R15, R15, 0x1, R135, P4 ;  /* 0x000000010f0f7824 */ /* 0x010fc800020e0687 */
[----:B------:R-:W-:Y:S01]  /*40690*/  IMAD.MOV.U32 R5, RZ, RZ, R15 ;  /* 0x000000ffff057224 */ /* 0x000fe200078e000f */
[----:B------:R1:W-:Y:S01]  /*406a0*/  STL [R1+0x1d4], R15 ;  /* 0x0001d40f01007387 */ /* 0x0003e20000100800 */
[----:B------:R-:W-:Y:S01]  /*406b0*/  VIADD R6, R6, UR5 ;  /* 0x0000000506067c36 */ /* 0x000fe20008000000 */
[----:B------:R-:W-:Y:S01]  /*406c0*/  MOV R4, R14 ;  /* 0x0000000e00047202 */ /* 0x000fe20000000f00 */
[----:B---3--:R-:W-:-:S04]  /*406d0*/  IMAD.X R20, R20, 0x1, R135, P5 ;  /* 0x0000000114147824 */ /* 0x008fc800028e0687 */
[----:B------:R2:W-:Y:S04]  /*406e0*/  LDGSTS.E [R6+0x280], desc[UR22][R4.64], P2 ;  /* 0x0028000004067fae */ /* 0x0005e800091a1016 */
[----:B-1----:R-:W3:Y:S04]  /*406f0*/  LDL.LU R15, [R1+0x354] ;  /* 0x00035400010f7983 */ /* 0x002ee80000300800 */
[----:B------:R-:W4:Y:S01]  /*40700*/  LDL.LU R14, [R1+0x394] ;  /* 0x00039400010e7983 */ /* 0x000f220000300800 */
[----:B--2---:R-:W-:Y:S02]  /*40710*/  IMAD.MOV.U32 R4, RZ, RZ, R19 ;  /* 0x000000ffff047224 */ /* 0x004fe400078e0013 */
[----:B------:R-:W-:Y:S01]  /*40720*/  IMAD.MOV.U32 R5, RZ, RZ, R20 ;  /* 0x000000ffff057224 */ /* 0x000fe200078e0014 */
[----:B------:R-:W-:Y:S04]  /*40730*/  STL [R1+0x214], R20 ;  /* 0x0002141401007387 */ /* 0x000fe80000100800 */
[----:B------:R1:W-:Y:S01]  /*40740*/  LDGSTS.E [R6+0x680], desc[UR22][R4.64], P2 ;  /* 0x0068000004067fae */ /* 0x0003e200091a1016 */
[----:B-----5:R-:W-:-:S02]  /*40750*/  IADD3 R8, P4, PT, R8, R134, RZ ;  /* 0x0000008608087210 */ /* 0x020fc40007f9e0ff */
[----:B------:R-:W-:-:S03]  /*40760*/  IADD3 R10, P5, PT, R10, R134, RZ ;  /* 0x000000860a0a7210 */ /* 0x000fc60007fbe0ff */
[--C-:B------:R-:W-:Y:S01]  /*40770*/  IMAD.X R17, R17, 0x1, R135.reuse, P4 ;  /* 0x0000000111117824 */ /* 0x100fe200020e0687 */
[----:B------:R-:W-:Y:S01]  /*40780*/  STL [R1+0x258], R8 ;  /* 0x0002580801007387 */ /* 0x000fe20000100800 */
[----:B-1----:R-:W-:Y:S01]  /*40790*/  MOV R4, R8 ;  /* 0x0000000800047202 */ /* 0x002fe20000000f00 */
[----:B------:R-:W-:Y:S02]  /*407a0*/  IMAD.X R18, R18, 0x1, R135, P5 ;  /* 0x0000000112127824 */ /* 0x000fe400028e0687 */
        /* <DEDUP_REMOVED lines=10> */
[----:B------:R-:W2:Y:S04]  /*40850*/  LDL.LU R10, [R1+0x414] ;  /* 0x00041400010a7983 */ /* 0x000ea80000300800 */
[----:B------:R1:W-:Y:S01]  /*40860*/  LDGSTS.E [R6+0xe80], desc[UR22][R4.64], P2 ;  /* 0x00e8000004067fae */ /* 0x0003e200091a1016 */
[----:B------:R-:W-:-:S04]  /*40870*/  IADD3 R9, P4, PT, R9, R134, RZ ;  /* 0x0000008609097210 */ /* 0x000fc80007f9e0ff */
[----:B-1----:R-:W-:Y:S01]  /*40880*/  MOV R4, R9 ;  /* 0x0000000900047202 */ /* 0x002fe20000000f00 */
[----:B------:R1:W-:Y:S01]  /*40890*/  STL [R1+0x2d8], R9 ;  /* 0x0002d80901007387 */ /* 0x0003e20000100800 */
[----:B------:R-:W-:Y:S01]  /*408a0*/  IADD3 R12, P5, PT, R12, R134, RZ ;  /* 0x000000860c0c7210 */ /* 0x000fe20007fbe0ff */
[----:B------:R-:W-:-:S04]  /*408b0*/  IMAD.X R11, R11, 0x1, R135, P4 ;  /* 0x000000010b0b7824 */ /* 0x000fc800020e0687 */
[----:B------:R-:W-:Y:S01]  /*408c0*/  IMAD.X R16, R16, 0x1, R135, P5 ;  /* 0x0000000110107824 */ /* 0x000fe200028e0687 */
[----:B------:R1:W-:Y:S01]  /*408d0*/  STL [R1+0x2d4], R11 ;  /* 0x0002d40b01007387 */ /* 0x0003e20000100800 */
[----:B------:R-:W-:-:S03]  /*408e0*/  IMAD.MOV.U32 R5, RZ, RZ, R11 ;  /* 0x000000ffff057224 */ /* 0x000fc600078e000b */
[----:B------:R-:W-:Y:S04]  /*408f0*/  STL [R1+0x318], R12 ;  /* 0x0003180c01007387 */ /* 0x000fe80000100800 */
[----:B-1----:R-:W2:Y:S04]  /*40900*/  LDL.LU R9, [R1+0x458] ;  /* 0x0004580001097983 */ /* 0x002ea80000300800 */
[----:B------:R1:W-:Y:S04]  /*40910*/  STL [R1+0x314], R16 ;  /* 0x0003141001007387 */ /* 0x0003e80000100800 */
[----:B------:R1:W-:Y:S04]  /*40920*/  LDGSTS.E [R6+0x1280], desc[UR22][R4.64], P2 ;  /* 0x0128000004067fae */ /* 0x0003e800091a1016 */
[----:B------:R-:W2:Y:S01]  /*40930*/  LDL.LU R11, [R1+0x498] ;  /* 0x00049800010b7983 */ /* 0x000ea20000300800 */
[----:B-1----:R-:W-:-:S03]  /*40940*/  IMAD.MOV.U32 R5, RZ, RZ, R16 ;  /* 0x000000ffff057224 */ /* 0x002fc600078e0010 */
[----:B------:R-:W2:Y:S01]  /*40950*/  LDL.LU R16, [R1+0x454] ;  /* 0x0004540001107983 */ /* 0x000ea20000300800 */
[----:B------:R-:W-:-:S03]  /*40960*/  IMAD.MOV.U32 R4, RZ, RZ, R12 ;  /* 0x000000ffff047224 */ /* 0x000fc600078e000c */
[----:B------:R-:W2:Y:S01]  /*40970*/  LDL.LU R12, [R1+0x494] ;  /* 0x00049400010c7983 */ /* 0x000ea20000300800 */
[-C--:B------:R-:W-:Y:S02]  /*40980*/  IADD3 R13, P4, PT, R13, R134.reuse, RZ ;  /* 0x000000860d0d7210 */ /* 0x080fe40007f9e0ff */
[----:B------:R-:W-:Y:S01]  /*40990*/  IADD3 R7, P5, PT, R7, R134, RZ ;  /* 0x0000008607077210 */ /* 0x000fe20007fbe0ff */
[----:B------:R1:W-:Y:S04]  /*409a0*/  LDGSTS.E [R6+0x1680], desc[UR22][R4.64], P2 ;  /* 0x0168000004067fae */ /* 0x0003e800091a1016 */
[----:B------:R3:W-:Y:S01]  /*409b0*/  STL [R1+0x358], R13 ;  /* 0x0003580d01007387 */ /* 0x0007e20000100800 */
[----:B-1----:R-:W-:Y:S01]  /*409c0*/  MOV R4, R13 ;  /* 0x0000000d00047202 */ /* 0x002fe20000000f00 */
[----:B---3--:R-:W-:-:S02]  /*409d0*/  IMAD.X R15, R15, 0x1, R135, P4 ;  /* 0x000000010f0f7824 */ /* 0x008fc400020e0687 */
[----:B----4-:R-:W-:-:S03]  /*409e0*/  IMAD.X R14, R14, 0x1, R135, P5 ;  /* 0x000000010e0e7824 */ /* 0x010fc600028e0687 */
[----:B------:R1:W-:Y:S04]  /*409f0*/  STL [R1+0x354], R15 ;  /* 0x0003540f01007387 */ /* 0x0003e80000100800 */
[----:B------:R3:W-:Y:S04]  /*40a00*/  STL [R1+0x398], R7 ;  /* 0x0003980701007387 */ /* 0x0007e80000100800 */
[----:B------:R-:W4:Y:S01]  /*40a10*/  LDL.LU R13, [R1+0x4d8] ;  /* 0x0004d800010d7983 */ /* 0x000f220000300800 */
[----:B------:R-:W-:-:S03]  /*40a20*/  IMAD.MOV.U32 R5, RZ, RZ, R15 ;  /* 0x000000ffff057224 */ /* 0x000fc600078e000f */
[----:B------:R3:W-:Y:S04]  /*40a30*/  STL [R1+0x394], R14 ;  /* 0x0003940e01007387 */ /* 0x0007e80000100800 */
[----:B------:R-:W4:Y:S04]  /*40a40*/  LDL.LU R19, [R1+0x518] ;  /* 0x0005180001137983 */ /* 0x000f280000300800 */
[----:B-1----:R-:W4:Y:S04]  /*40a50*/  LDL.LU R15, [R1+0x4d4] ;  /* 0x0004d400010f7983 */ /* 0x002f280000300800 */
[----:B------:R-:W4:Y:S04]  /*40a60*/  LDL.LU R20, [R1+0x514] ;  /* 0x0005140001147983 */ /* 0x000f280000300800 */
[----:B------:R1:W-:Y:S02]  /*40a70*/  LDGSTS.E [R6+0x1a80], desc[UR22][R4.64], P2 ;  /* 0x01a8000004067fae */ /* 0x0003e400091a1016 */
[----:B-1----:R-:W-:-:S02]  /*40a80*/  IMAD.MOV.U32 R4, RZ, RZ, R7 ;  /* 0x000000ffff047224 */ /* 0x002fc400078e0007 */
[----:B------:R-:W-:Y:S01]  /*40a90*/  IMAD.MOV.U32 R5, RZ, RZ, R14 ;  /* 0x000000ffff057224 */ /* 0x000fe200078e000e */
[----:B---3--:R-:W3:Y:S04]  /*40aa0*/  LDL.LU R7, [R1+0x558] ;  /* 0x0005580001077983 */ /* 0x008ee80000300800 */
[----:B------:R-:W3:Y:S04]  /*40ab0*/  LDL.LU R14, [R1+0x598] ;  /* 0x00059800010e7983 */ /* 0x000ee80000300800 */
[----:B------:R1:W-:Y:S01]  /*40ac0*/  LDGSTS.E [R6+0x1e80], desc[UR22][R4.64], P2 ;  /* 0x01e8000004067fae */ /* 0x0003e200091a1016 */
[----:B-----5:R-:W-:-:S05]  /*40ad0*/  IADD3 R17, P4, PT, R17, R134, RZ ;  /* 0x0000008611117210 */ /* 0x020fca0007f9e0ff */
[----:B------:R5:W-:Y:S01]  /*40ae0*/  STL [R1+0x3d8], R17 ;  /* 0x0003d81101007387 */ /* 0x000be20000100800 */
[----:B------:R-:W-:Y:S01]  /*40af0*/  IADD3 R8, P5, PT, R8, R134, RZ ;  /* 0x0000008608087210 */ /* 0x000fe20007fbe0ff */
[----:B--2---:R-:W-:Y:S01]  /*40b00*/  IMAD.X R18, R18, 0x1, R135, P4 ;  /* 0x0000000112127824 */ /* 0x004fe200020e0687 */
[----:B-1----:R-:W-:-:S03]  /*40b10*/  MOV R4, R17 ;  /* 0x0000001100047202 */ /* 0x002fc60000000f00 */
[----:B------:R-:W-:Y:S01]  /*40b20*/  IMAD.X R10, R10, 0x1, R135, P5 ;  /* 0x000000010a0a7824 */ /* 0x000fe200028e0687 */
[----:B------:R1:W-:Y:S04]  /*40b30*/  STL [R1+0x3d4], R18 ;  /* 0x0003d41201007387 */ /* 0x0003e80000100800 */
[----:B------:R2:W-:Y:S04]  /*40b40*/  STL [R1+0x418], R8 ;  /* 0x0004180801007387 */ /* 0x0005e80000100800 */
[----:B-----5:R-:W5:Y:S01]  /*40b50*/  LDL.LU R17, [R1+0x554] ;  /* 0x0005540001117983 */ /* 0x020f620000300800 */
[----:B------:R-:W-:-:S03]  /*40b60*/  IMAD.MOV.U32 R5, RZ, RZ, R18 ;  /* 0x000000ffff057224 */ /* 0x000fc600078e0012 */
[----:B------:R2:W-:Y:S04]  /*40b70*/  STL [R1+0x414], R10 ;  /* 0x0004140a01007387 */ /* 0x0005e80000100800 */
[----:B-1----:R-:W5:Y:S04]  /*40b80*/  LDL.LU R18, [R1+0x594] ;  /* 0x0005940001127983 */ /* 0x002f680000300800 */
[----:B------:R1:W-:Y:S02]  /*40b90*/  LDGSTS.E [R6+0x2280], desc[UR22][R4.64], P2 ;  /* 0x0228000004067fae */ /* 0x0003e400091a1016 */
[----:B-1----:R-:W-:-:S02]  /*40ba0*/  IMAD.MOV.U32 R4, RZ, RZ, R8 ;  /* 0x000000ffff047224 */ /* 0x002fc400078e0008 */
[----:B------:R-:W-:Y:S01]  /*40bb0*/  IMAD.MOV.U32 R5, RZ, RZ, R10 ;  /* 0x000000ffff057224 */ /* 0x000fe200078e000a */
[----:B--2---:R-:W2:Y:S04]  /*40bc0*/  LDL.LU R8, [R1+0x5d8] ;  /* 0x0005d80001087983 */ /* 0x004ea80000300800 */
[----:B------:R-:W2:Y:S04]  /*40bd0*/  LDL.LU R10, [R1+0x618] ;  /* 0x00061800010a7983 */ /* 0x000ea80000300800 */
[----:B------:R1:W-:Y:S01]  /*40be0*/  LDGSTS.E [R6+0x2680], desc[UR22][R4.64], P2 ;  /* 0x0268000004067fae */ /* 0x0003e200091a1016 */
[----:B------:R-:W-:-:S05]  /*40bf0*/  IADD3 R9, P4, PT, R9, R134, RZ ;  /* 0x0000008609097210 */ /* 0x000fca0007f9e0ff */
[----:B------:R1:W-:Y:S02]  /*40c00*/  STL [R1+0x458], R9 ;  /* 0x0004580901007387 */ /* 0x0003e40000100800 */
[----:B-1----:R-:W-:Y:S02]  /*40c10*/  MOV R4, R9 ;  /* 0x0000000900047202 */ /* 0x002fe40000000f00 */
[----:B------:R-:W-:Y:S01]  /*40c20*/  IADD3 R11, P5, PT, R11, R134, RZ ;  /* 0x000000860b0b7210 */ /* 0x000fe20007fbe0ff */
[----:B------:R-:W-:-:S04]  /*40c30*/  IMAD.X R16, R16, 0x1, R135, P4 ;  /* 0x0000000110107824 */ /* 0x000fc800020e0687 */
        /* <DEDUP_REMOVED lines=8> */
[----:B-1----:R-:W-:-:S02]  /*40cc0*/  IMAD.MOV.U32 R4, RZ, RZ, R11 ;  /* 0x000000ffff047224 */ /* 0x002fc400078e000b */
[----:B------:R-:W-:Y:S01]  /*40cd0*/  IMAD.MOV.U32 R5, RZ, RZ, R12 ;  /* 0x000000ffff057224 */ /* 0x000fe200078e000c */
[----:B------:R-:W2:Y:S04]  /*40ce0*/  LDL.LU R11, [R1+0x658] ;  /* 0x00065800010b7983 */ /* 0x000ea80000300800 */
[----:B------:R-:W2:Y:S01]  /*40cf0*/  LDL.LU R12, [R1+0x698] ;  /* 0x00069800010c7983 */ /* 0x000ea20000300800 */
[----:B----4-:R-:W-:-:S03]  /*40d00*/  IADD3 R13, P4, PT, R13, R134, RZ ;  /* 0x000000860d0d7210 */ /* 0x010fc60007f9e0ff */
[----:B------:R1:W-:Y:S04]  /*40d10*/  LDGSTS.E [R6+0x2e80], desc[UR22][R4.64], P2 ;  /* 0x02e8000004067fae */ /* 0x0003e800091a1016 */
[----:B------:R-:W-:Y:S01]  /*40d20*/  STL [R1+0x4d8], R13 ;  /* 0x0004d80d01007387 */ /* 0x000fe20000100800 */
[----:B------:R-:W-:Y:S01]  /*40d30*/  IADD3 R19, P5, PT, R19, R134, RZ ;  /* 0x0000008613137210 */ /* 0x000fe20007fbe0ff */
[----:B------:R-:W-:-:S04]  /*40d40*/  IMAD.X R15, R15, 0x1, R135, P4 ;  /* 0x000000010f0f7824 */ /* 0x000fc800020e0687 */
[----:B------:R-:W-:Y:S01]  /*40d50*/  IMAD.X R20, R20, 0x1, R135, P5 ;  /* 0x0000000114147824 */ /* 0x000fe200028e0687 */
[----:B------:R4:W-:Y:S01]  /*40d60*/  STL [R1+0x4d4], R15 ;  /* 0x0004d40f01007387 */ /* 0x0009e20000100800 */
[----:B-1----:R-:W-:-:S03]  /*40d70*/  IMAD.MOV.U32 R5, RZ, RZ, R15 ;  /* 0x000000ffff057224 */ /* 0x002fc600078e000f */
[----:B------:R-:W-:Y:S01]  /*40d80*/  STL [R1+0x518], R19 ;  /* 0x0005181301007387 */ /* 0x000fe20000100800 */
[----:B------:R-:W-:-:S03]  /*40d90*/  MOV R4, R13 ;  /* 0x0000000d00047202 */ /* 0x000fc60000000f00 */
[----:B----4-:R-:W4:Y:S04]  /*40da0*/  LDL.LU R15, [R1+0x654] ;  /* 0x00065400010f7983 */ /* 0x010f280000300800 */
[----:B------:R-:W-:Y:S04]  /*40db0*/  STL [R1+0x514], R20 ;  /* 0x0005141401007387 */ /* 0x000fe80000100800 */
[----:B------:R-:W4:Y:S01]  /*40dc0*/  LDL.LU R13, [R1+0x694] ;  /* 0x00069400010d7983 */ /* 0x000f220000300800 */
[----:B---3--:R-:W-:-:S03]  /*40dd0*/  IADD3 R7, P4, PT, R7, R134, RZ ;  /* 0x0000008607077210 */ /* 0x008fc60007f9e0ff */
[----:B------:R1:W-:Y:S01]  /*40de0*/  LDGSTS.E [R6+0x3280], desc[UR22][R4.64], P2 ;  /* 0x0328000004067fae */ /* 0x0003e200091a1016 */
[----:B------:R-:W-:-:S03]  /*40df0*/  IADD3 R14, P5, PT, R14, R134, RZ ;  /* 0x000000860e0e7210 */ /* 0x000fc60007fbe0ff */
[----:B------:R-:W-:Y:S01]  /*40e00*/  STL [R1+0x558], R7 ;  /* 0x0005580701007387 */ /* 0x000fe20000100800 */
[----:B-1----:R-:W-:Y:S02]  /*40e10*/  IMAD.MOV.U32 R4, RZ, RZ, R19 ;  /* 0x000000ffff047224 */ /* 0x002fe400078e0013 */
[----:B------:R-:W-:-:S05]  /*40e20*/  IMAD.MOV.U32 R5, RZ, RZ, R20 ;  /* 0x000000ffff057224 */ /* 0x000fca00078e0014 */
[----:B------:R1:W-:Y:S02]  /*40e30*/  LDGSTS.E [R6+0x3680], desc[UR22][R4.64], P2 ;  /* 0x0368000004067fae */ /* 0x0003e400091a1016 */
[----:B-1----:R-:W-:Y:S01]  /*40e40*/  MOV R4, R7 ;  /* 0x0000000700047202 */ /* 0x002fe20000000f00 */
[----:B-----5:R-:W-:-:S04]  /*40e50*/  IMAD.X R17, R17, 0x1, R135, P4 ;  /* 0x0000000111117824 */ /* 0x020fc800020e0687 */
        /* <DEDUP_REMOVED lines=8> */
[----:B---3--:R-:W-:Y:S01]  /*40ee0*/  IMAD.MOV.U32 R5, RZ, RZ, R18 ;  /* 0x000000ffff057224 */ /* 0x008fe200078e0012 */
[----:B--2---:R-:W-:-:S02]  /*40ef0*/  IADD3 R8, P4, PT, R8, R134, RZ ;  /* 0x0000008608087210 */ /* 0x004fc40007f9e0ff */
[----:B-1----:R-:W2:Y:S01]  /*40f00*/  LDL.LU R18, [R1+0x6d4] ;  /* 0x0006d40001127983 */ /* 0x002ea20000300800 */
[----:B------:R-:W-:-:S03]  /*40f10*/  IMAD.MOV.U32 R4, RZ, RZ, R14 ;  /* 0x000000ffff047224 */ /* 0x000fc600078e000e */
[----:B------:R-:W3:Y:S01]  /*40f20*/  LDL.LU R14, [R1+0x714] ;  /* 0x00071400010e7983 */ /* 0x000ee20000300800 */
[----:B------:R-:W-:-:S03]  /*40f30*/  IADD3 R10, P5, PT, R10, R134, RZ ;  /* 0x000000860a0a7210 */ /* 0x000fc60007fbe0ff */
[----:B------:R1:W-:Y:S04]  /*40f40*/  LDGSTS.E [R6+0x3e80], desc[UR22][R4.64], P2 ;  /* 0x03e8000004067fae */ /* 0x0003e800091a1016 */
[----:B------:R-:W-:Y:S01]  /*40f50*/  STL [R1+0x5d8], R8 ;  /* 0x0005d80801007387 */ /* 0x000fe20000100800 */
[----:B-1----:R-:W-:Y:S01]  /*40f60*/  MOV R4, R8 ;  /* 0x0000000800047202 */ /* 0x002fe20000000f00 */
[----:B------:R-:W-:-:S04]  /*40f70*/  IMAD.X R9, R9, 0x1, R135, P4 ;  /* 0x0000000109097824 */ /* 0x000fc800020e0687 */
        /* <DEDUP_REMOVED lines=8> */
[----:B------:R-:W-:-:S03]  /*41000*/  IMAD.MOV.U32 R5, RZ, RZ, R16 ;  /* 0x000000ffff057224 */ /* 0x000fc600078e0010 */
[----:B-1----:R-:W3:Y:S01]  /*41010*/  LDL.LU R16, [R1+0x754] ;  /* 0x0007540001107983 */ /* 0x002ee20000300800 */
[----:B------:R-:W-:-:S03]  /*41020*/  IMAD.MOV.U32 R4, RZ, RZ, R10 ;  /* 0x000000ffff047224 */ /* 0x000fc600078e000a */
[----:B------:R-:W3:Y:S01]  /*41030*/  LDL.LU R10, [R1+0x794] ;  /* 0x00079400010a7983 */ /* 0x000ee20000300800 */
[-C--:B------:R-:W-:Y:S02]  /*41040*/  IADD3 R11, P4, PT, R11, R134.reuse, RZ ;  /* 0x000000860b0b7210 */ /* 0x080fe40007f9e0ff */
[----:B------:R-:W-:Y:S01]  /*41050*/  IADD3 R12, P5, PT, R12, R134, RZ ;  /* 0x000000860c0c7210 */ /* 0x000fe20007fbe0ff */
[----:B------:R1:W-:Y:S04]  /*41060*/  LDGSTS.E [R6+0x4680], desc[UR22][R4.64], P2 ;  /* 0x0468000004067fae */ /* 0x0003e800091a1016 */
[----:B------:R4:W-:Y:S01]  /*41070*/  STL [R1+0x658], R11 ;  /* 0x0006580b01007387 */ /* 0x0009e20000100800 */
[----:B-1----:R-:W-:Y:S01]  /*41080*/  MOV R4, R11 ;  /* 0x0000000b00047202 */ /* 0x002fe20000000f00 */
[----:B----4-:R-:W-:-:S04]  /*41090*/  IMAD.X R15, R15, 0x1, R135, P4 ;  /* 0x000000010f0f7824 */ /* 0x010fc800020e0687 */
        /* <DEDUP_REMOVED lines=17> */
[----:B------:R-:W-:Y:S01]  /*411b0*/  IADD3 R7, P5, PT, R7, R134, RZ ;  /* 0x0000008607077210 */ /* 0x000fe20007fbe0ff */
[----:B--2---:R-:W-:-:S04]  /*411c0*/  IMAD.X R18, R18, 0x1, R135, P4 ;  /* 0x0000000112127824 */ /* 0x004fc800020e0687 */
[----:B---3--:R-:W-:Y:S01]  /*411d0*/  IMAD.X R14, R14, 0x1, R135, P5 ;  /* 0x000000010e0e7824 */ /* 0x008fe200028e0687 */
[----:B------:R2:W-:Y:S01]  /*411e0*/  STL [R1+0x6d4], R18 ;  /* 0x0006d41201007387 */ /* 0x0005e20000100800 */
[----:B-1----:R-:W-:-:S03]  /*411f0*/  IMAD.MOV.U32 R5, RZ, RZ, R18 ;  /* 0x000000ffff057224 */ /* 0x002fc600078e0012 */
[----:B------:R1:W-:Y:S01]  /*41200*/  STL [R1+0x718], R7 ;  /* 0x0007180701007387 */ /* 0x0003e20000100800 */
[----:B------:R-:W-:-:S03]  /*41210*/  MOV R4, R17 ;  /* 0x0000001100047202 */ /* 0x000fc60000000f00 */
[----:B--2---:R-:W2:Y:S04]  /*41220*/  LDL.LU R18, [R1+0x854] ;  /* 0x0008540001127983 */ /* 0x004ea80000300800 */
[----:B------:R3:W-:Y:S04]  /*41230*/  STL [R1+0x714], R14 ;  /* 0x0007140e01007387 */ /* 0x0007e80000100800 */
[----:B------:R-:W5:Y:S04]  /*41240*/  LDL.LU R17, [R1+0x894] ;  /* 0x0008940001117983 */ /* 0x000f680000300800 */
[----:B------:R1:W-:Y:S02]  /*41250*/  LDGSTS.E [R6+0x5280], desc[UR22][R4.64], P2 ;  /* 0x0528000004067fae */ /* 0x0003e400091a1016 */
[----:B-1----:R-:W-:-:S02]  /*41260*/  IMAD.MOV.U32 R4, RZ, RZ, R7 ;  /* 0x000000ffff047224 */ /* 0x002fc400078e0007 */
[----:B------:R-:W-:Y:S01]  /*41270*/  IMAD.MOV.U32 R5, RZ, RZ, R14 ;  /* 0x000000ffff057224 */ /* 0x000fe200078e000e */
[----:B------:R-:W5:Y:S04]  /*41280*/  LDL.LU R7, [R1+0x8d8] ;  /* 0x0008d80001077983 */ /* 0x000f680000300800 */
[----:B---3--:R-:W3:Y:S04]  /*41290*/  LDL.LU R14, [R1+0x918] ;  /* 0x00091800010e7983 */ /* 0x008ee80000300800 */
[----:B------:R1:W-:Y:S01]  /*412a0*/  LDGSTS.E [R6+0x5680], desc[UR22][R4.64], P2 ;  /* 0x0568000004067fae */ /* 0x0003e200091a1016 */
[----:B------:R-:W-:-:S05]  /*412b0*/  IADD3 R9, P4, PT, R9, R134, RZ ;  /* 0x0000008609097210 */ /* 0x000fca0007f9e0ff */
[----:B------:R1:W-:Y:S01]  /*412c0*/  STL [R1+0x758], R9 ;  /* 0x0007580901007387 */ /* 0x0003e20000100800 */
[----:B------:R-:W-:Y:S01]  /*412d0*/  IADD3 R8, P5, PT, R8, R134, RZ ;  /* 0x0000008608087210 */ /* 0x000fe20007fbe0ff */
[----:B------:R-:W-:Y:S01]  /*412e0*/  IMAD.X R16, R16, 0x1, R135, P4 ;  /* 0x0000000110107824 */ /* 0x000fe200020e0687 */
[----:B-1----:R-:W-:-:S03]  /*412f0*/  MOV R4, R9 ;  /* 0x0000000900047202 */ /* 0x002fc60000000f00 */
[----:B------:R-:W-:Y:S01]  /*41300*/  IMAD.X R10, R10, 0x1, R135, P5 ;  /* 0x000000010a0a7824 */ /* 0x000fe200028e0687 */
[----:B------:R1:W-:Y:S04]  /*41310*/  STL [R1+0x754], R16 ;  /* 0x0007541001007387 */ /* 0x0003e80000100800 */
[----:B------:R1:W-:Y:S04]  /*41320*/  STL [R1+0x798], R8 ;  /* 0x0007980801007387 */ /* 0x0003e80000100800 */
[----:B------:R-:W3:Y:S01]  /*41330*/  LDL.LU R9, [R1+0x8d4] ;  /* 0x0008d40001097983 */ /* 0x000ee20000300800 */
[----:B------:R-:W-:-:S03]  /*41340*/  IMAD.MOV.U32 R5, RZ, RZ, R16 ;  /* 0x000000ffff057224 */ /* 0x000fc600078e0010 */
[----:B------:R4:W-:Y:S04]  /*41350*/  STL [R1+0x794], R10 ;  /* 0x0007940a01007387 */ /* 0x0009e80000100800 */
[----:B-1----:R-:W3:Y:S04]  /*41360*/  LDL.LU R16, [R1+0x914] ;  /* 0x0009140001107983 */ /* 0x002ee80000300800 */
[----:B------:R1:W-:Y:S02]  /*41370*/  LDGSTS.E [R6+0x5a80], desc[UR22][R4.64], P2 ;  /* 0x05a8000004067fae */ /* 0x0003e400091a1016 */
[----:B-1----:R-:W-:Y:S01]  /*41380*/  IMAD.MOV.U32 R4, RZ, RZ, R8 ;  /* 0x000000ffff047224 */ /* 0x002fe200078e0008 */
[-C--:B----4-:R-:W-:Y:S01]  /*41390*/  IADD3 R11, P4, PT, R11, R134.reuse, RZ ;  /* 0x000000860b0b7210 */ /* 0x090fe20007f9e0ff */
[----:B------:R-:W-:Y:S01]  /*413a0*/  IMAD.MOV.U32 R5, RZ, RZ, R10 ;  /* 0x000000ffff057224 */ /* 0x000fe200078e000a */
[----:B------:R-:W4:Y:S04]  /*413b0*/  LDL.LU R8, [R1+0x958] ;  /* 0x0009580001087983 */ /* 0x000f280000300800 */
[----:B------:R-:W4:Y:S01]  /*413c0*/  LDL.LU R10, [R1+0x998] ;  /* 0x00099800010a7983 */ /* 0x000f220000300800 */
[----:B------:R-:W-:-:S03]  /*413d0*/  IADD3 R19, P5, PT, R19, R134, RZ ;  /* 0x0000008613137210 */ /* 0x000fc60007fbe0ff */
[----:B------:R1:W-:Y:S04]  /*413e0*/  STL [R1+0x7d8], R11 ;  /* 0x0007d80b01007387 */ /* 0x0003e80000100800 */
[----:B------:R1:W-:Y:S01]  /*413f0*/  LDGSTS.E [R6+0x5e80], desc[UR22][R4.64], P2 ;  /* 0x05e8000004067fae */ /* 0x0003e200091a1016 */
[--C-:B------:R-:W-:Y:S02]  /*41400*/  IMAD.X R12, R12, 0x1, R135.reuse, P4 ;  /* 0x000000010c0c7824 */ /* 0x100fe400020e0687 */
[----:B------:R-:W-:-:S03]  /*41410*/  IMAD.X R20, R20, 0x1, R135, P5 ;  /* 0x0000000114147824 */ /* 0x000fc600028e0687 */
[----:B------:R1:W-:Y:S02]  /*41420*/  STL [R1+0x7d4], R12 ;  /* 0x0007d40c01007387 */ /* 0x0003e40000100800 */
[----:B-1----:R-:W-:Y:S02]  /*41430*/  MOV R4, R11 ;  /* 0x0000000b00047202 */ /* 0x002fe40000000f00 */
[----:B------:R-:W-:Y:S04]  /*41440*/  STL [R1+0x818], R19 ;  /* 0x0008181301007387 */ /* 0x000fe80000100800 */
[----:B------:R-:W4:Y:S01]  /*41450*/  LDL.LU R11, [R1+0x954] ;  /* 0x00095400010b7983 */ /* 0x000f220000300800 */
[----:B------:R-:W-:Y:S01]  /*41460*/  IMAD.MOV.U32 R5, RZ, RZ, R12 ;  /* 0x000000ffff057224 */ /* 0x000fe200078e000c */
[----:B------:R-:W-:-:S02]  /*41470*/  IADD3 R13, P4, PT, R13, R134, RZ ;  /* 0x000000860d0d7210 */ /* 0x000fc40007f9e0ff */
[----:B------:R-:W-:Y:S04]  /*41480*/  STL [R1+0x814], R20 ;  /* 0x0008141401007387 */ /* 0x000fe80000100800 */
[----:B------:R-:W4:Y:S01]  /*41490*/  LDL.LU R12, [R1+0x994] ;  /* 0x00099400010c7983 */ /* 0x000f220000300800 */
[----:B------:R-:W-:-:S03]  /*414a0*/  IADD3 R15, P5, PT, R15, R134, RZ ;  /* 0x000000860f0f7210 */ /* 0x000fc60007fbe0ff */
[----:B------:R1:W-:Y:S04]  /*414b0*/  LDGSTS.E [R6+0x6280], desc[UR22][R4.64], P2 ;  /* 0x0628000004067fae */ /* 0x0003e800091a1016 */
[----:B------:R2:W-:Y:S01]  /*414c0*/  STL [R1+0x858], R13 ;  /* 0x0008580d01007387 */ /* 0x0005e20000100800 */
[----:B-1----:R-:W-:Y:S02]  /*414d0*/  IMAD.MOV.U32 R4, RZ, RZ, R19 ;  /* 0x000000ffff047224 */ /* 0x002fe400078e0013 */
[----:B------:R-:W-:-:S05]  /*414e0*/  IMAD.MOV.U32 R5, RZ, RZ, R20 ;  /* 0x000000ffff057224 */ /* 0x000fca00078e0014 */
[----:B------:R1:W-:Y:S01]  /*414f0*/  LDGSTS.E [R6+0x6680], desc[UR22][R4.64], P2 ;  /* 0x0668000004067fae */ /* 0x0003e200091a1016 */
[----:B--2---:R-:W-:Y:S01]  /*41500*/  IMAD.X R18, R18, 0x1, R135, P4 ;  /* 0x0000000112127824 */ /* 0x004fe200020e0687 */
[----:B-1----:R-:W-:-:S03]  /*41510*/  MOV R4, R13 ;  /* 0x0000000d00047202 */ /* 0x002fc60000000f00 */
        /* <DEDUP_REMOVED lines=14> */
[----:B------:R1:W-:Y:S04]  /*41600*/  LDGSTS.E [R6+0x6e80], desc[UR22][R4.64], P2 ;  /* 0x06e8000004067fae */ /* 0x0003e800091a1016 */
[----:B------:R1:W-:Y:S02]  /*41610*/  STL [R1+0x8d8], R7 ;  /* 0x0008d80701007387 */ /* 0x0003e40000100800 */
[----:B-1----:R-:W-:Y:S01]  /*41620*/  MOV R4, R7 ;  /* 0x0000000700047202 */ /* 0x002fe20000000f00 */
[----:B------:R-:W-:-:S04]  /*41630*/  IMAD.X R9, R9, 0x1, R135, P4 ;  /* 0x0000000109097824 */ /* 0x000fc800020e0687 */
[----:B------:R-:W-:Y:S01]  /*41640*/  IMAD.MOV.U32 R5, RZ, RZ, R9 ;  /* 0x000000ffff057224 */ /* 0x000fe200078e0009 */
[----:B------:R1:W-:Y:S01]  /*41650*/  STL [R1+0x8d4], R9 ;  /* 0x0008d40901007387 */ /* 0x0003e20000100800 */
[----:B------:R-:W-:-:S03]  /*41660*/  IMAD.X R16, R16, 0x1, R135, P5 ;  /* 0x0000000110107824 */ /* 0x000fc600028e0687 */
        /* <DEDUP_REMOVED lines=8> */
[-C--:B----4-:R-:W-:Y:S01]  /*416f0*/  IADD3 R8, P4, PT, R8, R134.reuse, RZ ;  /* 0x0000008608087210 */ /* 0x090fe20007f9e0ff */
[----:B------:R-:W-:Y:S01]  /*41700*/  IMAD.MOV.U32 R4, RZ, RZ, R14 ;  /* 0x000000ffff047224 */ /* 0x000fe200078e000e */
[----:B------:R-:W-:-:S03]  /*41710*/  IADD3 R10, P5, PT, R10, R134, RZ ;  /* 0x000000860a0a7210 */ /* 0x000fc60007fbe0ff */
[----:B------:R1:W-:Y:S04]  /*41720*/  STL [R1+0x958], R8 ;  /* 0x0009580801007387 */ /* 0x0003e80000100800 */
[----:B------:R4:W-:Y:S01]  /*41730*/  LDGSTS.E [R6+0x7680], desc[UR22][R4.64], P2 ;  /* 0x0768000004067fae */ /* 0x0009e200091a1016 */
[----:B------:R-:W-:Y:S01]  /*41740*/  IMAD.X R11, R11, 0x1, R135, P4 ;  /* 0x000000010b0b7824 */ /* 0x000fe200020e0687 */
[----:B----4-:R-:W-:-:S04]  /*41750*/  MOV R4, R8 ;  /* 0x0000000800047202 */ /* 0x010fc80000000f00 */
[----:B------:R4:W-:Y:S01]  /*41760*/  STL [R1+0x954], R11 ;  /* 0x0009540b01007387 */ /* 0x0009e20000100800 */
[----:B------:R-:W-:-:S03]  /*41770*/  IMAD.X R12, R12, 0x1, R135, P5 ;  /* 0x000000010c0c7824 */ /* 0x000fc600028e0687 */
[----:B------:R-:W-:Y:S01]  /*41780*/  STL [R1+0x998], R10 ;  /* 0x0009980a01007387 */ /* 0x000fe20000100800 */
[----:B------:R-:W-:-:S03]  /*41790*/  IMAD.MOV.U32 R5, RZ, RZ, R11 ;  /* 0x000000ffff057224 */ /* 0x000fc600078e000b */
[----:B-1----:R-:W3:Y:S04]  /*417a0*/  LDL.LU R8, [R1+0x2e0] ;  /* 0x0002e00001087983 */ /* 0x002ee80000300800 */
[----:B------:R1:W-:Y:S04]  /*417b0*/  STL [R1+0x994], R12 ;  /* 0x0009940c01007387 */ /* 0x0003e80000100800 */
[----:B----4-:R-:W4:Y:S04]  /*417c0*/  LDL.LU R11, [R1+0x320] ;  /* 0x00032000010b7983 */ /* 0x010f280000300800 */
[----:B------:R-:W4:Y:S04]  /*417d0*/  LDL.LU R14, [R1+0x2dc] ;  /* 0x0002dc00010e7983 */ /* 0x000f280000300800 */
[----:B------:R-:W4:Y:S04]  /*417e0*/  LDL.LU R17, [R1+0x31c] ;  /* 0x00031c0001117983 */ /* 0x000f280000300800 */
[----:B------:R1:W-:Y:S02]  /*417f0*/  LDGSTS.E [R6+0x7a80], desc[UR22][R4.64], P2 ;  /* 0x07a8000004067fae */ /* 0x0003e400091a1016 */
[----:B-1----:R-:W-:-:S02]  /*41800*/  IMAD.MOV.U32 R4, RZ, RZ, R10 ;  /* 0x000000ffff047224 */ /* 0x002fc400078e000a */
[----:B------:R-:W-:Y:S02]  /*41810*/  IMAD.MOV.U32 R5, RZ, RZ, R12 ;  /* 0x000000ffff057224 */ /* 0x000fe400078e000c */
[----:B------:R-:W4:Y:S04]  /*41820*/  LDL.LU R12, [R1+0x360] ;  /* 0x00036000010c7983 */ /* 0x000f280000300800 */
[----:B------:R-:W4:Y:S04]  /*41830*/  LDL.LU R10, [R1+0x3a0] ;  /* 0x0003a000010a7983 */ /* 0x000f280000300800 */
[----:B------:R1:W-:Y:S01]  /*41840*/  LDGSTS.E [R6+0x7e80], desc[UR22][R4.64], P2 ;  /* 0x07e8000004067fae */ /* 0x0003e200091a1016 */
[----:B--2---:R-:W-:-:S05]  /*41850*/  IADD3 R13, P4, PT, R13, R134, RZ ;  /* 0x000000860d0d7210 */ /* 0x004fca0007f9e0ff */
        /* <DEDUP_REMOVED lines=11> */
[----:B---3--:R-:W-:-:S03]  /*41910*/  IADD3.X R20, PT, PT, R20, R135, RZ, P5, !PT ;  /* 0x0000008714147210 */ /* 0x008fc60002ffe4ff */
[----:B------:R1:W-:Y:S04]  /*41920*/  LDGSTS.E [R6+0x300], desc[UR22][R4.64], P2 ;  /* 0x0030000004067fae */ /* 0x0003e800091a1016 */
[----:B------:R-:W-:Y:S01]  /*41930*/  STL [R1+0x21c], R20 ;  /* 0x00021c1401007387 */ /* 0x000fe20000100800 */
[----:B-1----:R-:W-:Y:S02]  /*41940*/  IMAD.MOV.U32 R4, RZ, RZ, R19 ;  /* 0x000000ffff047224 */ /* 0x002fe400078e0013 */
[----:B------:R-:W-:-:S05]  /*41950*/  IMAD.MOV.U32 R5, RZ, RZ, R20 ;  /* 0x000000ffff057224 */ /* 0x000fca00078e0014 */
[----:B------:R1:W-:Y:S01]  /*41960*/  LDGSTS.E [R6+0x700], desc[UR22][R4.64], P2 ;  /* 0x0070000004067fae */ /* 0x0003e200091a1016 */
[----:B------:R-:W-:-:S05]  /*41970*/  IADD3 R7, P4, PT, R7, R134, RZ ;  /* 0x0000008607077210 */ /* 0x000fca0007f9e0ff */
[----:B------:R-:W-:Y:S01]  /*41980*/  STL [R1+0x260], R7 ;  /* 0x0002600701007387 */ /* 0x000fe20000100800 */
[----:B-1----:R-:W-:Y:S01]  /*41990*/  IMAD.MOV.U32 R4, RZ, RZ, R7 ;  /* 0x000000ffff047224 */ /* 0x002fe200078e0007 */
[----:B------:R-:W-:Y:S01]  /*419a0*/  IADD3 R9, P5, PT, R9, R134, RZ ;  /* 0x0000008609097210 */ /* 0x000fe20007fbe0ff */
[----:B------:R-:W-:-:S03]  /*419b0*/  IMAD.X R16, R16, 0x1, R135, P4 ;  /* 0x0000000110107824 */ /* 0x000fc600020e0687 */
        /* <DEDUP_REMOVED lines=8> */
[----:B---3--:R-:W-:-:S03]  /*41a40*/  IMAD.MOV.U32 R5, RZ, RZ, R18 ;  /* 0x000000ffff057224 */ /* 0x008fc600078e0012 */
[----:B-1----:R-:W3:Y:S01]  /*41a50*/  LDL.LU R18, [R1+0x3dc] ;  /* 0x0003dc0001127983 */ /* 0x002ee20000300800 */
[----:B------:R-:W-:-:S03]  /*41a60*/  IMAD.MOV.U32 R4, RZ, RZ, R9 ;  /* 0x000000ffff047224 */ /* 0x000fc600078e0009 */
[----:B------:R-:W3:Y:S04]  /*41a70*/  LDL.LU R9, [R1+0x41c] ;  /* 0x00041c0001097983 */ /* 0x000ee80000300800 */
[----:B------:R1:W-:Y:S01]  /*41a80*/  LDGSTS.E [R6+0xf00], desc[UR22][R4.64], P2 ;  /* 0x00f0000004067fae */ /* 0x0003e200091a1016 */
[----:B------:R-:W-:-:S05]  /*41a90*/  IADD3 R8, P4, PT, R8, R134, RZ ;  /* 0x0000008608087210 */ /* 0x000fca0007f9e0ff */
[----:B------:R-:W-:Y:S01]  /*41aa0*/  STL [R1+0x2e0], R8 ;  /* 0x0002e00801007387 */ /* 0x000fe20000100800 */
[----:B----4-:R-:W-:Y:S01]  /*41ab0*/  IADD3 R11, P5, PT, R11, R134, RZ ;  /* 0x000000860b0b7210 */ /* 0x010fe20007fbe0ff */
[----:B------:R-:W-:Y:S02]  /*41ac0*/  IMAD.X R14, R14, 0x1, R135, P4 ;  /* 0x000000010e0e7824 */ /* 0x000fe400020e0687 */
[----:B-1----:R-:W-:Y:S01]  /*41ad0*/  IMAD.MOV.U32 R4, RZ, RZ, R8 ;  /* 0x000000ffff047224 */ /* 0x002fe200078e0008 */
[----:B------:R-:W-:Y:S02]  /*41ae0*/  IADD3.X R17, PT, PT, R17, R135, RZ, P5, !PT ;  /* 0x0000008711117210 */ /* 0x000fe40002ffe4ff */
[----:B------:R1:W-:Y:S01]  /*41af0*/  STL [R1+0x2dc], R14 ;  /* 0x0002dc0e01007387 */ /* 0x0003e20000100800 */
[----:B------:R-:W-:-:S03]  /*41b00*/  IMAD.MOV.U32 R5, RZ, RZ, R14 ;  /* 0x000000ffff057224 */ /* 0x000fc600078e000e */
[----:B------:R-:W-:Y:S04]  /*41b10*/  STL [R1+0x320], R11 ;  /* 0x0003200b01007387 */ /* 0x000fe80000100800 */
[----:B------:R4:W-:Y:S04]  /*41b20*/  LDGSTS.E [R6+0x1300], desc[UR22][R4.64], P2 ;  /* 0x0130000004067fae */ /* 0x0009e800091a1016 */
[----:B-1----:R-:W3:Y:S04]  /*41b30*/  LDL.LU R14, [R1+0x460] ;  /* 0x00046000010e7983 */ /* 0x002ee80000300800 */
[----:B------:R1:W-:Y:S01]  /*41b40*/  STL [R1+0x31c], R17 ;  /* 0x00031c1101007387 */ /* 0x0003e20000100800 */
[----:B------:R-:W-:-:S03]  /*41b50*/  IADD3 R12, P4, PT, R12, R134, RZ ;  /* 0x000000860c0c7210 */ /* 0x000fc60007f9e0ff */
[----:B------:R-:W3:Y:S01]  /*41b60*/  LDL.LU R8, [R1+0x4a0] ;  /* 0x0004a00001087983 */ /* 0x000ee20000300800 */
[----:B----4-:R-:W-:-:S03]  /*41b70*/  IMAD.MOV.U32 R5, RZ, RZ, R17 ;  /* 0x000000ffff057224 */ /* 0x010fc600078e0011 */
[----:B-1----:R-:W4:Y:S01]  /*41b80*/  LDL.LU R17, [R1+0x45c] ;  /* 0x00045c0001117983 */ /* 0x002f220000300800 */
[----:B------:R-:W-:Y:S01]  /*41b90*/  IMAD.MOV.U32 R4, RZ, RZ, R11 ;  /* 0x000000ffff047224 */ /* 0x000fe200078e000b */
[----:B------:R-:W-:Y:S02]  /*41ba0*/  IADD3 R10, P5, PT, R10, R134, RZ ;  /* 0x000000860a0a7210 */ /* 0x000fe40007fbe0ff */
[----:B------:R-:W4:Y:S04]  /*41bb0*/  LDL.LU R11, [R1+0x49c] ;  /* 0x00049c00010b7983 */ /* 0x000f280000300800 */
[----:B------:R1:W-:Y:S04]  /*41bc0*/  LDGSTS.E [R6+0x1700], desc[UR22][R4.64], P2 ;  /* 0x0170000004067fae */ /* 0x0003e800091a1016 */
[----:B------:R2:W-:Y:S01]  /*41bd0*/  STL [R1+0x360], R12 ;  /* 0x0003600c01007387 */ /* 0x0005e20000100800 */
[----:B-1----:R-:W-:-:S02]  /*41be0*/  IMAD.MOV.U32 R4, RZ, RZ, R12 ;  /* 0x000000ffff047224 */ /* 0x002fc400078e000c */
[----:B--2---:R-:W-:Y:S01]  /*41bf0*/  IMAD.X R15, R15, 0x1, R135, P4 ;  /* 0x000000010f0f7824 */ /* 0x004fe200020e0687 */
[----:B-----5:R-:W-:-:S04]  /*41c00*/  IADD3.X R13, PT, PT, R13, R135, RZ, P5, !PT ;  /* 0x000000870d0d7210 */ /* 0x020fc80002ffe4ff */
[----:B------:R-:W-:Y:S01]  /*41c10*/  STL [R1+0x35c], R15 ;  /* 0x00035c0f01007387 */ /* 0x000fe20000100800 */
[----:B------:R-:W-:-:S03]  /*41c20*/  IMAD.MOV.U32 R5, RZ, RZ, R15 ;  /* 0x000000ffff057224 */ /* 0x000fc600078e000f */
[----:B------:R-:W-:Y:S04]  /*41c30*/  STL [R1+0x3a0], R10 ;  /* 0x0003a00a01007387 */ /* 0x000fe80000100800 */
[----:B------:R-:W2:Y:S04]  /*41c40*/  LDL.LU R12, [R1+0x4e0] ;  /* 0x0004e000010c7983 */ /* 0x000ea80000300800 */
[----:B------:R1:W-:Y:S04]  /*41c50*/  STL [R1+0x39c], R13 ;  /* 0x00039c0d01007387 */ /* 0x0003e80000100800 */
[----:B------:R5:W-:Y:S04]  /*41c60*/  LDGSTS.E [R6+0x1b00], desc[UR22][R4.64], P2 ;  /* 0x01b0000004067fae */ /* 0x000be800091a1016 */
[----:B------:R-:W2:Y:S01]  /*41c70*/  LDL.LU R19, [R1+0x520] ;  /* 0x0005200001137983 */ /* 0x000ea20000300800 */
[----:B-----5:R-:W-:-:S03]  /*41c80*/  IMAD.MOV.U32 R5, RZ, RZ, R13 ;  /* 0x000000ffff057224 */ /* 0x020fc600078e000d */
[----:B-1----:R-:W5:Y:S04]  /*41c90*/  LDL.LU R13, [R1+0x4dc] ;  /* 0x0004dc00010d7983 */ /* 0x002f680000300800 */
[----:B------:R-:W5:Y:S01]  /*41ca0*/  LDL.LU R20, [R1+0x51c] ;  /* 0x00051c0001147983 */ /* 0x000f620000300800 */
[----:B------:R-:W-:-:S03]  /*41cb0*/  IMAD.MOV.U32 R4, RZ, RZ, R10 ;  /* 0x000000ffff047224 */ /* 0x000fc600078e000a */
[----:B------:R-:W5:Y:S04]  /*41cc0*/  LDL.LU R10, [R1+0x560] ;  /* 0x00056000010a7983 */ /* 0x000f680000300800 */
[----:B------:R-:W5:Y:S04]  /*41cd0*/  LDL.LU R15, [R1+0x5a0] ;  /* 0x0005a000010f7983 */ /* 0x000f680000300800 */
[----:B------:R1:W-:Y:S01]  /*41ce0*/  LDGSTS.E [R6+0x1f00], desc[UR22][R4.64], P2 ;  /* 0x01f0000004067fae */ /* 0x0003e200091a1016 */
[----:B------:R-:W-:-:S05]  /*41cf0*/  IADD3 R16, P4, PT, R16, R134, RZ ;  /* 0x0000008610107210 */ /* 0x000fca0007f9e0ff */
[----:B------:R3:W-:Y:S01]  /*41d00*/  STL [R1+0x3e0], R16 ;  /* 0x0003e01001007387 */ /* 0x0007e20000100800 */
[----:B------:R-:W-:Y:S01]  /*41d10*/  IADD3 R7, P5, PT, R7, R134, RZ ;  /* 0x0000008607077210 */ /* 0x000fe20007fbe0ff */
[----:B---3--:R-:W-:Y:S02]  /*41d20*/  IMAD.X R18, R18, 0x1, R135, P4 ;  /* 0x0000000112127824 */ /* 0x008fe400020e0687 */
[----:B-1----:R-:W-:Y:S01]  /*41d30*/  IMAD.MOV.U32 R4, RZ, RZ, R16 ;  /* 0x000000ffff047224 */ /* 0x002fe200078e0010 */
[----:B------:R-:W-:Y:S02]  /*41d40*/  IADD3.X R9, PT, PT, R9, R135, RZ, P5, !PT ;  /* 0x0000008709097210 */ /* 0x000fe40002ffe4ff */
[----:B------:R1:W-:Y:S04]  /*41d50*/  STL [R1+0x3dc], R18 ;  /* 0x0003dc1201007387 */ /* 0x0003e80000100800 */
[----:B------:R3:W-:Y:S04]  /*41d60*/  STL [R1+0x420], R7 ;  /* 0x0004200701007387 */ /* 0x0007e80000100800 */
[----:B------:R-:W5:Y:S01]  /*41d70*/  LDL.LU R16, [R1+0x55c] ;  /* 0x00055c0001107983 */ /* 0x000f620000300800 */
[----:B------:R-:W-:-:S03]  /*41d80*/  IMAD.MOV.U32 R5, RZ, RZ, R18 ;  /* 0x000000ffff057224 */ /* 0x000fc600078e0012 */
[----:B------:R3:W-:Y:S04]  /*41d90*/  STL [R1+0x41c], R9 ;  /* 0x00041c0901007387 */ /* 0x0007e80000100800 */
[----:B-1----:R-:W5:Y:S04]  /*41da0*/  LDL.LU R18, [R1+0x59c] ;  /* 0x00059c0001127983 */ /* 0x002f680000300800 */
[----:B------:R1:W-:Y:S01]  /*41db0*/  LDGSTS.E [R6+0x2300], desc[UR22][R4.64], P2 ;  /* 0x0230000004067fae */ /* 0x0003e200091a1016 */
[----:B------:R-:W-:Y:S01]  /*41dc0*/  IADD3 R14, P4, PT, R14, R134, RZ ;  /* 0x000000860e0e7210 */ /* 0x000fe20007f9e0ff */
[----:B-1----:R-:W-:-:S02]  /*41dd0*/  IMAD.MOV.U32 R4, RZ, RZ, R7 ;  /* 0x000000ffff047224 */ /* 0x002fc400078e0007 */
[----:B------:R-:W-:Y:S01]  /*41de0*/  IMAD.MOV.U32 R5, RZ, RZ, R9 ;  /* 0x000000ffff057224 */ /* 0x000fe200078e0009 */
[----:B---3--:R-:W3:Y:S01]  /*41df0*/  LDL.LU R7, [R1+0x5e0] ;  /* 0x0005e00001077983 */ /* 0x008ee20000300800 */
[----:B------:R-:W-:-:S03]  /*41e00*/  IADD3 R8, P5, PT, R8, R134, RZ ;  /* 0x0000008608087210 */ /* 0x000fc60007fbe0ff */
[----:B------:R-:W3:Y:S01]  /*41e10*/  LDL.LU R9, [R1+0x620] ;  /* 0x0006200001097983 */ /* 0x000ee20000300800 */
[----:B----4-:R-:W-:-:S03]  /*41e20*/  IMAD.X R17, R17, 0x1, R135, P4 ;  /* 0x0000000111117824 */ /* 0x010fc600020e0687 */
[----:B------:R1:W-:Y:S01]  /*41e30*/  STL [R1+0x460], R14 ;  /* 0x0004600e01007387 */ /* 0x0003e20000100800 */
[----:B------:R-:W-:-:S03]  /*41e40*/  IADD3.X R11, PT, PT, R11, R135, RZ, P5, !PT ;  /* 0x000000870b0b7210 */ /* 0x000fc60002ffe4ff */
        /* <DEDUP_REMOVED lines=12> */
[----:B------:R-:W4:Y:S01]  /*41f10*/  LDL.LU R8, [R1+0x6a0] ;  /* 0x0006a00001087983 */ /* 0x000f220000300800 */
[----:B--2---:R-:W-:-:S03]  /*41f20*/  IADD3 R12, P4, PT, R12, R134, RZ ;  /* 0x000000860c0c7210 */ /* 0x004fc60007f9e0ff */
[----:B------:R1:W-:Y:S04]  /*41f30*/  LDGSTS.E [R6+0x2f00], desc[UR22][R4.64], P2 ;  /* 0x02f0000004067fae */ /* 0x0003e800091a1016 */
[----:B------:R-:W-:Y:S01]  /*41f40*/  STL [R1+0x4e0], R12 ;  /* 0x0004e00c01007387 */ /* 0x000fe20000100800 */
[----:B------:R-:W-:Y:S01]  /*41f50*/  IADD3 R19, P5, PT, R19, R134, RZ ;  /* 0x0000008613137210 */ /* 0x000fe20007fbe0ff */
[----:B-----5:R-:W-:-:S03]  /*41f60*/  IMAD.X R13, R13, 0x1, R135, P4 ;  /* 0x000000010d0d7824 */ /* 0x020fc600020e0687 */
[----:B------:R-:W-:Y:S02]  /*41f70*/  IADD3.X R20, PT, PT, R20, R135, RZ, P5, !PT ;  /* 0x0000008714147210 */ /* 0x000fe40002ffe4ff */
[----:B------:R2:W-:Y:S01]  /*41f80*/  STL [R1+0x4dc], R13 ;  /* 0x0004dc0d01007387 */ /* 0x0005e20000100800 */
[----:B-1----:R-:W-:-:S03]  /*41f90*/  IMAD.MOV.U32 R5, RZ, RZ, R13 ;  /* 0x000000ffff057224 */ /* 0x002fc600078e000d */
[----:B------:R-:W-:Y:S01]  /*41fa0*/  STL [R1+0x520], R19 ;  /* 0x0005201301007387 */ /* 0x000fe20000100800 */
[----:B------:R-:W-:-:S03]  /*41fb0*/  IMAD.MOV.U32 R4, RZ, RZ, R12 ;  /* 0x000000ffff047224 */ /* 0x000fc600078e000c */
[----:B--2---:R-:W2:Y:S04]  /*41fc0*/  LDL.LU R13, [R1+0x65c] ;  /* 0x00065c00010d7983 */ /* 0x004ea80000300800 */
[----:B------:R-:W-:Y:S04]  /*41fd0*/  STL [R1+0x51c], R20 ;  /* 0x00051c1401007387 */ /* 0x000fe80000100800 */
[----:B------:R-:W5:Y:S01]  /*41fe0*/  LDL.LU R12, [R1+0x69c] ;  /* 0x00069c00010c7983 */ /* 0x000f620000300800 */
        /* <DEDUP_REMOVED lines=8> */
[----:B------:R-:W-:-:S04]  /*42070*/  IMAD.X R16, R16, 0x1, R135, P4 ;  /* 0x0000000110107824 */ /* 0x000fc800020e0687 */
[----:B------:R-:W-:Y:S01]  /*42080*/  IMAD.MOV.U32 R5, RZ, RZ, R16 ;  /* 0x000000ffff057224 */ /* 0x000fe200078e0010 */
[----:B------:R1:W-:Y:S01]  /*42090*/  STL [R1+0x55c], R16 ;  /* 0x00055c1001007387 */ /* 0x0003e20000100800 */
[----:B------:R-:W-:-:S03]  /*420a0*/  IADD3.X R18, PT, PT, R18, R135, RZ, P5, !PT ;  /* 0x0000008712127210 */ /* 0x000fc60002ffe4ff */
[----:B------:R-:W-:Y:S04]  /*420b0*/  STL [R1+0x5a0], R15 ;  /* 0x0005a00f01007387 */ /* 0x000fe80000100800 */
[----:B------:R1:W-:Y:S04]  /*420c0*/  LDGSTS.E [R6+0x3b00], desc[UR22][R4.64], P2 ;  /* 0x03b0000004067fae */ /* 0x0003e800091a1016 */
[----:B-1----:R-:W5:Y:S04]  /*420d0*/  LDL.LU R16, [R1+0x6e0] ;  /* 0x0006e00001107983 */ /* 0x002f680000300800 */
[----:B------:R1:W-:Y:S04]  /*420e0*/  STL [R1+0x59c], R18 ;  /* 0x00059c1201007387 */ /* 0x0003e80000100800 */
[----:B------:R-:W5:Y:S01]  /*420f0*/  LDL.LU R10, [R1+0x720] ;  /* 0x00072000010a7983 */ /* 0x000f620000300800 */
[----:B------:R-:W-:-:S03]  /*42100*/  IMAD.MOV.U32 R5, RZ, RZ, R18 ;  /* 0x000000ffff057224 */ /* 0x000fc600078e0012 */
[----:B-1----:R-:W5:Y:S01]  /*42110*/  LDL.LU R18, [R1+0x6dc] ;  /* 0x0006dc0001127983 */ /* 0x002f620000300800 */
[----:B------:R-:W-:-:S03]  /*42120*/  IMAD.MOV.U32 R4, RZ, RZ, R15 ;  /* 0x000000ffff047224 */ /* 0x000fc600078e000f */
[----:B------:R-:W5:Y:S01]  /*42130*/  LDL.LU R15, [R1+0x71c] ;  /* 0x00071c00010f7983 */ /* 0x000f620000300800 */
[-C--:B---3--:R-:W-:Y:S02]  /*42140*/  IADD3 R7, P4, PT, R7, R134.reuse, RZ ;  /* 0x0000008607077210 */ /* 0x088fe40007f9e0ff */
[----:B------:R-:W-:Y:S01]  /*42150*/  IADD3 R9, P5, PT, R9, R134, RZ ;  /* 0x0000008609097210 */ /* 0x000fe20007fbe0ff */
[----:B------:R1:W-:Y:S04]  /*42160*/  LDGSTS.E [R6+0x3f00], desc[UR22][R4.64], P2 ;  /* 0x03f0000004067fae */ /* 0x0003e800091a1016 */
[----:B------:R-:W-:Y:S01]  /*42170*/  STL [R1+0x5e0], R7 ;  /* 0x0005e00701007387 */ /* 0x000fe20000100800 */
[----:B-1----:R-:W-:Y:S02]  /*42180*/  IMAD.MOV.U32 R4, RZ, RZ, R7 ;  /* 0x000000ffff047224 */ /* 0x002fe400078e0007 */
[----:B----4-:R-:W-:-:S04]  /*42190*/  IMAD.X R14, R14, 0x1, R135, P4 ;  /* 0x000000010e0e7824 */ /* 0x010fc800020e0687 */
        /* <DEDUP_REMOVED lines=8> */
[----:B---3--:R-:W-:Y:S01]  /*42220*/  IMAD.MOV.U32 R5, RZ, RZ, R17 ;  /* 0x000000ffff057224 */ /* 0x008fe200078e0011 */
[----:B------:R-:W-:-:S02]  /*42230*/  IADD3 R11, P4, PT, R11, R134, RZ ;  /* 0x000000860b0b7210 */ /* 0x000fc40007f9e0ff */
[----:B-1----:R-:W3:Y:S01]  /*42240*/  LDL.LU R17, [R1+0x75c] ;  /* 0x00075c0001117983 */ /* 0x002ee20000300800 */
[----:B------:R-:W-:Y:S01]  /*42250*/  IMAD.MOV.U32 R4, RZ, RZ, R9 ;  /* 0x000000ffff047224 */ /* 0x000fe200078e0009 */
[----:B------:R-:W-:Y:S02]  /*42260*/  IADD3 R8, P5, PT, R8, R134, RZ ;  /* 0x0000008608087210 */ /* 0x000fe40007fbe0ff */
[----:B------:R-:W3:Y:S04]  /*42270*/  LDL.LU R9, [R1+0x79c] ;  /* 0x00079c0001097983 */ /* 0x000ee80000300800 */
[----:B------:R1:W-:Y:S04]  /*42280*/  LDGSTS.E [R6+0x4700], desc[UR22][R4.64], P2 ;  /* 0x0470000004067fae */ /* 0x0003e800091a1016 */
[----:B------:R2:W-:Y:S01]  /*42290*/  STL [R1+0x660], R11 ;  /* 0x0006600b01007387 */ /* 0x0005e20000100800 */
[----:B-1----:R-:W-:-:S02]  /*422a0*/  IMAD.MOV.U32 R4, RZ, RZ, R11 ;  /* 0x000000ffff047224 */ /* 0x002fc400078e000b */
[----:B--2---:R-:W-:-:S04]  /*422b0*/  IMAD.X R13, R13, 0x1, R135, P4 ;  /* 0x000000010d0d7824 */ /* 0x004fc800020e0687 */
[----:B------:R-:W-:Y:S01]  /*422c0*/  IMAD.MOV.U32 R5, RZ, RZ, R13 ;  /* 0x000000ffff057224 */ /* 0x000fe200078e000d */
[----:B------:R-:W-:Y:S01]  /*422d0*/  STL [R1+0x65c], R13 ;  /* 0x00065c0d01007387 */ /* 0x000fe20000100800 */
[----:B-----5:R-:W-:-:S03]  /*422e0*/  IADD3.X R12, PT, PT, R12, R135, RZ, P5, !PT ;  /* 0x000000870c0c7210 */ /* 0x020fc60002ffe4ff */
        /* <DEDUP_REMOVED lines=15> */
[----:B------:R-:W-:Y:S02]  /*423e0*/  IMAD.X R18, R18, 0x1, R135, P4 ;  /* 0x0000000112127824 */ /* 0x000fe400020e0687 */
[----:B-1----:R-:W-:Y:S01]  /*423f0*/  IMAD.MOV.U32 R4, RZ, RZ, R16 ;  /* 0x000000ffff047224 */ /* 0x002fe200078e0010 */
[----:B------:R-:W-:Y:S02]  /*42400*/  IADD3.X R15, PT, PT, R15, R135, RZ, P5, !PT ;  /* 0x000000870f0f7210 */ /* 0x000fe40002ffe4ff */
[----:B------:R1:W-:Y:S04]  /*42410*/  STL [R1+0x6dc], R18 ;  /* 0x0006dc1201007387 */ /* 0x0003e80000100800 */
[----:B------:R-:W-:Y:S04]  /*42420*/  STL [R1+0x720], R10 ;  /* 0x0007200a01007387 */ /* 0x000fe80000100800 */
[----:B------:R-:W5:Y:S01]  /*42430*/  LDL.LU R16, [R1+0x85c] ;  /* 0x00085c0001107983 */ /* 0x000f620000300800 */
[----:B------:R-:W-:-:S03]  /*42440*/  IMAD.MOV.U32 R5, RZ, RZ, R18 ;  /* 0x000000ffff057224 */ /* 0x000fc600078e0012 */
[----:B------:R1:W-:Y:S04]  /*42450*/  STL [R1+0x71c], R15 ;  /* 0x00071c0f01007387 */ /* 0x0003e80000100800 */
[----:B-1----:R-:W5:Y:S04]  /*42460*/  LDL.LU R18, [R1+0x89c] ;  /* 0x00089c0001127983 */ /* 0x002f680000300800 */
[----:B------:R1:W-:Y:S02]  /*42470*/  LDGSTS.E [R6+0x5300], desc[UR22][R4.64], P2 ;  /* 0x0530000004067fae */ /* 0x0003e400091a1016 */
[----:B-1----:R-:W-:-:S02]  /*42480*/  IMAD.MOV.U32 R4, RZ, RZ, R10 ;  /* 0x000000ffff047224 */ /* 0x002fc400078e000a */
[----:B------:R-:W-:Y:S02]  /*42490*/  IMAD.MOV.U32 R5, RZ, RZ, R15 ;  /* 0x000000ffff057224 */ /* 0x000fe400078e000f */
[----:B------:R-:W5:Y:S04]  /*424a0*/  LDL.LU R15, [R1+0x8e0] ;  /* 0x0008e000010f7983 */ /* 0x000f680000300800 */
[----:B------:R-:W5:Y:S01]  /*424b0*/  LDL.LU R10, [R1+0x920] ;  /* 0x00092000010a7983 */ /* 0x000f620000300800 */
[----:B----4-:R-:W-:-:S03]  /*424c0*/  IADD3 R14, P4, PT, R14, R134, RZ ;  /* 0x000000860e0e7210 */ /* 0x010fc60007f9e0ff */
[----:B------:R1:W-:Y:S01]  /*424d0*/  LDGSTS.E [R6+0x5700], desc[UR22][R4.64], P2 ;  /* 0x0570000004067fae */ /* 0x0003e200091a1016 */
[----:B------:R-:W-:-:S03]  /*424e0*/  IADD3 R7, P5, PT, R7, R134, RZ ;  /* 0x0000008607077210 */ /* 0x000fc60007fbe0ff */
[----:B------:R-:W-:Y:S01]  /*424f0*/  STL [R1+0x760], R14 ;  /* 0x0007600e01007387 */ /* 0x000fe20000100800 */
[----:B---3--:R-:W-:Y:S01]  /*42500*/  IMAD.X R17, R17, 0x1, R135, P4 ;  /* 0x0000000111117824 */ /* 0x008fe200020e0687 */
[----:B------:R-:W-:-:S04]  /*42510*/  IADD3.X R9, PT, PT, R9, R135, RZ, P5, !PT ;  /* 0x0000008709097210 */ /* 0x000fc80002ffe4ff */
[----:B------:R3:W-:Y:S01]  /*42520*/  STL [R1+0x75c], R17 ;  /* 0x00075c1101007387 */ /* 0x0007e20000100800 */
[----:B-1----:R-:W-:-:S03]  /*42530*/  IMAD.MOV.U32 R5, RZ, RZ, R17 ;  /* 0x000000ffff057224 */ /* 0x002fc600078e0011 */
[----:B------:R1:W-:Y:S01]  /*42540*/  STL [R1+0x7a0], R7 ;  /* 0x0007a00701007387 */ /* 0x0003e20000100800 */
[----:B------:R-:W-:-:S03]  /*42550*/  IMAD.MOV.U32 R4, RZ, RZ, R14 ;  /* 0x000000ffff047224 */ /* 0x000fc600078e000e */
[----:B---3--:R-:W3:Y:S04]  /*42560*/  LDL.LU R17, [R1+0x8dc] ;  /* 0x0008dc0001117983 */ /* 0x008ee80000300800 */
[----:B------:R4:W-:Y:S04]  /*42570*/  STL [R1+0x79c], R9 ;  /* 0x00079c0901007387 */ /* 0x0009e80000100800 */
[----:B------:R-:W3:Y:S04]  /*42580*/  LDL.LU R14, [R1+0x91c] ;  /* 0x00091c00010e7983 */ /* 0x000ee80000300800 */
[----:B------:R1:W-:Y:S02]  /*42590*/  LDGSTS.E [R6+0x5b00], desc[UR22][R4.64], P2 ;  /* 0x05b0000004067fae */ /* 0x0003e400091a1016 */
[----:B-1----:R-:W-:-:S02]  /*425a0*/  IMAD.MOV.U32 R4, RZ, RZ, R7 ;  /* 0x000000ffff047224 */ /* 0x002fc400078e0007 */
[----:B------:R-:W-:Y:S01]  /*425b0*/  IMAD.MOV.U32 R5, RZ, RZ, R9 ;  /* 0x000000ffff057224 */ /* 0x000fe200078e0009 */
[----:B------:R-:W3:Y:S04]  /*425c0*/  LDL.LU R7, [R1+0x960] ;  /* 0x0009600001077983 */ /* 0x000ee80000300800 */
[----:B----4-:R-:W4:Y:S04]  /*425d0*/  LDL.LU R9, [R1+0x9a0] ;  /* 0x0009a00001097983 */ /* 0x010f280000300800 */
[----:B------:R1:W-:Y:S01]  /*425e0*/  LDGSTS.E [R6+0x5f00], desc[UR22][R4.64], P2 ;  /* 0x05f0000004067fae */ /* 0x0003e200091a1016 */
[----:B--2---:R-:W-:-:S05]  /*425f0*/  IADD3 R11, P4, PT, R11, R134, RZ ;  /* 0x000000860b0b7210 */ /* 0x004fca0007f9e0ff */
[----:B------:R2:W-:Y:S01]  /*42600*/  STL [R1+0x7e0], R11 ;  /* 0x0007e00b01007387 */ /* 0x0005e20000100800 */
[----:B------:R-:W-:Y:S01]  /*42610*/  IADD3 R19, P5, PT, R19, R134, RZ ;  /* 0x0000008613137210 */ /* 0x000fe20007fbe0ff */
[----:B-1----:R-:W-:Y:S02]  /*42620*/  IMAD.MOV.U32 R4, RZ, RZ, R11 ;  /* 0x000000ffff047224 */ /* 0x002fe400078e000b */
[----:B-----5:R-:W-:Y:S01]  /*42630*/  IMAD.X R12, R12, 0x1, R135, P4 ;  /* 0x000000010c0c7824 */ /* 0x020fe200020e0687 */
[----:B------:R-:W-:-:S04]  /*42640*/  IADD3.X R20, PT, PT, R20, R135, RZ, P5, !PT ;  /* 0x0000008714147210 */ /* 0x000fc80002ffe4ff */
[----:B------:R1:W-:Y:S04]  /*42650*/  STL [R1+0x7dc], R12 ;  /* 0x0007dc0c01007387 */ /* 0x0003e80000100800 */
[----:B------:R-:W-:Y:S01]  /*42660*/  STL [R1+0x820], R19 ;  /* 0x0008201301007387 */ /* 0x000fe20000100800 */
[----:B------:R-:W-:-:S03]  /*42670*/  IMAD.MOV.U32 R5, RZ, RZ, R12 ;  /* 0x000000ffff057224 */ /* 0x000fc600078e000c */
[----:B--2---:R-:W2:Y:S04]  /*42680*/  LDL.LU R11, [R1+0x95c] ;  /* 0x00095c00010b7983 */ /* 0x004ea80000300800 */
[----:B------:R-:W-:Y:S04]  /*42690*/  STL [R1+0x81c], R20 ;  /* 0x00081c1401007387 */ /* 0x000fe80000100800 */
[----:B-1----:R-:W5:Y:S01]  /*426a0*/  LDL.LU R12, [R1+0x99c] ;  /* 0x00099c00010c7983 */ /* 0x002f620000300800 */
        /* <DEDUP_REMOVED lines=19> */
[-C--:B------:R-:W-:Y:S01]  /*427e0*/  IADD3 R15, P4, PT, R15, R134.reuse, RZ ;  /* 0x000000860f0f7210 */ /* 0x080fe20007f9e0ff */
[----:B------:R-:W-:Y:S01]  /*427f0*/  IMAD.MOV.U32 R4, RZ, RZ, R13 ;  /* 0x000000ffff047224 */ /* 0x000fe200078e000d */
[----:B------:R-:W-:Y:S01]  /*42800*/  IADD3 R10, P5, PT, R10, R134, RZ ;  /* 0x000000860a0a7210 */ /* 0x000fe20007fbe0ff */
[----:B------:R-:W5:Y:S04]  /*42810*/  LDL.LU R13, [R1+0x224] ;  /* 0x00022400010d7983 */ /* 0x000f680000300800 */
[----:B------:R1:W-:Y:S04]  /*42820*/  LDGSTS.E [R6+0x6f00], desc[UR22][R4.64], P2 ;  /* 0x06f0000004067fae */ /* 0x0003e800091a1016 */
[----:B------:R3:W-:Y:S01]  /*42830*/  STL [R1+0x8e0], R15 ;  /* 0x0008e00f01007387 */ /* 0x0007e20000100800 */
[----:B-1----:R-:W-:-:S02]  /*42840*/  IMAD.MOV.U32 R4, RZ, RZ, R15 ;  /* 0x000000ffff047224 */ /* 0x002fc400078e000f */
[----:B---3--:R-:W-:-:S04]  /*42850*/  IMAD.X R17, R17, 0x1, R135, P4 ;  /* 0x0000000111117824 */ /* 0x008fc800020e0687 */
[----:B------:R-:W-:Y:S01]  /*42860*/  IMAD.MOV.U32 R5, RZ, RZ, R17 ;  /* 0x000000ffff057224 */ /* 0x000fe200078e0011 */
[----:B------:R-:W-:Y:S01]  /*42870*/  STL [R1+0x8dc], R17 ;  /* 0x0008dc1101007387 */ /* 0x000fe20000100800 */
[----:B------:R-:W-:-:S03]  /*42880*/  IADD3.X R14, PT, PT, R14, R135, RZ, P5, !PT ;  /* 0x000000870e0e7210 */ /* 0x000fc60002ffe4ff */
[----:B------:R1:W-:Y:S04]  /*42890*/  STL [R1+0x920], R10 ;  /* 0x0009200a01007387 */ /* 0x0003e80000100800 */
[----:B------:R3:W-:Y:S04]  /*428a0*/  LDGSTS.E [R6+0x7300], desc[UR22][R4.64], P2 ;  /* 0x0730000004067fae */ /* 0x0007e800091a1016 */
[----:B------:R-:W-:Y:S04]  /*428b0*/  STL [R1+0x91c], R14 ;  /* 0x00091c0e01007387 */ /* 0x000fe80000100800 */
[----:B------:R-:W5:Y:S01]  /*428c0*/  LDL.LU R15, [R1+0x264] ;  /* 0x00026400010f7983 */ /* 0x000f620000300800 */
[----:B---3--:R-:W-:-:S03]  /*428d0*/  IMAD.MOV.U32 R4, RZ, RZ, R10 ;  /* 0x000000ffff047224 */ /* 0x008fc600078e000a */
[----:B-1----:R-:W3:Y:S01]  /*428e0*/  LDL.LU R10, [R1+0x268] ;  /* 0x00026800010a7983 */ /* 0x002ee20000300800 */
[-C--:B------:R-:W-:Y:S01]  /*428f0*/  IADD3 R7, P4, PT, R7, R134.reuse, RZ ;  /* 0x0000008607077210 */ /* 0x080fe20007f9e0ff */
[----:B------:R-:W-:Y:S02]  /*42900*/  IMAD.MOV.U32 R5, RZ, RZ, R14 ;  /* 0x000000ffff057224 */ /* 0x000fe400078e000e */
[----:B------:R-:W3:Y:S01]  /*42910*/  LDL.LU R20, [R1+0x2a4] ;  /* 0x0002a40001147983 */ /* 0x000ee20000300800 */
[----:B----4-:R-:W-:-:S03]  /*42920*/  IADD3 R9, P5, PT, R9, R134, RZ ;  /* 0x0000008609097210 */ /* 0x010fc60007fbe0ff */
[----:B------:R-:W4:Y:S04]  /*42930*/  LDL.LU R19, [R1+0x2a8] ;  /* 0x0002a80001137983 */ /* 0x000f280000300800 */
[----:B------:R1:W-:Y:S04]  /*42940*/  LDGSTS.E [R6+0x7700], desc[UR22][R4.64], P2 ;  /* 0x0770000004067fae */ /* 0x0003e800091a1016 */
[----:B------:R2:W-:Y:S01]  /*42950*/  STL [R1+0x960], R7 ;  /* 0x0009600701007387 */ /* 0x0005e20000100800 */
[----:B-1----:R-:W-:Y:S02]  /*42960*/  IMAD.MOV.U32 R4, RZ, RZ, R7 ;  /* 0x000000ffff047224 */ /* 0x002fe400078e0007 */
[----:B--2---:R-:W-:-:S04]  /*42970*/  IMAD.X R11, R11, 0x1, R135, P4 ;  /* 0x000000010b0b7824 */ /* 0x004fc800020e0687 */
[----:B------:R-:W-:Y:S01]  /*42980*/  IMAD.MOV.U32 R5, RZ, RZ, R11 ;  /* 0x000000ffff057224 */ /* 0x000fe200078e000b */
[----:B------:R1:W-:Y:S01]  /*42990*/  STL [R1+0x95c], R11 ;  /* 0x00095c0b01007387 */ /* 0x0003e20000100800 */
[----:B-----5:R-:W-:-:S03]  /*429a0*/  IADD3.X R12, PT, PT, R12, R135, RZ, P5, !PT ;  /* 0x000000870c0c7210 */ /* 0x020fc60002ffe4ff */
[----:B------:R2:W-:Y:S04]  /*429b0*/  STL [R1+0x9a0], R9 ;  /* 0x0009a00901007387 */ /* 0x0005e80000100800 */
[----:B------:R-:W5:Y:S04]  /*429c0*/  LDL.LU R7, [R1+0x2e8] ;  /* 0x0002e80001077983 */ /* 0x000f680000300800 */
[----:B------:R2:W-:Y:S04]  /*429d0*/  STL [R1+0x99c], R12 ;  /* 0x00099c0c01007387 */ /* 0x0005e80000100800 */
[----:B------:R2:W-:Y:S04]  /*429e0*/  LDGSTS.E [R6+0x7b00], desc[UR22][R4.64], P2 ;  /* 0x07b0000004067fae */ /* 0x0005e800091a1016 */
[----:B-1----:R-:W5:Y:S01]  /*429f0*/  LDL.LU R11, [R1+0x328] ;  /* 0x00032800010b7983 */ /* 0x002f620000300800 */
[----:B--2---:R-:W-:-:S03]  /*42a00*/  IMAD.MOV.U32 R4, RZ, RZ, R9 ;  /* 0x000000ffff047224 */ /* 0x004fc600078e0009 */
[----:B------:R-:W2:Y:S04]  /*42a10*/  LDL.LU R9, [R1+0x2e4] ;  /* 0x0002e40001097983 */ /* 0x000ea80000300800 */
[----:B------:R-:W2:Y:S01]  /*42a20*/  LDL.LU R17, [R1+0x324] ;  /* 0x0003240001117983 */ /* 0x000ea20000300800 */
[----:B------:R-:W-:-:S03]  /*42a30*/  IMAD.MOV.U32 R5, RZ, RZ, R12 ;  /* 0x000000ffff057224 */ /* 0x000fc600078e000c */
[----:B------:R-:W2:Y:S04]  /*42a40*/  LDL.LU R12, [R1+0x368] ;  /* 0x00036800010c7983 */ /* 0x000ea80000300800 */
[----:B------:R-:W2:Y:S04]  /*42a50*/  LDL.LU R14, [R1+0x3a8] ;  /* 0x0003a800010e7983 */ /* 0x000ea80000300800 */
[----:B------:R1:W-:Y:S01]  /*42a60*/  LDGSTS.E [R6+0x7f00], desc[UR22][R4.64], P2 ;  /* 0x07f0000004067fae */ /* 0x0003e200091a1016 */
[-C--:B------:R-:W-:Y:S02]  /*42a70*/  IADD3 R16, P4, PT, R16, R134.reuse, RZ ;  /* 0x0000008610107210 */ /* 0x080fe40007f9e0ff */
[----:B------:R-:W-:-:S03]  /*42a80*/  IADD3 R8, P5, PT, R8, R134, RZ ;  /* 0x0000008608087210 */ /* 0x000fc60007fbe0ff */
[----:B------:R1:W-:Y:S01]  /*42a90*/  STL [R1+0x1e8], R16 ;  /* 0x0001e81001007387 */ /* 0x0003e20000100800 */
[----:B------:R-:W-:-:S03]  /*42aa0*/  IMAD.X R18, R18, 0x1, R135, P4 ;  /* 0x0000000112127824 */ /* 0x000fc600020e0687 */
[----:B------:R-:W-:Y:S01]  /*42ab0*/  STL [R1+0x228], R8 ;  /* 0x0002280801007387 */ /* 0x000fe20000100800 */
[----:B-1----:R-:W-:-:S03]  /*42ac0*/  IMAD.MOV.U32 R4, RZ, RZ, R16 ;  /* 0x000000ffff047224 */ /* 0x002fc600078e0010 */
[----:B------:R1:W-:Y:S04]  /*42ad0*/  STL [R1+0x1e4], R18 ;  /* 0x0001e41201007387 */ /* 0x0003e80000100800 */
[----:B------:R-:W2:Y:S01]  /*42ae0*/  LDL.LU R16, [R1+0x364] ;  /* 0x0003640001107983 */ /* 0x000ea20000300800 */
[----:B------:R-:W-:-:S03]  /*42af0*/  IMAD.MOV.U32 R5, RZ, RZ, R18 ;  /* 0x000000ffff057224 */ /* 0x000fc600078e0012 */
[----:B-1----:R-:W2:Y:S01]  /*42b00*/  LDL.LU R18, [R1+0x3a4] ;  /* 0x0003a40001127983 */ /* 0x002ea20000300800 */
[----:B------:R-:W-:Y:S01]  /*42b10*/  LOP3.LUT R6, R132, 0x70, RZ, 0x3c, !PT ;  /* 0x0000007084067812 */ /* 0x000fe200078e3cff */
[----:B------:R-:W-:-:S03]  /*42b20*/  IMAD.X R13, R13, 0x1, R135, P5 ;  /* 0x000000010d0d7824 */ /* 0x000fc600028e0687 */
[----:B------:R-:W-:Y:S02]  /*42b30*/  IADD3 R6, PT, PT, R6, UR5, RZ ;  /* 0x0000000506067c10 */ /* 0x000fe4000fffe0ff */
[----:B------:R1:W-:Y:S04]  /*42b40*/  STL [R1+0x224], R13 ;  /* 0x0002240d01007387 */ /* 0x0003e80000100800 */
[----:B------:R1:W-:Y:S02]  /*42b50*/  LDGSTS.E [R6+0x380], desc[UR22][R4.64], P2 ;  /* 0x0038000004067fae */ /* 0x0003e400091a1016 */
[----:B-1----:R-:W-:Y:S02]  /*42b60*/  IMAD.MOV.U32 R4, RZ, RZ, R8 ;  /* 0x000000ffff047224 */ /* 0x002fe400078e0008 */
[----:B------:R-:W-:-:S02]  /*42b70*/  IMAD.MOV.U32 R5, RZ, RZ, R13 ;  /* 0x000000ffff057224 */ /* 0x000fc400078e000d */
[----:B------:R-:W2:Y:S04]  /*42b80*/  LDL.LU R13, [R1+0x3e8] ;  /* 0x0003e800010d7983 */ /* 0x000ea80000300800 */
[----:B------:R-:W2:Y:S04]  /*42b90*/  LDL.LU R8, [R1+0x428] ;  /* 0x0004280001087983 */ /* 0x000ea80000300800 */
[----:B------:R1:W-:Y:S01]  /*42ba0*/  LDGSTS.E [R6+0x780], desc[UR22][R4.64], P2 ;  /* 0x0078000004067fae */ /* 0x0003e200091a1016 */
[----:B---3--:R-:W-:-:S04]  /*42bb0*/  IADD3 R10, P4, PT, R10, R134, RZ ;  /* 0x000000860a0a7210 */ /* 0x008fc80007f9e0ff */
[----:B------:R-:W-:Y:S02]  /*42bc0*/  IADD3.X R15, PT, PT, R15, R135, RZ, P4, !PT ;  /* 0x000000870f0f7210 */ /* 0x000fe400027fe4ff */
[----:B----4-:R-:W-:Y:S01]  /*42bd0*/  IADD3 R19, P5, PT, R19, R134, RZ ;  /* 0x0000008613137210 */ /* 0x010fe20007fbe0ff */
[----:B------:R-:W-:Y:S01]  /*42be0*/  STL [R1+0x268], R10 ;  /* 0x0002680a01007387 */ /* 0x000fe20000100800 */
[----:B-1----:R-:W-:Y:S02]  /*42bf0*/  IMAD.MOV.U32 R4, RZ, RZ, R10 ;  /* 0x000000ffff047224 */ /* 0x002fe400078e000a */
[----:B------:R-:W-:Y:S01]  /*42c00*/  IMAD.MOV.U32 R5, RZ, RZ, R15 ;  /* 0x000000ffff057224 */ /* 0x000fe200078e000f */
[----:B------:R1:W-:Y:S01]  /*42c10*/  STL [R1+0x264], R15 ;  /* 0x0002640f01007387 */ /* 0x0003e20000100800 */
[----:B------:R-:W-:-:S03]  /*42c20*/  IMAD.X R20, R20, 0x1, R135, P5 ;  /* 0x0000000114147824 */ /* 0x000fc600028e0687 */
[----:B------:R-:W-:Y:S04]  /*42c30*/  STL [R1+0x2a8], R19 ;  /* 0x0002a81301007387 */ /* 0x000fe80000100800 */
[----:B------:R3:W-:Y:S04]  /*42c40*/  LDGSTS.E [R6+0xb80], desc[UR22][R4.64], P2 ;  /* 0x00b8000004067fae */ /* 0x0007e800091a1016 */
[----:B-1----:R-:W4:Y:S04]  /*42c50*/  LDL.LU R15, [R1+0x3e4] ;  /* 0x0003e400010f7983 */ /* 0x002f280000300800 */
[----:B------:R-:W-:Y:S04]  /*42c60*/  STL [R1+0x2a4], R20 ;  /* 0x0002a41401007387 */ /* 0x000fe80000100800 */
[----:B------:R-:W4:Y:S01]  /*42c70*/  LDL.LU R10, [R1+0x424] ;  /* 0x00042400010a7983 */ /* 0x000f220000300800 */
[----:B---3--:R-:W-:-:S02]  /*42c80*/  IMAD.MOV.U32 R4, RZ, RZ, R19 ;  /* 0x000000ffff047224 */ /* 0x008fc400078e0013 */
[----:B------:R-:W-:-:S05]  /*42c90*/  IMAD.MOV.U32 R5, RZ, RZ, R20 ;  /* 0x000000ffff057224 */ /* 0x000fca00078e0014 */
[----:B------:R1:W-:Y:S01]  /*42ca0*/  LDGSTS.E [R6+0xf80], desc[UR22][R4.64], P2 ;  /* 0x00f8000004067fae */ /* 0x0003e200091a1016 */
[----:B-----5:R-:W-:-:S05]  /*42cb0*/  IADD3 R7, P4, PT, R7, R134, RZ ;  /* 0x0000008607077210 */ /* 0x020fca0007f9e0ff */
[----:B------:R-:W-:Y:S01]  /*42cc0*/  STL [R1+0x2e8], R7 ;  /* 0x0002e80701007387 */ /* 0x000fe20000100800 */
[----:B-1----:R-:W-:Y:S01]  /*42cd0*/  IMAD.MOV.U32 R4, RZ, RZ, R7 ;  /* 0x000000ffff047224 */ /* 0x002fe200078e0007 */
[----:B------:R-:W-:Y:S02]  /*42ce0*/  IADD3 R11, P5, PT, R11, R134, RZ ;  /* 0x000000860b0b7210 */ /* 0x000fe40007fbe0ff */
[----:B--2---:R-:W-:-:S03]  /*42cf0*/  IADD3.X R9, PT, PT, R9, R135, RZ, P4, !PT ;  /* 0x0000008709097210 */ /* 0x004fc600027fe4ff */
[----:B------:R-:W-:Y:S02]  /*42d00*/  IMAD.X R17, R17, 0x1, R135, P5 ;  /* 0x0000000111117824 */ /* 0x000fe400028e0687 */
[----:B------:R1:W-:Y:S01]  /*42d10*/  STL [R1+0x2e4], R9 ;  /* 0x0002e40901007387 */ /* 0x0003e20000100800 */
[----:B------:R-:W-:-:S03]  /*42d20*/  IMAD.MOV.U32 R5, RZ, RZ, R9 ;  /* 0x000000ffff057224 */ /* 0x000fc600078e0009 */
[----:B------:R2:W-:Y:S04]  /*42d30*/  STL [R1+0x328], R11 ;  /* 0x0003280b01007387 */ /* 0x0005e80000100800 */
[----:B------:R3:W-:Y:S04]  /*42d40*/  LDGSTS.E [R6+0x1380], desc[UR22][R4.64], P2 ;  /* 0x0138000004067fae */ /* 0x0007e800091a1016 */
[----:B-1----:R-:W5:Y:S04]  /*42d50*/  LDL.LU R9, [R1+0x468] ;  /* 0x0004680001097983 */ /* 0x002f680000300800 */
[----:B------:R1:W-:Y:S04]  /*42d60*/  STL [R1+0x324], R17 ;  /* 0x0003241101007387 */ /* 0x0003e80000100800 */
[----:B------:R-:W5:Y:S01]  /*42d70*/  LDL.LU R7, [R1+0x4a8] ;  /* 0x0004a80001077983 */ /* 0x000f620000300800 */
[----:B---3--:R-:W-:-:S03]  /*42d80*/  IMAD.MOV.U32 R4, RZ, RZ, R11 ;  /* 0x000000ffff047224 */ /* 0x008fc600078e000b */
[----:B--2---:R-:W2:Y:S01]  /*42d90*/  LDL.LU R11, [R1+0x464] ;  /* 0x00046400010b7983 */ /* 0x004ea20000300800 */
[----:B------:R-:W-:Y:S01]  /*42da0*/  IMAD.MOV.U32 R5, RZ, RZ, R17 ;  /* 0x000000ffff057224 */ /* 0x000fe200078e0011 */
[-C--:B------:R-:W-:Y:S02]  /*42db0*/  IADD3 R12, P4, PT, R12, R134.reuse, RZ ;  /* 0x000000860c0c7210 */ /* 0x080fe40007f9e0ff */
[----:B-1----:R-:W3:Y:S01]  /*42dc0*/  LDL.LU R17, [R1+0x4a4] ;  /* 0x0004a40001117983 */ /* 0x002ee20000300800 */
[----:B------:R-:W-:-:S03]  /*42dd0*/  IADD3 R14, P5, PT, R14, R134, RZ ;  /* 0x000000860e0e7210 */ /* 0x000fc60007fbe0ff */
[----:B------:R1:W-:Y:S04]  /*42de0*/  LDGSTS.E [R6+0x1780], desc[UR22][R4.64], P2 ;  /* 0x0178000004067fae */ /* 0x0003e800091a1016 */
[----:B------:R-:W-:Y:S01]  /*42df0*/  STL [R1+0x368], R12 ;  /* 0x0003680c01007387 */ /* 0x000fe20000100800 */
[----:B-1----:R-:W-:Y:S01]  /*42e00*/  IMAD.MOV.U32 R4, RZ, RZ, R12 ;  /* 0x000000ffff047224 */ /* 0x002fe200078e000c */
[----:B------:R-:W-:-:S05]  /*42e10*/  IADD3.X R16, PT, PT, R16, R135, RZ, P4, !PT ;  /* 0x0000008710107210 */ /* 0x000fca00027fe4ff */
        /* <DEDUP_REMOVED lines=16> */
[----:B-1----:R-:W-:Y:S01]  /*42f20*/  IMAD.MOV.U32 R4, RZ, RZ, R13 ;  /* 0x000000ffff047224 */ /* 0x002fe200078e000d */
[----:B----4-:R-:W-:-:S05]  /*42f30*/  IADD3.X R15, PT, PT, R15, R135, RZ, P4, !PT ;  /* 0x000000870f0f7210 */ /* 0x010fca00027fe4ff */
[----:B------:R1:W-:Y:S01]  /*42f40*/  STL [R1+0x3e4], R15 ;  /* 0x0003e40f01007387 */ /* 0x0003e20000100800 */
[----:B------:R-:W-:-:S03]  /*42f50*/  IMAD.X R10, R10, 0x1, R135, P5 ;  /* 0x000000010a0a7824 */ /* 0x000fc600028e0687 */
[----:B------:R-:W-:Y:S01]  /*42f60*/  STL [R1+0x428], R8 ;  /* 0x0004280801007387 */ /* 0x000fe20000100800 */
[----:B------:R-:W-:-:S03]  /*42f70*/  IMAD.MOV.U32 R5, RZ, RZ, R15 ;  /* 0x000000ffff057224 */ /* 0x000fc600078e000f */
[----:B------:R-:W4:Y:S04]  /*42f80*/  LDL.LU R13, [R1+0x568] ;  /* 0x00056800010d7983 */ /* 0x000f280000300800 */
[----:B------:R1:W-:Y:S04]  /*42f90*/  STL [R1+0x424], R10 ;  /* 0x0004240a01007387 */ /* 0x0003e80000100800 */
[----:B------:R-:W4:Y:S04]  /*42fa0*/  LDL.LU R19, [R1+0x5a8] ;  /* 0x0005a80001137983 */ /* 0x000f280000300800 */
[----:B-1----:R-:W4:Y:S04]  /*42fb0*/  LDL.LU R15, [R1+0x564] ;  /* 0x00056400010f7983 */ /* 0x002f280000300800 */
[----:B------:R-:W4:Y:S04]  /*42fc0*/  LDL.LU R20, [R1+0x5a4] ;  /* 0x0005a40001147983 */ /* 0x000f280000300800 */
[----:B------:R1:W-:Y:S02]  /*42fd0*/  LDGSTS.E [R6+0x2380], desc[UR22][R4.64], P2 ;  /* 0x0238000004067fae */ /* 0x0003e400091a1016 */
[----:B-1----:R-:W-:-:S02]  /*42fe0*/  IMAD.MOV.U32 R4, RZ, RZ, R8 ;  /* 0x000000ffff047224 */ /* 0x002fc400078e0008 */
[----:B------:R-:W-:Y:S02]  /*42ff0*/  IMAD.MOV.U32 R5, RZ, RZ, R10 ;  /* 0x000000ffff057224 */ /* 0x000fe400078e000a */
        /* <DEDUP_REMOVED lines=10> */
[----:B------:R-:W-:Y:S01]  /*430a0*/  STL [R1+0x4a8], R7 ;  /* 0x0004a80701007387 */ /* 0x000fe20000100800 */
[----:B------:R-:W-:-:S03]  /*430b0*/  IMAD.MOV.U32 R4, RZ, RZ, R9 ;  /* 0x000000ffff047224 */ /* 0x000fc600078e0009 */
[----:B--2---:R-:W2:Y:S04]  /*430c0*/  LDL.LU R11, [R1+0x5e4] ;  /* 0x0005e400010b7983 */ /* 0x004ea80000300800 */
[----:B------:R1:W-:Y:S04]  /*430d0*/  STL [R1+0x4a4], R17 ;  /* 0x0004a41101007387 */ /* 0x0003e80000100800 */
[----:B------:R-:W3:Y:S04]  /*430e0*/  LDL.LU R9, [R1+0x624] ;  /* 0x0006240001097983 */ /* 0x000ee80000300800 */
[----:B------:R5:W-:Y:S02]  /*430f0*/  LDGSTS.E [R6+0x2b80], desc[UR22][R4.64], P2 ;  /* 0x02b8000004067fae */ /* 0x000be400091a1016 */
[----:B-----5:R-:W-:-:S02]  /*43100*/  IMAD.MOV.U32 R4, RZ, RZ, R7 ;  /* 0x000000ffff047224 */ /* 0x020fc400078e0007 */
[----:B------:R-:W-:Y:S02]  /*43110*/  IMAD.MOV.U32 R5, RZ, RZ, R17 ;  /* 0x000000ffff057224 */ /* 0x000fe400078e0011 */
[----:B-1----:R-:W5:Y:S04]  /*43120*/  LDL.LU R17, [R1+0x668] ;  /* 0x0006680001117983 */ /* 0x002f680000300800 */
[----:B------:R-:W5:Y:S04]  /*43130*/  LDL.LU R7, [R1+0x6a8] ;  /* 0x0006a80001077983 */ /* 0x000f680000300800 */
        /* <DEDUP_REMOVED lines=10> */
[----:B------:R-:W5:Y:S04]  /*431e0*/  LDL.LU R18, [R1+0x664] ;  /* 0x0006640001127983 */ /* 0x000f680000300800 */
[----:B------:R1:W-:Y:S04]  /*431f0*/  STL [R1+0x524], R14 ;  /* 0x0005240e01007387 */ /* 0x0003e80000100800 */
[----:B------:R-:W5:Y:S04]  /*43200*/  LDL.LU R16, [R1+0x6a4] ;  /* 0x0006a40001107983 */ /* 0x000f680000300800 */
[----:B------:R1:W-:Y:S02]  /*43210*/  LDGSTS.E [R6+0x3380], desc[UR22][R4.64], P2 ;  /* 0x0338000004067fae */ /* 0x0003e400091a1016 */
[----:B-1----:R-:W-:-:S02]  /*43220*/  IMAD.MOV.U32 R4, RZ, RZ, R12 ;  /* 0x000000ffff047224 */ /* 0x002fc400078e000c */
[----:B------:R-:W-:Y:S02]  /*43230*/  IMAD.MOV.U32 R5, RZ, RZ, R14 ;  /* 0x000000ffff057224 */ /* 0x000fe400078e000e */
[----:B------:R-:W5:Y:S04]  /*43240*/  LDL.LU R14, [R1+0x6e8] ;  /* 0x0006e800010e7983 */ /* 0x000f680000300800 */
[----:B------:R-:W5:Y:S04]  /*43250*/  LDL.LU R12, [R1+0x728] ;  /* 0x00072800010c7983 */ /* 0x000f680000300800 */
[----:B------:R1:W-:Y:S01]  /*43260*/  LDGSTS.E [R6+0x3780], desc[UR22][R4.64], P2 ;  /* 0x0378000004067fae */ /* 0x0003e200091a1016 */
[----:B----4-:R-:W-:-:S02]  /*43270*/  IADD3 R13, P4, PT, R13, R134, RZ ;  /* 0x000000860d0d7210 */ /* 0x010fc40007f9e0ff */
[----:B------:R-:W-:Y:S02]  /*43280*/  IADD3 R19, P5, PT, R19, R134, RZ ;  /* 0x0000008613137210 */ /* 0x000fe40007fbe0ff */
[----:B------:R-:W-:Y:S01]  /*43290*/  IADD3.X R15, PT, PT, R15, R135, RZ, P4, !PT ;  /* 0x000000870f0f7210 */ /* 0x000fe200027fe4ff */
        /* <DEDUP_REMOVED lines=8> */
[----:B------:R-:W-:Y:S01]  /*43320*/  STL [R1+0x5a4], R20 ;  /* 0x0005a41401007387 */ /* 0x000fe20000100800 */
[----:B------:R-:W-:-:S03]  /*43330*/  IADD3 R10, P4, PT, R10, R134, RZ ;  /* 0x000000860a0a7210 */ /* 0x000fc60007f9e0ff */
[----:B------:R-:W5:Y:S01]  /*43340*/  LDL.LU R13, [R1+0x724] ;  /* 0x00072400010d7983 */ /* 0x000f620000300800 */
[----:B----4-:R-:W-:Y:S02]  /*43350*/  IMAD.MOV.U32 R4, RZ, RZ, R19 ;  /* 0x000000ffff047224 */ /* 0x010fe400078e0013 */
[----:B------:R-:W-:Y:S01]  /*43360*/  IMAD.MOV.U32 R5, RZ, RZ, R20 ;  /* 0x000000ffff057224 */ /* 0x000fe200078e0014 */
[----:B------:R-:W-:Y:S01]  /*43370*/  IADD3 R8, P5, PT, R8, R134, RZ ;  /* 0x0000008608087210 */ /* 0x000fe20007fbe0ff */
[----:B------:R1:W-:Y:S04]  /*43380*/  STL [R1+0x5e8], R10 ;  /* 0x0005e80a01007387 */ /* 0x0003e80000100800 */
[----:B------:R4:W-:Y:S02]  /*43390*/  LDGSTS.E [R6+0x3f80], desc[UR22][R4.64], P2 ;  /* 0x03f8000004067fae */ /* 0x0009e400091a1016 */
[----:B----4-:R-:W-:Y:S01]  /*433a0*/  IMAD.MOV.U32 R4, RZ, RZ, R10 ;  /* 0x000000ffff047224 */ /* 0x010fe200078e000a */
[----:B--2---:R-:W-:-:S05]  /*433b0*/  IADD3.X R11, PT, PT, R11, R135, RZ, P4, !PT ;  /* 0x000000870b0b7210 */ /* 0x004fca00027fe4ff */
[----:B------:R-:W-:Y:S02]  /*433c0*/  IMAD.MOV.U32 R5, RZ, RZ, R11 ;  /* 0x000000ffff057224 */ /* 0x000fe400078e000b */
[----:B---3--:R-:W-:Y:S01]  /*433d0*/  IMAD.X R9, R9, 0x1, R135, P5 ;  /* 0x0000000109097824 */ /* 0x008fe200028e0687 */
[----:B------:R-:W-:Y:S04]  /*433e0*/  STL [R1+0x5e4], R11 ;  /* 0x0005e40b01007387 */ /* 0x000fe80000100800 */
[----:B------:R2:W-:Y:S04]  /*433f0*/  STL [R1+0x628], R8 ;  /* 0x0006280801007387 */ /* 0x0005e80000100800 */
[----:B------:R3:W-:Y:S04]  /*43400*/  LDGSTS.E [R6+0x4380], desc[UR22][R4.64], P2 ;  /* 0x0438000004067fae */ /* 0x0007e800091a1016 */
[----:B------:R4:W-:Y:S04]  /*43410*/  STL [R1+0x624], R9 ;  /* 0x0006240901007387 */ /* 0x0009e80000100800 */
[----:B-1----:R-:W5:Y:S01]  /*43420*/  LDL.LU R10, [R1+0x764] ;  /* 0x00076400010a7983 */ /* 0x002f620000300800 */
[----:B---3--:R-:W-:-:S03]  /*43430*/  IMAD.MOV.U32 R4, RZ, RZ, R8 ;  /* 0x000000ffff047224 */ /* 0x008fc600078e0008 */
[----:B--2---:R-:W2:Y:S01]  /*43440*/  LDL.LU R8, [R1+0x768] ;  /* 0x0007680001087983 */ /* 0x004ea20000300800 */
[----:B------:R-:W-:-:S03]  /*43450*/  IMAD.MOV.U32 R5, RZ, RZ, R9 ;  /* 0x000000ffff057224 */ /* 0x000fc600078e0009 */
[----:B------:R-:W3:Y:S01]  /*43460*/  LDL.LU R11, [R1+0x7a4] ;  /* 0x0007a400010b7983 */ /* 0x000ee20000300800 */
[----:B-----5:R-:W-:-:S03]  /*43470*/  IADD3 R17, P4, PT, R17, R134, RZ ;  /* 0x0000008611117210 */ /* 0x020fc60007f9e0ff */
[----:B----4-:R-:W4:Y:S01]  /*43480*/  LDL.LU R9, [R1+0x7a8] ;  /* 0x0007a80001097983 */ /* 0x010f220000300800 */
[----:B------:R-:W-:-:S03]  /*43490*/  IADD3 R7, P5, PT, R7, R134, RZ ;  /* 0x0000008607077210 */ /* 0x000fc60007fbe0ff */
[----:B------:R1:W-:Y:S04]  /*434a0*/  LDGSTS.E [R6+0x4780], desc[UR22][R4.64], P2 ;  /* 0x0478000004067fae */ /* 0x0003e800091a1016 */
[----:B------:R-:W-:Y:S01]  /*434b0*/  STL [R1+0x668], R17 ;  /* 0x0006681101007387 */ /* 0x000fe20000100800 */
[----:B-1----:R-:W-:Y:S01]  /*434c0*/  IMAD.MOV.U32 R4, RZ, RZ, R17 ;  /* 0x000000ffff047224 */ /* 0x002fe200078e0011 */
[----:B------:R-:W-:-:S05]  /*434d0*/  IADD3.X R18, PT, PT, R18, R135, RZ, P4, !PT ;  /* 0x0000008712127210 */ /* 0x000fca00027fe4ff */
[----:B------:R-:W-:Y:S02]  /*434e0*/  IMAD.MOV.U32 R5, RZ, RZ, R18 ;  /* 0x000000ffff057224 */ /* 0x000fe400078e0012 */
[----:B------:R-:W-:Y:S01]  /*434f0*/  IMAD.X R16, R16, 0x1, R135, P5 ;  /* 0x0000000110107824 */ /* 0x000fe200028e0687 */
[----:B------:R-:W-:Y:S04]  /*43500*/  STL [R1+0x664], R18 ;  /* 0x0006641201007387 */ /* 0x000fe80000100800 */
[----:B------:R1:W-:Y:S04]  /*43510*/  STL [R1+0x6a8], R7 ;  /* 0x0006a80701007387 */ /* 0x0003e80000100800 */
[----:B------:R5:W-:Y:S04]  /*43520*/  LDGSTS.E [R6+0x4b80], desc[UR22][R4.64], P2 ;  /* 0x04b8000004067fae */ /* 0x000be800091a1016 */
[----:B------:R1:W-:Y:S04]  /*43530*/  STL [R1+0x6a4], R16 ;  /* 0x0006a41001007387 */ /* 0x0003e80000100800 */
[----:B------:R-:W3:Y:S01]  /*43540*/  LDL.LU R22, [R1+0x7e4] ;  /* 0x0007e40001167983 */ /* 0x000ee20000300800 */
[----:B-----5:R-:W-:-:S03]  /*43550*/  IMAD.MOV.U32 R4, RZ, RZ, R7 ;  /* 0x000000ffff047224 */ /* 0x020fc600078e0007 */
[----:B-1----:R-:W5:Y:S04]  /*43560*/  LDL.LU R7, [R1+0x7e8] ;  /* 0x0007e80001077983 */ /* 0x002f680000300800 */
[----:B------:R-:W5:Y:S04]  /*43570*/  LDL.LU R21, [R1+0x824] ;  /* 0x0008240001157983 */ /* 0x000f680000300800 */
[----:B------:R-:W5:Y:S01]  /*43580*/  LDL.LU R20, [R1+0x828] ;  /* 0x0008280001147983 */ /* 0x000f620000300800 */
[-C--:B------:R-:W-:Y:S02]  /*43590*/  IADD3 R14, P4, PT, R14, R134.reuse, RZ ;  /* 0x000000860e0e7210 */ /* 0x080fe40007f9e0ff */
[----:B------:R-:W-:-:S03]  /*435a0*/  IADD3 R12, P5, PT, R12, R134, RZ ;  /* 0x000000860c0c7210 */ /* 0x000fc60007fbe0ff */
[----:B------:R-:W-:Y:S01]  /*435b0*/  STL [R1+0x6e8], R14 ;  /* 0x0006e80e01007387 */ /* 0x000fe20000100800 */
[----:B------:R-:W-:-:S05]  /*435c0*/  IMAD.MOV.U32 R5, RZ, RZ, R16 ;  /* 0x000000ffff057224 */ /* 0x000fca00078e0010 */
[----:B------:R1:W-:Y:S01]  /*435d0*/  LDGSTS.E [R6+0x4f80], desc[UR22][R4.64], P2 ;  /* 0x04f8000004067fae */ /* 0x0003e200091a1016 */
[----:B------:R-:W-:-:S05]  /*435e0*/  IADD3.X R15, PT, PT, R15, R135, RZ, P4, !PT ;  /* 0x000000870f0f7210 */ /* 0x000fca00027fe4ff */
[----:B------:R1:W-:Y:S01]  /*435f0*/  STL [R1+0x6e4], R15 ;  /* 0x0006e40f01007387 */ /* 0x0003e20000100800 */
[----:B------:R-:W-:-:S03]  /*43600*/  IMAD.X R13, R13, 0x1, R135, P5 ;  /* 0x000000010d0d7824 */ /* 0x000fc600028e0687 */
[----:B------:R-:W-:Y:S04]  /*43610*/  STL [R1+0x728], R12 ;  /* 0x0007280c01007387 */ /* 0x000fe80000100800 */
[----:B------:R-:W5:Y:S04]  /*43620*/  LDL.LU R18, [R1+0x868] ;  /* 0x0008680001127983 */ /* 0x000f680000300800 */
[----:B------:R1:W-:Y:S04]  /*43630*/  STL [R1+0x724], R13 ;  /* 0x0007240d01007387 */ /* 0x0003e80000100800 */
[----:B------:R-:W5:Y:S04]  /*43640*/  LDL.LU R16, [R1+0x8a8] ;  /* 0x0008a80001107983 */ /* 0x000f680000300800 */
[----:B------:R-:W5:Y:S01]  /*43650*/  LDL.LU R19, [R1+0x864] ;  /* 0x0008640001137983 */ /* 0x000f620000300800 */
[----:B-1----:R-:W-:-:S02]  /*43660*/  IMAD.MOV.U32 R4, RZ, RZ, R14 ;  /* 0x000000ffff047224 */ /* 0x002fc400078e000e */
[----:B------:R-:W-:Y:S01]  /*43670*/  IMAD.MOV.U32 R5, RZ, RZ, R15 ;  /* 0x000000ffff057224 */ /* 0x000fe200078e000f */
[----:B------:R-:W5:Y:S04]  /*43680*/  LDL.LU R17, [R1+0x8a4] ;  /* 0x0008a40001117983 */ /* 0x000f680000300800 */
[----:B------:R-:W5:Y:S04]  /*43690*/  LDL.LU R15, [R1+0x8e4] ;  /* 0x0008e400010f7983 */ /* 0x000f680000300800 */
[----:B------:R-:W5:Y:S04]  /*436a0*/  LDL.LU R14, [R1+0x8e8] ;  /* 0x0008e800010e7983 */ /* 0x000f680000300800 */
[----:B------:R1:W-:Y:S02]  /*436b0*/  LDGSTS.E [R6+0x5380], desc[UR22][R4.64], P2 ;  /* 0x0538000004067fae */ /* 0x0003e400091a1016 */
[----:B-1----:R-:W-:-:S02]  /*436c0*/  IMAD.MOV.U32 R4, RZ, RZ, R12 ;  /* 0x000000ffff047224 */ /* 0x002fc400078e000c */
[----:B------:R-:W-:Y:S02]  /*436d0*/  IMAD.MOV.U32 R5, RZ, RZ, R13 ;  /* 0x000000ffff057224 */ /* 0x000fe400078e000d */
[----:B------:R-:W5:Y:S04]  /*436e0*/  LDL.LU R13, [R1+0x924] ;  /* 0x00092400010d7983 */ /* 0x000f680000300800 */
[----:B------:R-:W5:Y:S04]  /*436f0*/  LDL.LU R12, [R1+0x928] ;  /* 0x00092800010c7983 */ /* 0x000f680000300800 */
[----:B------:R1:W-:Y:S01]  /*43700*/  LDGSTS.E [R6+0x5780], desc[UR22][R4.64], P2 ;  /* 0x0578000004067fae */ /* 0x0003e200091a1016 */
[----:B--2---:R-:W-:-:S04]  /*43710*/  IADD3 R8, P4, PT, R8, R134, RZ ;  /* 0x0000008608087210 */ /* 0x004fc80007f9e0ff */
[----:B------:R-:W-:Y:S02]  /*43720*/  IADD3.X R10, PT, PT, R10, R135, RZ, P4, !PT ;  /* 0x000000870a0a7210 */ /* 0x000fe400027fe4ff */
[----:B----4-:R-:W-:Y:S01]  /*43730*/  IADD3 R9, P5, PT, R9, R134, RZ ;  /* 0x0000008609097210 */ /* 0x010fe20007fbe0ff */
[----:B------:R-:W-:Y:S01]  /*43740*/  STL [R1+0x768], R8 ;  /* 0x0007680801007387 */ /* 0x000fe20000100800 */
[----:B-1----:R-:W-:Y:S02]  /*43750*/  IMAD.MOV.U32 R4, RZ, RZ, R8 ;  /* 0x000000ffff047224 */ /* 0x002fe400078e0008 */
[----:B------:R-:W-:Y:S01]  /*43760*/  IMAD.MOV.U32 R5, RZ, RZ, R10 ;  /* 0x000000ffff057224 */ /* 0x000fe200078e000a */
[----:B------:R1:W-:Y:S01]  /*43770*/  STL [R1+0x764], R10 ;  /* 0x0007640a01007387 */ /* 0x0003e20000100800 */
[----:B---3--:R-:W-:-:S03]  /*43780*/  IMAD.X R11, R11, 0x1, R135, P5 ;  /* 0x000000010b0b7824 */ /* 0x008fc600028e0687 */
[----:B------:R-:W-:Y:S04]  /*43790*/  STL [R1+0x7a8], R9 ;  /* 0x0007a80901007387 */ /* 0x000fe80000100800 */
[----:B------:R2:W-:Y:S04]  /*437a0*/  LDGSTS.E [R6+0x5b80], desc[UR22][R4.64], P2 ;  /* 0x05b8000004067fae */ /* 0x0005e800091a1016 */
[----:B-1----:R-:W3:Y:S04]  /*437b0*/  LDL.LU R10, [R1+0x968] ;  /* 0x00096800010a7983 */ /* 0x002ee80000300800 */
[----:B------:R1:W-:Y:S04]  /*437c0*/  STL [R1+0x7a4], R11 ;  /* 0x0007a40b01007387 */ /* 0x0003e80000100800 */
[----:B------:R-:W4:Y:S01]  /*437d0*/  LDL.LU R8, [R1+0x9a8] ;  /* 0x0009a80001087983 */ /* 0x000f220000300800 */
[----:B--2---:R-:W-:-:S03]  /*437e0*/  IMAD.MOV.U32 R5, RZ, RZ, R11 ;  /* 0x000000ffff057224 */ /* 0x004fc600078e000b */
[----:B-1----:R-:W2:Y:S01]  /*437f0*/  LDL.LU R11, [R1+0x964] ;  /* 0x00096400010b7983 */ /* 0x002ea20000300800 */
[----:B------:R-:W-:-:S03]  /*43800*/  IMAD.MOV.U32 R4, RZ, RZ, R9 ;  /* 0x000000ffff047224 */ /* 0x000fc600078e0009 */
[----:B------:R-:W2:Y:S04]  /*43810*/  LDL.LU R9, [R1+0x9a4] ;  /* 0x0009a40001097983 */ /* 0x000ea80000300800 */
[----:B------:R1:W-:Y:S01]  /*43820*/  LDGSTS.E [R6+0x5f80], desc[UR22][R4.64], P2 ;  /* 0x05f8000004067fae */ /* 0x0003e200091a1016 */
[----:B-----5:R-:W-:-:S04]  /*43830*/  IADD3 R7, P4, PT, R7, R134, RZ ;  /* 0x0000008607077210 */ /* 0x020fc80007f9e0ff */
[----:B------:R-:W-:Y:S01]  /*43840*/  IADD3.X R22, PT, PT, R22, R135, RZ, P4, !PT ;  /* 0x0000008716167210 */ /* 0x000fe200027fe4ff */
[----:B------:R5:W-:Y:S01]  /*43850*/  STL [R1+0x7e8], R7 ;  /* 0x0007e80701007387 */ /* 0x000be20000100800 */
[----:B------:R-:W-:-:S03]  /*43860*/  IADD3 R20, P5, PT, R20, R134, RZ ;  /* 0x0000008614147210 */ /* 0x000fc60007fbe0ff */
[----:B------:R2:W-:Y:S01]  /*43870*/  STL [R1+0x7e4], R22 ;  /* 0x0007e41601007387 */ /* 0x0005e20000100800 */
[----:B-1----:R-:W-:-:S03]  /*43880*/  IMAD.MOV.U32 R4, RZ, RZ, R7 ;  /* 0x000000ffff047224 */ /* 0x002fc600078e0007 */
[----:B------:R1:W-:Y:S04]  /*43890*/  STL [R1+0x828], R20 ;  /* 0x0008281401007387 */ /* 0x0003e80000100800 */
[----:B-----5:R-:W5:Y:S01]  /*438a0*/  LDL R7, [R1+0xa34] ;  /* 0x000a340001077983 */ /* 0x020f620000100800 */
[----:B------:R-:W-:Y:S02]  /*438b0*/  IMAD.MOV.U32 R5, RZ, RZ, R22 ;  /* 0x000000ffff057224 */ /* 0x000fe400078e0016 */
[----:B------:R-:W-:-:S03]  /*438c0*/  IMAD.X R21, R21, 0x1, R135, P5 ;  /* 0x0000000115157824 */ /* 0x000fc600028e0687 */
[----:B------:R1:W-:Y:S02]  /*438d0*/  LDGSTS.E [R6+0x6380], desc[UR22][R4.64], P2 ;  /* 0x0638000004067fae */ /* 0x0003e400091a1016 */
[----:B-1----:R-:W-:Y:S02]  /*438e0*/  IMAD.MOV.U32 R4, RZ, RZ, R20 ;  /* 0x000000ffff047224 */ /* 0x002fe400078e0014 */
[----:B------:R-:W-:-:S05]  /*438f0*/  IMAD.MOV.U32 R5, RZ, RZ, R21 ;  /* 0x000000ffff057224 */ /* 0x000fca00078e0015 */
[----:B------:R1:W-:Y:S01]  /*43900*/  LDGSTS.E [R6+0x6780], desc[UR22][R4.64], P2 ;  /* 0x0678000004067fae */ /* 0x0003e200091a1016 */
[----:B------:R-:W-:-:S05]  /*43910*/  IADD3 R18, P4, PT, R18, R134, RZ ;  /* 0x0000008612127210 */ /* 0x000fca0007f9e0ff */
[----:B-1----:R-:W-:Y:S01]  /*43920*/  IMAD.MOV.U32 R4, RZ, RZ, R18 ;  /* 0x000000ffff047224 */ /* 0x002fe200078e0012 */
[----:B------:R-:W-:Y:S02]  /*43930*/  IADD3 R16, P5, PT, R16, R134, RZ ;  /* 0x0000008610107210 */ /* 0x000fe40007fbe0ff */
[----:B------:R-:W-:-:S05]  /*43940*/  IADD3.X R19, PT, PT, R19, R135, RZ, P4, !PT ;  /* 0x0000008713137210 */ /* 0x000fca00027fe4ff */
[----:B------:R-:W-:Y:S02]  /*43950*/  IMAD.MOV.U32 R5, RZ, RZ, R19 ;  /* 0x000000ffff057224 */ /* 0x000fe400078e0013 */
[----:B------:R-:W-:-:S03]  /*43960*/  IMAD.X R17, R17, 0x1, R135, P5 ;  /* 0x0000000111117824 */ /* 0x000fc600028e0687 */
[----:B------:R1:W-:Y:S01]  /*43970*/  LDGSTS.E [R6+0x6b80], desc[UR22][R4.64], P2 ;  /* 0x06b8000004067fae */ /* 0x0003e200091a1016 */
[----:B------:R-:W-:-:S04]  /*43980*/  IADD3 R14, P4, PT, R14, R134, RZ ;  /* 0x000000860e0e7210 */ /* 0x000fc80007f9e0ff */
[----:B------:R-:W-:Y:S01]  /*43990*/  IADD3.X R15, PT, PT, R15, R135, RZ, P4, !PT ;  /* 0x000000870f0f7210 */ /* 0x000fe200027fe4ff */
[----:B-1----:R-:W-:Y:S02]  /*439a0*/  IMAD.MOV.U32 R4, RZ, RZ, R16 ;  /* 0x000000ffff047224 */ /* 0x002fe400078e0010 */
[----:B------:R-:W-:-:S05]  /*439b0*/  IMAD.MOV.U32 R5, RZ, RZ, R17 ;  /* 0x000000ffff057224 */ /* 0x000fca00078e0011 */
[----:B------:R1:W-:Y:S01]  /*439c0*/  LDGSTS.E [R6+0x6f80], desc[UR22][R4.64], P2 ;  /* 0x06f8000004067fae */ /* 0x0003e200091a1016 */
[----:B------:R-:W-:Y:S01]  /*439d0*/  IADD3 R12, P5, PT, R12, R134, RZ ;  /* 0x000000860c0c7210 */ /* 0x000fe20007fbe0ff */
[----:B-1----:R-:W-:Y:S02]  /*439e0*/  IMAD.MOV.U32 R4, RZ, RZ, R14 ;  /* 0x000000ffff047224 */ /* 0x002fe400078e000e */
[----:B------:R-:W-:Y:S02]  /*439f0*/  IMAD.MOV.U32 R5, RZ, RZ, R15 ;  /* 0x000000ffff057224 */ /* 0x000fe400078e000f */
[----:B------:R-:W-:Y:S01]  /*43a00*/  IMAD.X R13, R13, 0x1, R135, P5 ;  /* 0x000000010d0d7824 */ /* 0x000fe200028e0687 */
[----:B------:R1:W-:Y:S04]  /*43a10*/  STL [R1+0x824], R21 ;  /* 0x0008241501007387 */ /* 0x0003e80000100800 */
[----:B------:R1:W-:Y:S04]  /*43a20*/  LDGSTS.E [R6+0x7380], desc[UR22][R4.64], P2 ;  /* 0x0738000004067fae */ /* 0x0003e800091a1016 */
[----:B------:R2:W-:Y:S04]  /*43a30*/  STL [R1+0x868], R18 ;  /* 0x0008681201007387 */ /* 0x0005e80000100800 */
[----:B------:R2:W-:Y:S01]  /*43a40*/  STL [R1+0x864], R19 ;  /* 0x0008641301007387 */ /* 0x0005e20000100800 */
[----:B-1----:R-:W-:-:S02]  /*43a50*/  IMAD.MOV.U32 R4, RZ, RZ, R12 ;  /* 0x000000ffff047224 */ /* 0x002fc400078e000c */
[----:B------:R-:W-:Y:S01]  /*43a60*/  IMAD.MOV.U32 R5, RZ, RZ, R13 ;  /* 0x000000ffff057224 */ /* 0x000fe200078e000d */
[----:B------:R1:W-:Y:S04]  /*43a70*/  STL [R1+0x8a8], R16 ;  /* 0x0008a81001007387 */ /* 0x0003e80000100800 */
[----:B------:R1:W-:Y:S04]  /*43a80*/  STL [R1+0x8a4], R17 ;  /* 0x0008a41101007387 */ /* 0x0003e80000100800 */
[----:B------:R1:W-:Y:S04]  /*43a90*/  LDGSTS.E [R6+0x7780], desc[UR22][R4.64], P2 ;  /* 0x0778000004067fae */ /* 0x0003e800091a1016 */
[----:B------:R1:W-:Y:S01]  /*43aa0*/  STL [R1+0x8e8], R14 ;  /* 0x0008e80e01007387 */ /* 0x0003e20000100800 */
[----:B---3--:R-:W-:-:S03]  /*43ab0*/  IADD3 R10, P4, PT, R10, R134, RZ ;  /* 0x000000860a0a7210 */ /* 0x008fc60007f9e0ff */
[----:B------:R3:W-:Y:S02]  /*43ac0*/  STL [R1+0x8e4], R15 ;  /* 0x0008e40f01007387 */ /* 0x0007e40000100800 */
[----:B-1----:R-:W-:Y:S01]  /*43ad0*/  IMAD.MOV.U32 R4, RZ, RZ, R10 ;  /* 0x000000ffff047224 */ /* 0x002fe200078e000a */
[----:B----4-:R-:W-:Y:S02]  /*43ae0*/  IADD3 R8, P5, PT, R8, R134, RZ ;  /* 0x0000008608087210 */ /* 0x010fe40007fbe0ff */
[----:B--2---:R-:W-:Y:S01]  /*43af0*/  IADD3.X R11, PT, PT, R11, R135, RZ, P4, !PT ;  /* 0x000000870b0b7210 */ /* 0x004fe200027fe4ff */
[----:B------:R3:W-:Y:S04]  /*43b00*/  STL [R1+0x928], R12 ;  /* 0x0009280c01007387 */ /* 0x0007e80000100800 */
[----:B------:R-:W-:Y:S01]  /*43b10*/  IMAD.MOV.U32 R5, RZ, RZ, R11 ;  /* 0x000000ffff057224 */ /* 0x000fe200078e000b */
[----:B------:R3:W-:Y:S01]  /*43b20*/  STL [R1+0x924], R13 ;  /* 0x0009240d01007387 */ /* 0x0007e20000100800 */
[----:B------:R-:W-:-:S03]  /*43b30*/  IMAD.X R9, R9, 0x1, R135, P5 ;  /* 0x0000000109097824 */ /* 0x000fc600028e0687 */
[----:B------:R3:W-:Y:S04]  /*43b40*/  STL [R1+0x968], R10 ;  /* 0x0009680a01007387 */ /* 0x0007e80000100800 */
[----:B------:R3:W-:Y:S04]  /*43b50*/  STL [R1+0x964], R11 ;  /* 0x0009640b01007387 */ /* 0x0007e80000100800 */
[----:B------:R1:W-:Y:S04]  /*43b60*/  LDGSTS.E [R6+0x7b80], desc[UR22][R4.64], P2 ;  /* 0x07b8000004067fae */ /* 0x0003e800091a1016 */
[----:B------:R3:W-:Y:S04]  /*43b70*/  STL [R1+0x9a8], R8 ;  /* 0x0009a80801007387 */ /* 0x0007e80000100800 */
[----:B------:R3:W-:Y:S01]  /*43b80*/  STL [R1+0x9a4], R9 ;  /* 0x0009a40901007387 */ /* 0x0007e20000100800 */
[----:B-1----:R-:W-:-:S02]  /*43b90*/  IMAD.MOV.U32 R4, RZ, RZ, R8 ;  /* 0x000000ffff047224 */ /* 0x002fc400078e0008 */
[----:B------:R-:W-:Y:S01]  /*43ba0*/  IMAD.MOV.U32 R5, RZ, RZ, R9 ;  /* 0x000000ffff057224 */ /* 0x000fe200078e0009 */
[----:B------:R-:W-:-:S04]  /*43bb0*/  UIADD3 UR13, UPT, UPT, UR13, 0x1, URZ ;  /* 0x000000010d0d7890 */ /* 0x000fc8000fffe0ff */
[----:B------:R1:W-:Y:S01]  /*43bc0*/  LDGSTS.E [R6+0x7f80], desc[UR22][R4.64], P2 ;  /* 0x07f8000004067fae */ /* 0x0003e200091a1016 */
[----:B------:R-:W-:-:S03]  /*43bd0*/  UISETP.GT.AND UP1, UPT, UR13, 0x1, UPT ;  /* 0x000000010d00788c */ /* 0x000fc6000bf24270 */
[----:B------:R-:W0:Y:S01]  /*43be0*/  LDGDEPBAR ;  /* 0x00000000000079af */ /* 0x000e220000000000 */
[----:B------:R-:W-:Y:S02]  /*43bf0*/  USEL UR5, URZ, 0x1, !UP1 ;  /* 0x00000001ff057887 */ /* 0x000fe4000c800000 */
[----:B------:R-:W-:Y:S02]  /*43c00*/  USEL UR13, UR13, URZ, !UP1 ;  /* 0x000000ff0d0d7287 */ /* 0x000fe4000c800000 */
[----:B------:R-:W-:Y:S02]  /*43c10*/  ULOP3.LUT UR5, UR6, UR5, URZ, 0x3c, !UPT ;  /* 0x0000000506057292 */ /* 0x000fe4000f8e3cff */
[----:B-1----:R-:W-:Y:S01]  /*43c20*/  IMAD.U32 R4, RZ, RZ, UR6 ;  /* 0x00000006ff047e24 */ /* 0x002fe2000f8e00ff */
[C---:B-----5:R-:W-:Y:S02]  /*43c30*/  ISETP.NE.U32.AND P2, PT, R250.reuse, R7, PT ;  /* 0x00000007fa00720c */ /* 0x060fe40003f45070 */
[----:B------:R-:W-:-:S11]  /*43c40*/  IADD3 R250, PT, PT, R250, 0x1, RZ ;  /* 0x00000001fafa7810 */ /* 0x000fd60007ffe0ff */
[----:B---3--:R-:W-:Y:S05]  /*43c50*/  @P2 BRA `(.L_x_11) ;  /* 0xffffff0800902947 */ /* 0x008fea000383ffff */
.L_x_8:
[----:B------:R-:W2:Y:S01]  /*43c60*/  LDL.LU R10, [R1+0xff0] ;  /* 0x000ff000010a7983 */ /* 0x000ea20000300800 */
[----:B------:R-:W1:Y:S03]  /*43c70*/  LDCU UR5, c[0x0][0x3b8] ;  /* 0x00007700ff0577ac */ /* 0x000e660008000800 */
[----:B------:R-:W3:Y:S01]  /*43c80*/  LDL.LU R5, [R1+0xff4] ;  /* 0x000ff40001057983 */ /* 0x000ee20000300800 */
[----:B------:R-:W4:Y:S01]  /*43c90*/  LDCU UR7, c[0x0][0x3b4] ;  /* 0x00007680ff0777ac */ /* 0x000f220008000800 */
[----:B------:R-:W2:Y:S01]  /*43ca0*/  LDCU.128 UR12, c[0x0][0x390] ;  /* 0x00007200ff0c77ac */ /* 0x000ea20008000c00 */
[----:B------:R-:W3:Y:S01]  /*43cb0*/  LDCU UR20, c[0x0][0x39c] ;  /* 0x00007380ff1477ac */ /* 0x000ee20008000800 */
[----:B------:R-:W2:Y:S01]  /*43cc0*/  LDCU UR8, c[0x0][0x39c] ;  /* 0x00007380ff0877ac */ /* 0x000ea20008000800 */
[----:B-1----:R-:W-:Y:S01]  /*43cd0*/  IMAD R7, R3, UR5, RZ ;  /* 0x0000000503077c24 */ /* 0x002fe2000f8e02ff */
[----:B------:R-:W1:Y:S03]  /*43ce0*/  LDCU UR16, c[0x0][0x39c] ;  /* 0x00007380ff1077ac */ /* 0x000e660008000800 */
[----:B------:R-:W-:Y:S01]  /*43cf0*/  VIADD R9, R7, UR5 ;  /* 0x0000000507097c36 */ /* 0x000fe20008000000 */
[----:B------:R-:W1:Y:S03]  /*43d00*/  LDCU UR17, c[0x0][0x39c] ;  /* 0x00007380ff1177ac */ /* 0x000e660008000800 */
[----:B------:R-:W-:Y:S01]  /*43d10*/  VIADD R12, R9, UR5 ;  /* 0x00000005090c7c36 */ /* 0x000fe20008000000 */
[----:B------:R-:W1:Y:S03]  /*43d20*/  LDCU UR18, c[0x0][0x39c] ;  /* 0x00007380ff1277ac */ /* 0x000e660008000800 */
[----:B------:R-:W-:Y:S01]  /*43d30*/  VIADD R4, R12, UR5 ;  /* 0x000000050c047c36 */ /* 0x000fe20008000000 */
[----:B------:R-:W1:Y:S03]  /*43d40*/  LDCU UR19, c[0x0][0x39c] ;  /* 0x00007380ff1377ac */ /* 0x000e660008000800 */
[----:B------:R-:W-:-:S05]  /*43d50*/  VIADD R16, R4, UR5 ;  /* 0x0000000504107c36 */ /* 0x000fca0008000000 */
[----:B------:R-:W-:-:S05]  /*43d60*/  IADD3 R11, PT, PT, R16, UR5, RZ ;  /* 0x00000005100b7c10 */ /* 0x000fca000fffe0ff */
[----:B------:R-:W-:-:S04]  /*43d70*/  VIADD R15, R11, UR5 ;  /* 0x000000050b0f7c36 */ /* 0x000fc80008000000 */
[----:B------:R-:W-:-:S04]  /*43d80*/  VIADD R8, R15, UR5 ;  /* 0x000000050f087c36 */ /* 0x000fc80008000000 */
[----:B------:R-:W-:Y:S01]  /*43d90*/  VIADD R6, R8, UR5 ;  /* 0x0000000508067c36 */ /* 0x000fe20008000000 */
[C---:B--2---:R-:W-:Y:S01]  /*43da0*/  ISETP.GE.AND P1, PT, R10.reuse, UR14, PT ;  /* 0x0000000e0a007c0c */ /* 0x044fe2000bf26270 */
[----:B----4-:R-:W-:Y:S02]  /*43db0*/  IMAD R0, R10, UR7, RZ ;  /* 0x000000070a007c24 */ /* 0x010fe4000f8e02ff */
[----:B------:R-:W-:Y:S01]  /*43dc0*/  VIADD R10, R6, UR5 ;  /* 0x00000005060a7c36 */ /* 0x000fe20008000000 */
[----:B---3--:R-:W-:Y:S02]  /*43dd0*/  ISETP.LT.AND P5, PT, R5, UR20, !P1 ;  /* 0x0000001405007c0c */ /* 0x008fe4000cfa1270 */
[----:B------:R-:W-:Y:S01]  /*43de0*/  LEA R2, P4, R0, UR12, 0x2 ;  /* 0x0000000c00027c11 */ /* 0x000fe2000f8810ff */
[----:B------:R-:W-:Y:S01]  /*43df0*/  VIADD R14, R10, UR5 ;  /* 0x000000050a0e7c36 */ /* 0x000fe20008000000 */
[----:B------:R-:W-:Y:S02]  /*43e00*/  ISETP.LT.AND P2, PT, R3, UR15, !P1 ;  /* 0x0000000f03007c0c */ /* 0x000fe4000cf41270 */
[----:B------:R-:W-:-:S02]  /*43e10*/  LEA.HI.X.SX32 R0, R0, UR13, 0x2, P4 ;  /* 0x0000000d00007c11 */ /* 0x000fc4000a0f16ff */
[----:B------:R-:W-:Y:S02]  /*43e20*/  IADD3 R5, PT, PT, R14, UR5, RZ ;  /* 0x000000050e057c10 */ /* 0x000fe4000fffe0ff */
[----:B------:R-:W-:Y:S01]  /*43e30*/  P2R R252, PR, RZ, 0x20 ;  /* 0x00000020fffc7803 */ /* 0x000fe20000000000 */
[----:B-1----:R-:W-:Y:S06]  /*43e40*/  @!P3 BRA `(.L_x_12) ;  /* 0x000000000010b947 */ /* 0x002fec0003800000 */
[----:B------:R-:W-:-:S06]  /*43e50*/  USHF.L.U32 UR6, UR6, 0x1f, URZ ;  /* 0x0000001f06067899 */ /* 0x000fcc00080006ff */
[----:B------:R-:W-:-:S04]  /*43e60*/  IMAD.U32 R3, RZ, RZ, UR6 ;  /* 0x00000006ff037e24 */ /* 0x000fc8000f8e00ff */
[----:B------:R-:W1:Y:S02]  /*43e70*/  SYNCS.PHASECHK.TRANS64.TRYWAIT P3, [UR4], R3 ;  /* 0x00000003ff0075a7 */ /* 0x000e640008061104 */
[----:B-1----:R-:W-:Y:S05]  /*43e80*/  @!P3 BRA `(.L_x_13) ;  /* 0x0000007c0058b947 */ /* 0x002fea0003800000 */
.L_x_12:
[----:B------:R-:W-:-:S04]  /*43e90*/  DEPBAR.LE SB0, 0x0 ;  /* 0x000080000000791a */ /* 0x000fc80000000000 */
[----:B------:R-:W-:Y:S01]  /*43ea0*/  BAR.SYNC.DEFER_BLOCKING 0x0 ;  /* 0x0000000000007b1d */ /* 0x000fe20000010000 */
[-C--:B------:R-:W-:Y:S01]  /*43eb0*/  LEA R210, P3, R7, R2.reuse, 0x2 ;  /* 0x0000000207d27211 */ /* 0x080fe200078610ff */
[----:B------:R-:W-:Y:S01]  /*43ec0*/  VIADD R13, R5, UR5 ;  /* 0x00000005050d7c36 */ /* 0x000fe20008000000 */
[----:B------:R-:W-:Y:S02]  /*43ed0*/  LEA R208, P4, R9, R2, 0x2 ;  /* 0x0000000209d07211 */ /* 0x000fe400078810ff */
[----:B------:R-:W-:Y:S01]  /*43ee0*/  LEA.HI.X.SX32 R211, R7, R0, 0x2, P3 ;  /* 0x0000000007d37211 */ /* 0x000fe200018f16ff */
[----:B------:R-:W-:Y:S01]  /*43ef0*/  VIADD R7, R13, UR5 ;  /* 0x000000050d077c36 */ /* 0x000fe20008000000 */
[----:B------:R-:W-:Y:S01]  /*43f00*/  LEA R206, P3, R12, R2, 0x2 ;  /* 0x000000020cce7211 */ /* 0x000fe200078610ff */
[----:B------:R-:W1:Y:S01]  /*43f10*/  LDCU UR4, c[0x0][0x39c] ;  /* 0x00007380ff0477ac */ /* 0x000e620008000800 */
[----:B------:R-:W-:Y:S01]  /*43f20*/  LEA.HI.X.SX32 R209, R9, R0, 0x2, P4 ;  /* 0x0000000009d17211 */ /* 0x000fe200020f16ff */
[----:B------:R-:W-:Y:S01]  /*43f30*/  VIADD R9, R7, UR5 ;  /* 0x0000000507097c36 */ /* 0x000fe20008000000 */
[----:B------:R-:W-:Y:S01]  /*43f40*/  LEA R202, P4, R16, R2, 0x2 ;  /* 0x0000000210ca7211 */ /* 0x000fe200078810ff */
[----:B------:R-:W2:Y:S01]  /*43f50*/  LDCU UR6, c[0x0][0x39c] ;  /* 0x00007380ff0677ac */ /* 0x000ea20008000800 */
[----:B------:R-:W-:Y:S01]  /*43f60*/  LEA.HI.X.SX32 R207, R12, R0, 0x2, P3 ;  /* 0x000000000ccf7211 */ /* 0x000fe200018f16ff */
[----:B------:R-:W-:Y:S01]  /*43f70*/  VIADD R12, R9, UR5 ;  /* 0x00000005090c7c36 */ /* 0x000fe20008000000 */
[----:B------:R-:W-:Y:S01]  /*43f80*/  LEA R204, P3, R4, R2, 0x2 ;  /* 0x0000000204cc7211 */ /* 0x000fe200078610ff */
[----:B------:R-:W3:Y:S01]  /*43f90*/  LDCU UR7, c[0x0][0x39c] ;  /* 0x00007380ff0777ac */ /* 0x000ee20008000800 */
[----:B------:R-:W-:-:S02]  /*43fa0*/  LEA.HI.X.SX32 R203, R16, R0, 0x2, P4 ;  /* 0x0000000010cb7211 */ /* 0x000fc400020f16ff */
[----:B------:R-:W-:Y:S02]  /*43fb0*/  LEA R198, P4, R15, R2, 0x2 ;  /* 0x000000020fc67211 */ /* 0x000fe400078810ff */
[----:B------:R-:W-:Y:S02]  /*43fc0*/  LEA.HI.X.SX32 R205, R4, R0, 0x2, P3 ;  /* 0x0000000004cd7211 */ /* 0x000fe400018f16ff */
[----:B------:R-:W-:Y:S01]  /*43fd0*/  LEA R200, P3, R11, R2, 0x2 ;  /* 0x000000020bc87211 */ /* 0x000fe200078610ff */
[----:B------:R-:W4:Y:S02]  /*43fe0*/  @!P0 SYNCS.CCTL.IV [UR9+0x80000] ;  /* 0x08000000ff0089b1 */ /* 0x000f240008000009 */
[----:B----4-:R-:W-:Y:S01]  /*43ff0*/  BAR.SYNC.DEFER_BLOCKING 0x0 ;  /* 0x0000000000007b1d */ /* 0x010fe20000010000 */
[----:B------:R-:W-:Y:S02]  /*44000*/  LEA.HI.X.SX32 R199, R15, R0, 0x2, P4 ;  /* 0x000000000fc77211 */ /* 0x000fe400020f16ff */
[----:B------:R-:W-:-:S02]  /*44010*/  LEA R212, P4, R6, R2, 0x2 ;  /* 0x0000000206d47211 */ /* 0x000fc400078810ff */
[----:B------:R-:W-:Y:S02]  /*44020*/  LEA.HI.X.SX32 R201, R11, R0, 0x2, P3 ;  /* 0x000000000bc97211 */ /* 0x000fe400018f16ff */
[----:B------:R-:W-:Y:S01]  /*44030*/  LEA R196, P3, R8, R2, 0x2 ;  /* 0x0000000208c47211 */ /* 0x000fe200078610ff */
[----:B------:R-:W4:Y:S01]  /*44040*/  LDTM.x64 R20, tmem[UR11] ;  /* 0x0000000b001479ee */ /* 0x000f220008340000 */
[----:B------:R-:W-:Y:S01]  /*44050*/  LEA.HI.X.SX32 R213, R6, R0, 0x2, P4 ;  /* 0x0000000006d57211 */ /* 0x000fe200020f16ff */
[----:B------:R-:W5:Y:S01]  /*44060*/  LDTM.x64 R132, tmem[UR11+0x40] ;  /* 0x0000400b008479ee */ /* 0x000f620008340000 */
[----:B------:R-:W-:Y:S02]  /*44070*/  LEA R236, P4, R14, R2, 0x2 ;  /* 0x000000020eec7211 */ /* 0x000fe400078810ff */
[----:B------:R-:W-:Y:S02]  /*44080*/  LEA.HI.X.SX32 R197, R8, R0, 0x2, P3 ;  /* 0x0000000008c57211 */ /* 0x000fe400018f16ff */
[----:B------:R-:W-:-:S02]  /*44090*/  LEA R230, P3, R10, R2, 0x2 ;  /* 0x000000020ae67211 */ /* 0x000fc400078610ff */
[----:B------:R-:W-:Y:S02]  /*440a0*/  LEA.HI.X.SX32 R237, R14, R0, 0x2, P4 ;  /* 0x000000000eed7211 */ /* 0x000fe400020f16ff */
[----:B------:R-:W-:Y:S02]  /*440b0*/  LEA R224, P4, R13, R2, 0x2 ;  /* 0x000000020de07211 */ /* 0x000fe400078810ff */
[----:B------:R-:W-:Y:S02]  /*440c0*/  LEA.HI.X.SX32 R231, R10, R0, 0x2, P3 ;  /* 0x000000000ae77211 */ /* 0x000fe400018f16ff */
[----:B------:R-:W-:Y:S01]  /*440d0*/  LEA R242, P3, R5, R2, 0x2 ;  /* 0x0000000205f27211 */ /* 0x000fe200078610ff */
[----:B------:R-:W1:Y:S01]  /*440e0*/  @!P0 SYNCS.CCTL.IV [UR9+0x80008] ;  /* 0x08000800ff0089b1 */ /* 0x000e620008000009 */
[----:B------:R-:W-:Y:S01]  /*440f0*/  LEA.HI.X.SX32 R225, R13, R0, 0x2, P4 ;  /* 0x000000000de17211 */ /* 0x000fe200020f16ff */
[----:B------:R-:W1:Y:S01]  /*44100*/  LDCU UR9, c[0x0][0x39c] ;  /* 0x00007380ff0977ac */ /* 0x000e620008000800 */
[----:B------:R-:W-:-:S02]  /*44110*/  LEA R16, P4, R9, R2, 0x2 ;  /* 0x0000000209107211 */ /* 0x000fc400078810ff */
[----:B------:R-:W-:Y:S02]  /*44120*/  IADD3 R4, PT, PT, R12, UR5, RZ ;  /* 0x000000050c047c10 */ /* 0x000fe4000fffe0ff */
[----:B------:R-:W-:Y:S01]  /*44130*/  LEA.HI.X.SX32 R243, R5, R0, 0x2, P3 ;  /* 0x0000000005f37211 */ /* 0x000fe200018f16ff */
[----:B----4-:R-:W-:Y:S01]  /*44140*/  STL.64 [R1+0x38], R34 ;  /* 0x0000382201007387 */ /* 0x010fe20000100a00 */
[----:B------:R-:W-:Y:S01]  /*44150*/  LEA R218, P3, R7, R2, 0x2 ;  /* 0x0000000207da7211 */ /* 0x000fe200078610ff */
[----:B------:R-:W-:Y:S01]  /*44160*/  VIADD R3, R4, UR5 ;  /* 0x0000000504037c36 */ /* 0x000fe20008000000 */
[-C--:B------:R-:W-:Y:S01]  /*44170*/  LEA.HI.X.SX32 R17, R9, R0.reuse, 0x2, P4 ;  /* 0x0000000009117211 */ /* 0x080fe200020f16ff */
[----:B------:R-:W-:Y:S01]  /*44180*/  STL.64 [R1+0x40], R36 ;  /* 0x0000402401007387 */ /* 0x000fe20000100a00 */
[----:B------:R-:W-:Y:S01]  /*44190*/  LEA.HI.X.SX32 R219, R7, R0, 0x2, P3 ;  /* 0x0000000007db7211 */ /* 0x000fe200018f16ff */
[----:B------:R-:W-:Y:S01]  /*441a0*/  VIADD R11, R3, UR5 ;  /* 0x00000005030b7c36 */ /* 0x000fe20008000000 */
[C---:B------:R-:W-:Y:S01]  /*441b0*/  LEA R18, P3, R12.reuse, R2, 0x2 ;  /* 0x000000020c127211 */ /* 0x040fe200078610ff */
[----:B------:R-:W-:Y:S01]  /*441c0*/  STL.64 [R1+0x48], R38 ;  /* 0x0000482601007387 */ /* 0x000fe20000100a00 */
[----:B------:R-:W-:Y:S01]  /*441d0*/  IMAD.MOV.U32 R239, RZ, RZ, R20 ;  /* 0x000000ffffef7224 */ /* 0x000fe200078e0014 */
[----:B------:R-:W-:Y:S01]  /*441e0*/  MOV R226, R25 ;  /* 0x0000001900e27202 */ /* 0x000fe20000000f00 */
[----:B------:R-:W-:Y:S01]  /*441f0*/  VIADD R8, R11, UR5 ;  /* 0x000000050b087c36 */ /* 0x000fe20008000000 */
[----:B------:R-:W-:Y:S01]  /*44200*/  STL.64 [R1+0x50], R40 ;  /* 0x0000502801007387 */ /* 0x000fe20000100a00 */
[----:B------:R-:W-:Y:S01]  /*44210*/  LEA.HI.X.SX32 R19, R12, R0, 0x2, P3 ;  /* 0x000000000c137211 */ /* 0x000fe200018f16ff */
[----:B------:R-:W-:Y:S01]  /*44220*/  IMAD.MOV.U32 R235, RZ, RZ, R21 ;  /* 0x000000ffffeb7224 */ /* 0x000fe200078e0015 */
[C---:B------:R-:W-:Y:S01]  /*44230*/  LEA R14, P3, R3.reuse, R2, 0x2 ;  /* 0x00000002030e7211 */ /* 0x040fe200078610ff */
[----:B------:R-:W-:Y:S01]  /*44240*/  STL.64 [R1+0x58], R42 ;  /* 0x0000582a01007387 */ /* 0x000fe20000100a00 */
[----:B------:R-:W-:Y:S01]  /*44250*/  IADD3 R6, PT, PT, R8, UR5, RZ ;  /* 0x0000000508067c10 */ /* 0x000fe2000fffe0ff */
[----:B------:R-:W-:Y:S01]  /*44260*/  IMAD.MOV.U32 R233, RZ, RZ, R22 ;  /* 0x000000ffffe97224 */ /* 0x000fe200078e0016 */
[----:B------:R-:W-:Y:S01]  /*44270*/  LEA.HI.X.SX32 R15, R3, R0, 0x2, P3 ;  /* 0x00000000030f7211 */ /* 0x000fe200018f16ff */
[----:B------:R-:W-:Y:S01]  /*44280*/  STL.64 [R1+0x60], R44 ;  /* 0x0000602c01007387 */ /* 0x000fe20000100a00 */
[----:B------:R-:W-:Y:S01]  /*44290*/  IMAD.MOV.U32 R229, RZ, RZ, R23 ;  /* 0x000000ffffe57224 */ /* 0x000fe200078e0017 */
[----:B------:R-:W-:Y:S01]  /*442a0*/  MOV R216, R33 ;  /* 0x0000002100d87202 */ /* 0x000fe20000000f00 */
[----:B------:R-:W-:Y:S01]  /*442b0*/  VIADD R10, R6, UR5 ;  /* 0x00000005060a7c36 */ /* 0x000fe20008000000 */
[----:B------:R-:W-:Y:S01]  /*442c0*/  STL.64 [R1+0x68], R46 ;  /* 0x0000682e01007387 */ /* 0x000fe20000100a00 */
[----:B------:R-:W-:-:S02]  /*442d0*/  IMAD.MOV.U32 R227, RZ, RZ, R24 ;  /* 0x000000ffffe37224 */ /* 0x000fc400078e0018 */
[----:B------:R-:W-:Y:S01]  /*442e0*/  VIADD R5, R10, UR5 ;  /* 0x000000050a057c36 */ /* 0x000fe20008000000 */
[----:B------:R-:W-:Y:S01]  /*442f0*/  STL.64 [R1+0x70], R48 ;  /* 0x0000703001007387 */ /* 0x000fe20000100a00 */
[----:B------:R-:W-:Y:S02]  /*44300*/  IMAD.MOV.U32 R223, RZ, RZ, R26 ;  /* 0x000000ffffdf7224 */ /* 0x000fe400078e001a */
[----:B------:R-:W-:Y:S01]  /*44310*/  VIADD R7, R5, UR5 ;  /* 0x0000000505077c36 */ /* 0x000fe20008000000 */
[----:B------:R-:W-:Y:S01]  /*44320*/  STL.64 [R1+0x78], R50 ;  /* 0x0000783201007387 */ /* 0x000fe20000100a00 */
[----:B------:R-:W-:Y:S02]  /*44330*/  IMAD.MOV.U32 R222, RZ, RZ, R29 ;  /* 0x000000ffffde7224 */ /* 0x000fe400078e001d */
[----:B------:R-:W-:Y:S01]  /*44340*/  VIADD R9, R7, UR5 ;  /* 0x0000000507097c36 */ /* 0x000fe20008000000 */
[----:B------:R-:W-:Y:S01]  /*44350*/  STL.64 [R1+0x80], R52 ;  /* 0x0000803401007387 */ /* 0x000fe20000100a00 */
[----:B------:R-:W-:-:S02]  /*44360*/  IMAD.MOV.U32 R221, RZ, RZ, R32 ;  /* 0x000000ffffdd7224 */ /* 0x000fc400078e0020 */
[----:B------:R-:W-:Y:S01]  /*44370*/  IMAD.MOV.U32 R220, RZ, RZ, R27 ;  /* 0x000000ffffdc7224 */ /* 0x000fe200078e001b */
[----:B------:R-:W-:Y:S01]  /*44380*/  STL.64 [R1+0x88], R54 ;  /* 0x0000883601007387 */ /* 0x000fe20000100a00 */
[----:B------:R-:W-:Y:S02]  /*44390*/  IMAD.MOV.U32 R217, RZ, RZ, R30 ;  /* 0x000000ffffd97224 */ /* 0x000fe400078e001e */
[----:B------:R-:W-:Y:S01]  /*443a0*/  IMAD.MOV.U32 R215, RZ, RZ, R28 ;  /* 0x000000ffffd77224 */ /* 0x000fe200078e001c */
[----:B------:R-:W-:Y:S01]  /*443b0*/  STL.64 [R1+0x90], R56 ;  /* 0x0000903801007387 */ /* 0x000fe20000100a00 */
[----:B------:R-:W-:-:S03]  /*443c0*/  IMAD.MOV.U32 R214, RZ, RZ, R31 ;  /* 0x000000ffffd67224 */ /* 0x000fc600078e001f */
[----:B------:R-:W-:Y:S04]  /*443d0*/  STL.64 [R1+0x98], R58 ;  /* 0x0000983a01007387 */ /* 0x000fe80000100a00 */
        /* <DEDUP_REMOVED lines=11> */
[----:B------:R4:W-:Y:S04]  /*44490*/  STL.64 [R1+0xf8], R82 ;  /* 0x0000f85201007387 */ /* 0x0009e80000100a00 */
[----:B------:R1:W-:Y:S04]  /*444a0*/  STL.64 [R1+0x1d0], R16 ;  /* 0x0001d01001007387 */ /* 0x0003e80000100a00 */
[----:B------:R-:W-:Y:S01]  /*444b0*/  STL.64 [R1+0x1c8], R18 ;  /* 0x0001c81201007387 */ /* 0x000fe20000100a00 */
[----:B----4-:R-:W4:Y:S01]  /*444c0*/  LDTM.x64 R68, tmem[UR11+0x80] ;  /* 0x0000800b004479ee */ /* 0x010f220008340000 */
[----:B-1----:R-:W-:-:S04]  /*444d0*/  LEA R16, P4, R4, R2, 0x2 ;  /* 0x0000000204107211 */ /* 0x002fc800078810ff */
[----:B------:R-:W-:Y:S01]  /*444e0*/  LEA.HI.X.SX32 R17, R4, R0, 0x2, P4 ;  /* 0x0000000004117211 */ /* 0x000fe200020f16ff */
[----:B------:R-:W-:Y:S01]  /*444f0*/  VIADD R4, R9, UR5 ;  /* 0x0000000509047c36 */ /* 0x000fe20008000000 */
[----:B------:R-:W-:-:S03]  /*44500*/  LEA R12, P4, R11, R2, 0x2 ;  /* 0x000000020b0c7211 */ /* 0x000fc600078810ff */
[----:B------:R-:W-:Y:S01]  /*44510*/  STL.64 [R1+0x1c0], R16 ;  /* 0x0001c01001007387 */ /* 0x000fe20000100a00 */
[----:B------:R-:W-:Y:S02]  /*44520*/  LEA.HI.X.SX32 R13, R11, R0, 0x2, P4 ;  /* 0x000000000b0d7211 */ /* 0x000fe400020f16ff */
[----:B------:R-:W-:Y:S01]  /*44530*/  IADD3 R3, PT, PT, R4, UR5, RZ ;  /* 0x0000000504037c10 */ /* 0x000fe2000fffe0ff */
[----:B------:R1:W-:Y:S04]  /*44540*/  STL.64 [R1+0x1b8], R14 ;  /* 0x0001b80e01007387 */ /* 0x0003e80000100a00 */
[----:B------:R2:W-:Y:S01]  /*44550*/  STL.64 [R1+0x1b0], R12 ;  /* 0x0001b00c01007387 */ /* 0x0005e20000100a00 */
[-C--:B-1----:R-:W-:Y:S02]  /*44560*/  LEA R14, P3, R8, R2.reuse, 0x2 ;  /* 0x00000002080e7211 */ /* 0x082fe400078610ff */
[----:B--2---:R-:W-:-:S02]  /*44570*/  LEA R12, P4, R6, R2, 0x2 ;  /* 0x00000002060c7211 */ /* 0x004fc400078810ff */
[-C--:B------:R-:W-:Y:S01]  /*44580*/  LEA.HI.X.SX32 R15, R8, R0.reuse, 0x2, P3 ;  /* 0x00000000080f7211 */ /* 0x080fe200018f16ff */
[----:B------:R-:W-:Y:S01]  /*44590*/  VIADD R8, R3, UR5 ;  /* 0x0000000503087c36 */ /* 0x000fe20008000000 */
[----:B------:R-:W-:-:S03]  /*445a0*/  LEA.HI.X.SX32 R13, R6, R0, 0x2, P4 ;  /* 0x00000000060d7211 */ /* 0x000fc600020f16ff */
[----:B------:R1:W-:Y:S01]  /*445b0*/  STL.64 [R1+0x1a8], R14 ;  /* 0x0001a80e01007387 */ /* 0x0003e20000100a00 */
[----:B------:R-:W-:-:S03]  /*445c0*/  VIADD R6, R8, UR5 ;  /* 0x0000000508067c36 */ /* 0x000fc60008000000 */
[----:B------:R2:W-:Y:S01]  /*445d0*/  STL.64 [R1+0x1a0], R12 ;  /* 0x0001a00c01007387 */ /* 0x0005e20000100a00 */
[CC--:B-1----:R-:W-:Y:S02]  /*445e0*/  LEA R14, P3, R10.reuse, R2.reuse, 0x2 ;  /* 0x000000020a0e7211 */ /* 0x0c2fe400078610ff */
[C---:B--2---:R-:W-:Y:S02]  /*445f0*/  LEA R12, P4, R5.reuse, R2, 0x2 ;  /* 0x00000002050c7211 */ /* 0x044fe400078810ff */
[-C--:B------:R-:W-:Y:S02]  /*44600*/  LEA.HI.X.SX32 R15, R10, R0.reuse, 0x2, P3 ;  /* 0x000000000a0f7211 */ /* 0x080fe400018f16ff */
[----:B------:R-:W-:Y:S01]  /*44610*/  LEA.HI.X.SX32 R13, R5, R0, 0x2, P4 ;  /* 0x00000000050d7211 */ /* 0x000fe200020f16ff */
[----:B------:R-:W-:Y:S02]  /*44620*/  VIADD R5, R6, UR5 ;  /* 0x0000000506057c36 */ /* 0x000fe40008000000 */
[----:B------:R1:W-:Y:S04]  /*44630*/  STL.64 [R1+0x198], R14 ;  /* 0x0001980e01007387 */ /* 0x0003e80000100a00 */
[----:B------:R2:W-:Y:S01]  /*44640*/  STL.64 [R1+0x190], R12 ;  /* 0x0001900c01007387 */ /* 0x0005e20000100a00 */
[----:B-1----:R-:W-:-:S02]  /*44650*/  LEA R14, P3, R7, R2, 0x2 ;  /* 0x00000002070e7211 */ /* 0x002fc400078610ff */
[----:B--2---:R-:W-:Y:S02]  /*44660*/  LEA R12, P4, R9, R2, 0x2 ;  /* 0x00000002090c7211 */ /* 0x004fe400078810ff */
[----:B------:R-:W-:Y:S01]  /*44670*/  LEA.HI.X.SX32 R15, R7, R0, 0x2, P3 ;  /* 0x00000000070f7211 */ /* 0x000fe200018f16ff */
[----:B------:R-:W-:Y:S01]  /*44680*/  VIADD R7, R5, UR5 ;  /* 0x0000000505077c36 */ /* 0x000fe20008000000 */
[C---:B------:R-:W-:Y:S02]  /*44690*/  LEA R10, P3, R4.reuse, R2, 0x2 ;  /* 0x00000002040a7211 */ /* 0x040fe400078610ff */
[----:B------:R-:W-:Y:S01]  /*446a0*/  LEA.HI.X.SX32 R13, R9, R0, 0x2, P4 ;  /* 0x00000000090d7211 */ /* 0x000fe200020f16ff */
[----:B------:R1:W-:Y:S01]  /*446b0*/  STL.64 [R1+0x188], R14 ;  /* 0x0001880e01007387 */ /* 0x0003e20000100a00 */
[----:B------:R-:W-:Y:S02]  /*446c0*/  LEA R16, P4, R3, R2, 0x2 ;  /* 0x0000000203107211 */ /* 0x000fe400078810ff */
[----:B------:R-:W-:-:S02]  /*446d0*/  LEA.HI.X.SX32 R11, R4, R0, 0x2, P3 ;  /* 0x00000000040b7211 */ /* 0x000fc400018f16ff */
[----:B------:R-:W-:Y:S01]  /*446e0*/  LEA.HI.X.SX32 R17, R3, R0, 0x2, P4 ;  /* 0x0000000003117211 */ /* 0x000fe200020f16ff */
[----:B-1----:R-:W2:Y:S04]  /*446f0*/  LDL.LU R14, [R1+0x1004] ;  /* 0x00100400010e7983 */ /* 0x002ea80000300800 */
[----:B------:R1:W-:Y:S04]  /*44700*/  STL.64 [R1+0x180], R12 ;  /* 0x0001800c01007387 */ /* 0x0003e80000100a00 */
[----:B------:R3:W-:Y:S01]  /*44710*/  STL.64 [R1+0x178], R10 ;  /* 0x0001780a01007387 */ /* 0x0007e20000100a00 */
[----:B-1----:R-:W-:-:S03]  /*44720*/  LEA R12, P3, R8, R2, 0x2 ;  /* 0x00000002080c7211 */ /* 0x002fc600078610ff */
[----:B---3--:R-:W3:Y:S01]  /*44730*/  LDL.LU R11, [R1+0x1000] ;  /* 0x00100000010b7983 */ /* 0x008ee20000300800 */
[----:B------:R-:W-:-:S03]  /*44740*/  LEA.HI.X.SX32 R13, R8, R0, 0x2, P3 ;  /* 0x00000000080d7211 */ /* 0x000fc600018f16ff */
[----:B------:R-:W4:Y:S04]  /*44750*/  LDL.LU R10, [R1+0xffc] ;  /* 0x000ffc00010a7983 */ /* 0x000f280000300800 */
[----:B------:R-:W4:Y:S01]  /*44760*/  LDL.LU R9, [R1+0xff8] ;  /* 0x000ff80001097983 */ /* 0x000f220000300800 */
[----:B------:R-:W-:-:S03]  /*44770*/  VIADD R4, R7, UR5 ;  /* 0x0000000507047c36 */ /* 0x000fc60008000000 */
[----:B------:R1:W-:Y:S02]  /*44780*/  STL.64 [R1+0x170], R16 ;  /* 0x0001701001007387 */ /* 0x0003e40000100a00 */
[----:B------:R-:W-:Y:S02]  /*44790*/  IADD3 R3, PT, PT, R4, UR5, RZ ;  /* 0x0000000504037c10 */ /* 0x000fe4000fffe0ff */
[----:B------:R5:W-:Y:S01]  /*447a0*/  STL.64 [R1+0x168], R12 ;  /* 0x0001680c01007387 */ /* 0x000be20000100a00 */
[CC--:B-1----:R-:W-:Y:S02]  /*447b0*/  LEA R16, P4, R6.reuse, R2.reuse, 0x2 ;  /* 0x0000000206107211 */ /* 0x0c2fe400078810ff */
[----:B-----5:R-:W-:Y:S02]  /*447c0*/  LEA R12, P3, R5, R2, 0x2 ;  /* 0x00000002050c7211 */ /* 0x020fe400078610ff */
[-C--:B------:R-:W-:Y:S01]  /*447d0*/  LEA.HI.X.SX32 R17, R6, R0.reuse, 0x2, P4 ;  /* 0x0000000006117211 */ /* 0x080fe200020f16ff */
[----:B------:R-:W-:Y:S01]  /*447e0*/  VIADD R6, R3, UR5 ;  /* 0x0000000503067c36 */ /* 0x000fe20008000000 */
[----:B------:R-:W-:-:S03]  /*447f0*/  LEA.HI.X.SX32 R13, R5, R0, 0x2, P3 ;  /* 0x00000000050d7211 */ /* 0x000fc600018f16ff */
[----:B------:R1:W-:Y:S01]  /*44800*/  STL.64 [R1+0x160], R16 ;  /* 0x0001601001007387 */ /* 0x0003e20000100a00 */
[----:B------:R-:W-:-:S03]  /*44810*/  VIADD R5, R6, UR5 ;  /* 0x0000000506057c36 */ /* 0x000fc60008000000 */
[----:B------:R5:W-:Y:S01]  /*44820*/  STL.64 [R1+0x158], R12 ;  /* 0x0001580c01007387 */ /* 0x000be20000100a00 */
[CC--:B-1----:R-:W-:Y:S02]  /*44830*/  LEA R16, P4, R7.reuse, R2.reuse, 0x2 ;  /* 0x0000000207107211 */ /* 0x0c2fe400078810ff */
[C---:B-----5:R-:W-:Y:S02]  /*44840*/  LEA R12, P3, R4.reuse, R2, 0x2 ;  /* 0x00000002040c7211 */ /* 0x060fe400078610ff */
[-C--:B------:R-:W-:Y:S02]  /*44850*/  LEA.HI.X.SX32 R17, R7, R0.reuse, 0x2, P4 ;  /* 0x0000000007117211 */ /* 0x080fe400020f16ff */
[----:B------:R-:W-:Y:S01]  /*44860*/  LEA.HI.X.SX32 R13, R4, R0, 0x2, P3 ;  /* 0x00000000040d7211 */ /* 0x000fe200018f16ff */
[----:B------:R-:W-:Y:S02]  /*44870*/  VIADD R4, R5, UR5 ;  /* 0x0000000505047c36 */ /* 0x000fe40008000000 */
[----:B------:R1:W-:Y:S04]  /*44880*/  STL.64 [R1+0x150], R16 ;  /* 0x0001501001007387 */ /* 0x0003e80000100a00 */
[----:B------:R5:W-:Y:S01]  /*44890*/  STL.64 [R1+0x148], R12 ;  /* 0x0001480c01007387 */ /* 0x000be20000100a00 */
[----:B-1----:R-:W-:-:S02]  /*448a0*/  LEA R16, P4, R3, R2, 0x2 ;  /* 0x0000000203107211 */ /* 0x002fc400078810ff */
[----:B-----5:R-:W-:Y:S02]  /*448b0*/  LEA R12, P3, R6, R2, 0x2 ;  /* 0x00000002060c7211 */ /* 0x020fe400078610ff */
[-C--:B------:R-:W-:Y:S01]  /*448c0*/  LEA.HI.X.SX32 R17, R3, R0.reuse, 0x2, P4 ;  /* 0x0000000003117211 */ /* 0x080fe200020f16ff */
[----:B------:R-:W-:Y:S01]  /*448d0*/  VIADD R3, R4, UR5 ;  /* 0x0000000504037c36 */ /* 0x000fe20008000000 */
[----:B------:R-:W-:-:S03]  /*448e0*/  LEA.HI.X.SX32 R13, R6, R0, 0x2, P3 ;  /* 0x00000000060d7211 */ /* 0x000fc600018f16ff */
[----:B------:R1:W-:Y:S04]  /*448f0*/  STL.64 [R1+0x140], R16 ;  /* 0x0001401001007387 */ /* 0x0003e80000100a00 */
[----:B------:R5:W-:Y:S04]  /*44900*/  STL.64 [R1+0x138], R12 ;  /* 0x0001380c01007387 */ /* 0x000be80000100a00 */
[----:B------:R-:W4:Y:S01]  /*44910*/  LDL.LU R238, [R1+0x1018] ;  /* 0x0010180001ee7983 */ /* 0x000f220000300800 */
[-C--:B-1----:R-:W-:Y:S02]  /*44920*/  LEA R16, P4, R5, R2.reuse, 0x2 ;  /* 0x0000000205107211 */ /* 0x082fe400078810ff */
[----:B-----5:R-:W-:-:S02]  /*44930*/  LEA R12, P3, R4, R2, 0x2 ;  /* 0x00000002040c7211 */ /* 0x020fc400078610ff */
[----:B------:R-:W-:Y:S02]  /*44940*/  LEA.HI.X.SX32 R17, R5, R0, 0x2, P4 ;  /* 0x0000000005117211 */ /* 0x000fe400020f16ff */
[C---:B------:R-:W-:Y:S02]  /*44950*/  LEA R6, P4, R3.reuse, R2, 0x2 ;  /* 0x0000000203067211 */ /* 0x040fe400078810ff */
[-C--:B------:R-:W-:Y:S02]  /*44960*/  LEA.HI.X.SX32 R13, R4, R0.reuse, 0x2, P3 ;  /* 0x00000000040d7211 */ /* 0x080fe400018f16ff */
[----:B------:R-:W-:Y:S01]  /*44970*/  LEA.HI.X.SX32 R7, R3, R0, 0x2, P4 ;  /* 0x0000000003077211 */ /* 0x000fe200020f16ff */
[----:B------:R-:W-:Y:S04]  /*44980*/  STL.64 [R1+0x130], R16 ;  /* 0x0001301001007387 */ /* 0x000fe80000100a00 */
[----:B------:R-:W-:Y:S04]  /*44990*/  STL.64 [R1+0x128], R12 ;  /* 0x0001280c01007387 */ /* 0x000fe80000100a00 */
[----:B------:R-:W-:Y:S04]  /*449a0*/  STL.64 [R1+0x120], R6 ;  /* 0x0001200601007387 */ /* 0x000fe80000100a00 */
[----:B------:R-:W5:Y:S04]  /*449b0*/  LDL.LU R234, [R1+0x101c] ;  /* 0x00101c0001ea7983 */ /* 0x000f680000300800 */
[----:B------:R-:W5:Y:S04]  /*449c0*/  LDL.LU R232, [R1+0x102c] ;  /* 0x00102c0001e87983 */ /* 0x000f680000300800 */
[----:B------:R-:W5:Y:S04]  /*449d0*/  LDL.LU R228, [R1+0x1040] ;  /* 0x0010400001e47983 */ /* 0x000f680000300800 */
[----:B------:R1:W-:Y:S04]  /*449e0*/  STL.64 [R1+0x1460], R170 ;  /* 0x001460aa01007387 */ /* 0x0003e80000100a00 */
[----:B------:R1:W-:Y:S04]  /*449f0*/  STL.64 [R1+0x1458], R172 ;  /* 0x001458ac01007387 */ /* 0x0003e80000100a00 */
[----:B------:R-:W-:Y:S04]  /*44a00*/  STL.64 [R1+0x1450], R174 ;  /* 0x001450ae01007387 */ /* 0x000fe80000100a00 */
[----:B------:R-:W-:Y:S04]  /*44a10*/  STL.64 [R1+0x1448], R176 ;  /* 0x001448b001007387 */ /* 0x000fe80000100a00 */
[----:B------:R-:W-:Y:S04]  /*44a20*/  STL [R1+0x1440], R182 ;  /* 0x001440b601007387 */ /* 0x000fe80000100800 */
[----:B------:R-:W-:Y:S04]  /*44a30*/  STL.64 [R1+0x1438], R178 ;  /* 0x001438b201007387 */ /* 0x000fe80000100a00 */
[----:B------:R1:W-:Y:S04]  /*44a40*/  STL.64 [R1+0x1430], R180 ;  /* 0x001430b401007387 */ /* 0x0003e80000100a00 */
[----:B------:R-:W-:Y:S04]  /*44a50*/  STL [R1+0x1428], R183 ;  /* 0x001428b701007387 */ /* 0x000fe80000100800 */
[----:B------:R1:W-:Y:S04]  /*44a60*/  STL.64 [R1+0x1420], R184 ;  /* 0x001420b801007387 */ /* 0x0003e80000100a00 */
[----:B------:R-:W-:Y:S04]  /*44a70*/  STL [R1+0x1418], R188 ;  /* 0x001418bc01007387 */ /* 0x000fe80000100800 */
[----:B------:R1:W-:Y:S04]  /*44a80*/  STL.64 [R1+0x1410], R186 ;  /* 0x001410ba01007387 */ /* 0x0003e80000100a00 */
[----:B------:R-:W-:Y:S04]  /*44a90*/  STL [R1+0x1408], R189 ;  /* 0x001408bd01007387 */ /* 0x000fe80000100800 */
[----:B------:R-:W-:Y:S04]  /*44aa0*/  STL.64 [R1+0x1400], R190 ;  /* 0x001400be01007387 */ /* 0x000fe80000100a00 */
[----:B------:R-:W-:Y:S04]  /*44ab0*/  STL.64 [R1+0x13f8], R192 ;  /* 0x0013f8c001007387 */ /* 0x000fe80000100a00 */
[----:B------:R-:W-:Y:S04]  /*44ac0*/  STL [R1+0x13f4], R194 ;  /* 0x0013f4c201007387 */ /* 0x000fe80000100800 */
[----:B------:R-:W-:Y:S04]  /*44ad0*/  STL [R1+0x13f0], R195 ;  /* 0x0013f0c301007387 */ /* 0x000fe80000100800 */
[----:B-1----:R-:W5:Y:S04]  /*44ae0*/  LDL.LU R171, [R1+0x1044] ;  /* 0x0010440001ab7983 */ /* 0x002f680000300800 */
[----:B------:R-:W5:Y:S04]  /*44af0*/  LDL.LU R170, [R1+0x1058] ;  /* 0x0010580001aa7983 */ /* 0x000f680000300800 */
[----:B------:R-:W5:Y:S01]  /*44b00*/  LDL.LU R172, [R1+0x105c] ;  /* 0x00105c0001ac7983 */ /* 0x000f620000300800 */
[----:B--2---:R-:W-:-:S02]  /*44b10*/  ISETP.LT.AND P5, PT, R14, UR8, !P1 ;  /* 0x000000080e007c0c */ /* 0x004fc4000cfa1270 */
[----:B---3--:R-:W-:Y:S02]  /*44b20*/  ISETP.LT.AND P3, PT, R11, UR16, !P1 ;  /* 0x000000100b007c0c */ /* 0x008fe4000cf61270 */
[----:B----4-:R-:W-:Y:S02]  /*44b30*/  ISETP.LT.AND P4, PT, R10, UR17, !P1 ;  /* 0x000000110a007c0c */ /* 0x010fe4000cf81270 */
[----:B------:R-:W-:Y:S01]  /*44b40*/  ISETP.LT.AND P0, PT, R9, UR18, !P1 ;  /* 0x0000001209007c0c */ /* 0x000fe2000cf01270 */
[----:B------:R-:W-:Y:S01]  /*44b50*/  IMAD.MOV.U32 R181, RZ, RZ, R222 ;  /* 0x000000ffffb57224 */ /* 0x000fe200078e00de */
[----:B------:R-:W1:Y:S01]  /*44b60*/  LDTM.x64 R4, tmem[UR11+0xc0] ;  /* 0x0000c00b000479ee */ /* 0x000e620008340000 */
[----:B------:R-:W-:Y:S01]  /*44b70*/  NOP ;  /* 0x0000000000007918 */ /* 0x000fe20000000000 */
[----:B------:R-:W-:Y:S01]  /*44b80*/  @P2 STG.E desc[UR22][R210.64], R239 ;  /* 0x000000efd2002986 */ /* 0x000fe2000c101916 */
[----:B------:R-:W-:Y:S01]  /*44b90*/  IMAD.MOV.U32 R182, RZ, RZ, R217 ;  /* 0x000000ffffb67224 */ /* 0x000fe200078e00d9 */
[----:B------:R-:W-:Y:S01]  /*44ba0*/  MOV R177, R219 ;  /* 0x000000db00b17202 */ /* 0x000fe20000000f00 */
[----:B------:R-:W-:Y:S01]  /*44bb0*/  IMAD.MOV.U32 R175, RZ, RZ, R216 ;  /* 0x000000ffffaf7224 */ /* 0x000fe200078e00d8 */
[----:B------:R-:W-:Y:S01]  /*44bc0*/  @P5 STG.E desc[UR22][R208.64], R235 ;  /* 0x000000ebd0005986 */ /* 0x000fe2000c101916 */
[----:B------:R-:W-:Y:S01]  /*44bd0*/  IMAD.MOV.U32 R178, RZ, RZ, R224 ;  /* 0x000000ffffb27224 */ /* 0x000fe200078e00e0 */
[----:B------:R-:W-:Y:S01]  /*44be0*/  MOV R179, R225 ;  /* 0x000000e100b37202 */ /* 0x000fe20000000f00 */
[----:B------:R-:W-:Y:S01]  /*44bf0*/  IMAD.MOV.U32 R173, RZ, RZ, R221 ;  /* 0x000000ffffad7224 */ /* 0x000fe200078e00dd */
[----:B------:R-:W-:Y:S01]  /*44c00*/  @P3 STG.E desc[UR22][R206.64], R233 ;  /* 0x000000e9ce003986 */ /* 0x000fe2000c101916 */
[----:B------:R-:W-:Y:S01]  /*44c10*/  IMAD.MOV.U32 R176, RZ, RZ, R218 ;  /* 0x000000ffffb07224 */ /* 0x000fe200078e00da */
[----:B------:R-:W2:Y:S02]  /*44c20*/  LDCU UR8, c[0x0][0x39c] ;  /* 0x00007380ff0877ac */ /* 0x000ea40008000800 */
[----:B------:R-:W-:Y:S04]  /*44c30*/  @P4 STG.E desc[UR22][R204.64], R229 ;  /* 0x000000e5cc004986 */ /* 0x000fe8000c101916 */
[----:B------:R-:W-:Y:S01]  /*44c40*/  @P0 STG.E desc[UR22][R202.64], R227 ;  /* 0x000000e3ca000986 */ /* 0x000fe2000c101916 */
[----:B-----5:R-:W-:Y:S01]  /*44c50*/  ISETP.LT.AND P5, PT, R234, UR4, !P1 ;  /* 0x00000004ea007c0c */ /* 0x020fe2000cfa1270 */
[----:B------:R-:W3:Y:S02]  /*44c60*/  LDCU UR4, c[0x0][0x39c] ;  /* 0x00007380ff0477ac */ /* 0x000ee40008000800 */
[----:B---3--:R-:W-:Y:S01]  /*44c70*/  ISETP.LT.AND P3, PT, R232, UR4, !P1 ;  /* 0x00000004e8007c0c */ /* 0x008fe2000cf61270 */
[----:B------:R-:W3:Y:S02]  /*44c80*/  LDCU UR4, c[0x0][0x39c] ;  /* 0x00007380ff0477ac */ /* 0x000ee40008000800 */
[----:B---3--:R-:W-:Y:S01]  /*44c90*/  ISETP.LT.AND P4, PT, R228, UR4, !P1 ;  /* 0x00000004e4007c0c */ /* 0x008fe2000cf81270 */
[----:B------:R-:W3:Y:S01]  /*44ca0*/  LDCU UR4, c[0x0][0x39c] ;  /* 0x00007380ff0477ac */ /* 0x000ee20008000800 */
[----:B------:R-:W-:-:S13]  /*44cb0*/  ISETP.LT.AND P2, PT, R238, UR19, !P1 ;  /* 0x00000013ee007c0c */ /* 0x000fda000cf41270 */
[----:B------:R-:W-:Y:S01]  /*44cc0*/  @P2 STG.E desc[UR22][R200.64], R226 ;  /* 0x000000e2c8002986 */ /* 0x000fe2000c101916 */
[----:B---3--:R-:W-:Y:S01]  /*44cd0*/  ISETP.LT.AND P0, PT, R171, UR4, !P1 ;  /* 0x00000004ab007c0c */ /* 0x008fe2000cf01270 */
[----:B------:R-:W3:Y:S02]  /*44ce0*/  LDCU UR4, c[0x0][0x39c] ;  /* 0x00007380ff0477ac */ /* 0x000ee40008000800 */
[----:B------:R-:W4:Y:S01]  /*44cf0*/  LDL.LU R171, [R1+0x1070] ;  /* 0x0010700001ab7983 */ /* 0x000f220000300800 */
[----:B---3--:R-:W-:Y:S01]  /*44d00*/  ISETP.LT.AND P2, PT, R170, UR4, !P1 ;  /* 0x00000004aa007c0c */ /* 0x008fe2000cf41270 */
[----:B------:R-:W3:Y:S02]  /*44d10*/  LDCU UR4, c[0x0][0x39c] ;  /* 0x00007380ff0477ac */ /* 0x000ee40008000800 */
[----:B------:R-:W5:Y:S04]  /*44d20*/  LDL.LU R170, [R1+0x1088] ;  /* 0x0010880001aa7983 */ /* 0x000f680000300800 */
[----:B------:R-:W-:Y:S01]  /*44d30*/  @P5 STG.E desc[UR22][R198.64], R223 ;  /* 0x000000dfc6005986 */ /* 0x000fe2000c101916 */
[----:B---3--:R-:W-:Y:S01]  /*44d40*/  ISETP.LT.AND P5, PT, R172, UR4, !P1 ;  /* 0x00000004ac007c0c */ /* 0x008fe2000cfa1270 */
[----:B------:R-:W4:Y:S02]  /*44d50*/  LDCU UR4, c[0x0][0x39c] ;  /* 0x00007380ff0477ac */ /* 0x000f240008000800 */
[----:B------:R-:W3:Y:S04]  /*44d60*/  LDL.LU R172, [R1+0x108c] ;  /* 0x00108c0001ac7983 */ /* 0x000ee80000300800 */
[----:B------:R-:W-:Y:S04]  /*44d70*/  @P3 STG.E desc[UR22][R196.64], R220 ;  /* 0x000000dcc4003986 */ /* 0x000fe8000c101916 */
[----:B------:R-:W2:Y:S04]  /*44d80*/  LDL.LU R174, [R1+0x1090] ;  /* 0x0010900001ae7983 */ /* 0x000ea80000300800 */
[----:B------:R-:W-:Y:S04]  /*44d90*/  @P4 STG.E desc[UR22][R212.64], R215 ;  /* 0x000000d7d4004986 */ /* 0x000fe8000c101916 */
[----:B------:R-:W-:Y:S01]  /*44da0*/  @P0 STG.E desc[UR22][R230.64], R181 ;  /* 0x000000b5e6000986 */ /* 0x000fe2000c101916 */
[----:B----4-:R-:W-:Y:S01]  /*44db0*/  ISETP.LT.AND P3, PT, R171, UR4, !P1 ;  /* 0x00000004ab007c0c */ /* 0x010fe2000cf61270 */
[----:B------:R-:W5:Y:S02]  /*44dc0*/  LDCU UR4, c[0x0][0x39c] ;  /* 0x00007380ff0477ac */ /* 0x000f640008000800 */
[----:B-----5:R-:W-:Y:S01]  /*44dd0*/  ISETP.LT.AND P4, PT, R170, UR4, !P1 ;  /* 0x00000004aa007c0c */ /* 0x020fe2000cf81270 */
[----:B------:R-:W3:Y:S01]  /*44de0*/  LDCU UR4, c[0x0][0x39c] ;  /* 0x00007380ff0477ac */ /* 0x000ee20008000800 */
[----:B------:R-:W4:Y:S01]  /*44df0*/  LDL.LU R170, [R1+0x1094] ;  /* 0x0010940001aa7983 */ /* 0x000f220000300800 */
[----:B---3--:R-:W-:Y:S01]  /*44e00*/  ISETP.LT.AND P0, PT, R172, UR4, !P1 ;  /* 0x00000004ac007c0c */ /* 0x008fe2000cf01270 */
[----:B------:R-:W2:Y:S02]  /*44e10*/  LDCU UR4, c[0x0][0x39c] ;  /* 0x00007380ff0477ac */ /* 0x000ea40008000800 */
[----:B------:R-:W3:Y:S04]  /*44e20*/  LDL.LU R172, [R1+0x10ac] ;  /* 0x0010ac0001ac7983 */ /* 0x000ee80000300800 */
[----:B------:R5:W-:Y:S01]  /*44e30*/  @P2 STG.E desc[UR22][R236.64], R182 ;  /* 0x000000b6ec002986 */ /* 0x000be2000c101916 */
[----:B--2---:R-:W-:Y:S01]  /*44e40*/  ISETP.LT.AND P2, PT, R174, UR4, !P1 ;  /* 0x00000004ae007c0c */ /* 0x004fe2000cf41270 */
[----:B------:R-:W4:Y:S01]  /*44e50*/  LDCU UR4, c[0x0][0x39c] ;  /* 0x00007380ff0477ac */ /* 0x000f220008000800 */
[----:B------:R-:W-:-:S02]  /*44e60*/  IMAD.MOV.U32 R171, RZ, RZ, R214 ;  /* 0x000000ffffab7224 */ /* 0x000fc400078e00d6 */
[----:B------:R-:W-:Y:S01]  /*44e70*/  IMAD.MOV.U32 R185, RZ, RZ, R177 ;  /* 0x000000ffffb97224 */ /* 0x000fe200078e00b1 */
[----:B------:R-:W-:Y:S02]  /*44e80*/  MOV R177, R175 ;  /* 0x000000af00b17202 */ /* 0x000fe40000000f00 */
[----:B------:R-:W2:Y:S04]  /*44e90*/  LDL.LU R175, [R1+0x10b0] ;  /* 0x0010b00001af7983 */ /* 0x000ea80000300800 */
[----:B------:R1:W-:Y:S04]  /*44ea0*/  @P5 STG.E desc[UR22][R242.64], R171 ;  /* 0x000000abf2005986 */ /* 0x0003e8000c101916 */
[----:B------:R-:W2:Y:S04]  /*44eb0*/  LDL.LU.64 R186, [R1+0x1d0] ;  /* 0x0001d00001ba7983 */ /* 0x000ea80000300a00 */
[----:B------:R-:W2:Y:S04]  /*44ec0*/  LDL.LU R188, [R1+0x38] ;  /* 0x0000380001bc7983 */ /* 0x000ea80000300800 */
[----:B------:R1:W-:Y:S01]  /*44ed0*/  @P3 STG.E desc[UR22][R178.64], R173 ;  /* 0x000000adb2003986 */ /* 0x0003e2000c101916 */
[----:B----4-:R-:W-:Y:S01]  /*44ee0*/  ISETP.LT.AND P5, PT, R170, UR4, !P1 ;  /* 0x00000004aa007c0c */ /* 0x010fe2000cfa1270 */
[----:B------:R-:W3:Y:S02]  /*44ef0*/  LDCU UR4, c[0x0][0x39c] ;  /* 0x00007380ff0477ac */ /* 0x000ee40008000800 */
[----:B------:R-:W4:Y:S04]  /*44f00*/  LDL.LU R170, [R1+0x11cc] ;  /* 0x0011cc0001aa7983 */ /* 0x000f280000300800 */
[----:B-----5:R-:W5:Y:S04]  /*44f10*/  LDL.LU.64 R182, [R1+0x1c8] ;  /* 0x0001c80001b67983 */ /* 0x020f680000300a00 */
[----:B-1----:R-:W5:Y:S01]  /*44f20*/  LDL.LU R171, [R1+0x3c] ;  /* 0x00003c0001ab7983 */ /* 0x002f620000300800 */
[----:B---3--:R-:W-:Y:S01]  /*44f30*/  ISETP.LT.AND P3, PT, R172, UR4, !P1 ;  /* 0x00000004ac007c0c */ /* 0x008fe2000cf61270 */
[----:B------:R-:W-:-:S02]  /*44f40*/  IMAD.MOV.U32 R184, RZ, RZ, R176 ;  /* 0x000000ffffb87224 */ /* 0x000fc400078e00b0 */
[----:B------:R-:W3:Y:S01]  /*44f50*/  LDL.LU R172, [R1+0x11c8] ;  /* 0x0011c80001ac7983 */ /* 0x000ee20000300800 */
[----:B------:R-:W2:Y:S03]  /*44f60*/  LDCU UR4, c[0x0][0x39c] ;  /* 0x00007380ff0477ac */ /* 0x000ea60008000800 */
[----:B------:R-:W3:Y:S04]  /*44f70*/  LDL.LU.64 R180, [R1+0x1c0] ;  /* 0x0001c00001b47983 */ /* 0x000ee80000300a00 */
[----:B------:R-:W3:Y:S04]  /*44f80*/  LDL.LU R173, [R1+0x40] ;  /* 0x0000400001ad7983 */ /* 0x000ee80000300800 */
[----:B------:R-:W3:Y:S04]  /*44f90*/  LDL.LU.64 R178, [R1+0x1b8] ;  /* 0x0001b80001b27983 */ /* 0x000ee80000300a00 */
[----:B------:R-:W3:Y:S04]  /*44fa0*/  LDL.LU R174, [R1+0x44] ;  /* 0x0000440001ae7983 */ /* 0x000ee80000300800 */
[----:B------:R1:W-:Y:S04]  /*44fb0*/  @P4 STG.E desc[UR22][R184.64], R177 ;  /* 0x000000b1b8004986 */ /* 0x0003e8000c101916 */
[----:B-1----:R-:W3:Y:S01]  /*44fc0*/  LDL.LU R177, [R1+0x11c4] ;  /* 0x0011c40001b17983 */ /* 0x002ee20000300800 */
[----:B--2---:R-:W-:Y:S01]  /*44fd0*/  ISETP.LT.AND P4, PT, R175, UR4, !P1 ;  /* 0x00000004af007c0c */ /* 0x004fe2000cf81270 */
[----:B------:R-:W4:Y:S02]  /*44fe0*/  LDCU UR4, c[0x0][0x39c] ;  /* 0x00007380ff0477ac */ /* 0x000f240008000800 */
[----:B------:R-:W2:Y:S04]  /*44ff0*/  LDL.LU.64 R194, [R1+0x1b0] ;  /* 0x0001b00001c27983 */ /* 0x000ea80000300a00 */
[----:B------:R-:W2:Y:S04]  /*45000*/  LDL.LU R176, [R1+0x48] ;  /* 0x0000480001b07983 */ /* 0x000ea80000300800 */
[----:B------:R-:W2:Y:S04]  /*45010*/  LDL.LU.64 R184, [R1+0x1a8] ;  /* 0x0001a80001b87983 */ /* 0x000ea80000300a00 */
[----:B------:R-:W-:Y:S04]  /*45020*/  @P0 STG.E desc[UR22][R186.64], R188 ;  /* 0x000000bcba000986 */ /* 0x000fe8000c101916 */
[----:B------:R-:W2:Y:S04]  /*45030*/  LDL.LU R175, [R1+0x4c] ;  /* 0x00004c0001af7983 */ /* 0x000ea80000300800 */
[----:B-----5:R1:W-:Y:S04]  /*45040*/  @P2 STG.E desc[UR22][R182.64], R171 ;  /* 0x000000abb6002986 */ /* 0x0203e8000c101916 */
[----:B-1----:R-:W5:Y:S01]  /*45050*/  LDL.LU R171, [R1+0x11c0] ;  /* 0x0011c00001ab7983 */ /* 0x002f620000300800 */
[----:B----4-:R-:W-:Y:S01]  /*45060*/  ISETP.LT.AND P0, PT, R170, UR4, !P1 ;  /* 0x00000004aa007c0c */ /* 0x010fe2000cf01270 */
[----:B------:R-:W1:Y:S02]  /*45070*/  LDCU UR4, c[0x0][0x39c] ;  /* 0x00007380ff0477ac */ /* 0x000e640008000800 */
[----:B------:R-:W4:Y:S04]  /*45080*/  LDL.LU.64 R188, [R1+0x1a0] ;  /* 0x0001a00001bc7983 */ /* 0x000f280000300a00 */
[----:B------:R-:W4:Y:S04]  /*45090*/  LDL.LU R170, [R1+0x50] ;  /* 0x0000500001aa7983 */ /* 0x000f280000300800 */
[----:B---3--:R3:W-:Y:S04]  /*450a0*/  @P5 STG.E desc[UR22][R180.64], R173 ;  /* 0x000000adb4005986 */ /* 0x0087e8000c101916 */
[----:B---3--:R-:W3:Y:S01]  /*450b0*/  LDL.LU R173, [R1+0x11bc] ;  /* 0x0011bc0001ad7983 */ /* 0x008ee20000300800 */
[----:B-1----:R-:W-:Y:S01]  /*450c0*/  ISETP.LT.AND P2, PT, R172, UR4, !P1 ;  /* 0x00000004ac007c0c */ /* 0x002fe2000cf41270 */
[----:B------:R-:W1:Y:S02]  /*450d0*/  LDCU UR4, c[0x0][0x39c] ;  /* 0x00007380ff0477ac */ /* 0x000e640008000800 */
[----:B------:R-:W4:Y:S04]  /*450e0*/  LDL.LU.64 R186, [R1+0x198] ;  /* 0x0001980001ba7983 */ /* 0x000f280000300a00 */
[----:B------:R-:W4:Y:S04]  /*450f0*/  LDL.LU R172, [R1+0x54] ;  /* 0x0000540001ac7983 */ /* 0x000f280000300800 */
[----:B------:R1:W-:Y:S04]  /*45100*/  @P3 STG.E desc[UR22][R178.64], R174 ;  /* 0x000000aeb2003986 */ /* 0x0003e8000c101916 */
[----:B-1----:R-:W4:Y:S01]  /*45110*/  LDL.LU R174, [R1+0x11ac] ;  /* 0x0011ac0001ae7983 */ /* 0x002f220000300800 */
[----:B------:R-:W-:Y:S01]  /*45120*/  ISETP.LT.AND P5, PT, R177, UR4, !P1 ;  /* 0x00000004b1007c0c */ /* 0x000fe2000cfa1270 */
[----:B------:R-:W5:Y:S02]  /*45130*/  LDCU UR4, c[0x0][0x39c] ;  /* 0x00007380ff0477ac */ /* 0x000f640008000800 */
[----:B------:R-:W4:Y:S04]  /*45140*/  LDL.LU.64 R236, [R1+0x190] ;  /* 0x0001900001ec7983 */ /* 0x000f280000300a00 */
[----:B------:R-:W4:Y:S04]  /*45150*/  LDL.LU R180, [R1+0x58] ;  /* 0x0000580001b47983 */ /* 0x000f280000300800 */
[----:B------:R-:W4:Y:S04]  /*45160*/  LDL.LU.64 R230, [R1+0x188] ;  /* 0x0001880001e67983 */ /* 0x000f280000300a00 */
[----:B------:R-:W4:Y:S04]  /*45170*/  LDL.LU R177, [R1+0x5c] ;  /* 0x00005c0001b17983 */ /* 0x000f280000300800 */
[----:B------:R-:W4:Y:S04]  /*45180*/  LDL.LU R182, [R1+0x11a8] ;  /* 0x0011a80001b67983 */ /* 0x000f280000300800 */
[----:B------:R-:W4:Y:S04]  /*45190*/  LDL.LU.64 R178, [R1+0x180] ;  /* 0x0001800001b27983 */ /* 0x000f280000300a00 */
[----:B--2---:R1:W-:Y:S01]  /*451a0*/  @P4 STG.E desc[UR22][R194.64], R176 ;  /* 0x000000b0c2004986 */ /* 0x0043e2000c101916 */
[----:B-----5:R-:W-:Y:S01]  /*451b0*/  ISETP.LT.AND P3, PT, R171, UR4, !P1 ;  /* 0x00000004ab007c0c */ /* 0x020fe2000cf61270 */
[----:B------:R-:W3:Y:S02]  /*451c0*/  LDCU UR4, c[0x0][0x39c] ;  /* 0x00007380ff0477ac */ /* 0x000ee40008000800 */
[----:B------:R-:W2:Y:S04]  /*451d0*/  LDL.LU R171, [R1+0x60] ;  /* 0x0000600001ab7983 */ /* 0x000ea80000300800 */
[----:B------:R-:W5:Y:S04]  /*451e0*/  LDL.LU R181, [R1+0x11a4] ;  /* 0x0011a40001b57983 */ /* 0x000f680000300800 */
[----:B-1----:R-:W2:Y:S01]  /*451f0*/  LDL.LU.64 R194, [R1+0x178] ;  /* 0x0001780001c27983 */ /* 0x002ea20000300a00 */
[----:B---3--:R-:W-:Y:S01]  /*45200*/  ISETP.LT.AND P4, PT, R173, UR4, !P1 ;  /* 0x00000004ad007c0c */ /* 0x008fe2000cf81270 */
[----:B------:R-:W4:Y:S02]  /*45210*/  LDCU UR4, c[0x0][0x39c] ;  /* 0x00007380ff0477ac */ /* 0x000f240008000800 */
[----:B------:R-:W3:Y:S04]  /*45220*/  LDL.LU R173, [R1+0x64] ;  /* 0x0000640001ad7983 */ /* 0x000ee80000300800 */
[----:B------:R-:W2:Y:S04]  /*45230*/  LDL.LU R176, [R1+0x11a0] ;  /* 0x0011a00001b07983 */ /* 0x000ea80000300800 */
[----:B------:R1:W-:Y:S04]  /*45240*/  @P0 STG.E desc[UR22][R184.64], R175 ;  /* 0x000000afb8000986 */ /* 0x0003e8000c101916 */
[----:B-1----:R-:W3:Y:S01]  /*45250*/  LDL.LU.64 R184, [R1+0x170] ;  /* 0x0001700001b87983 */ /* 0x002ee20000300a00 */
[----:B----4-:R-:W-:Y:S01]  /*45260*/  ISETP.LT.AND P0, PT, R174, UR4, !P1 ;  /* 0x00000004ae007c0c */ /* 0x010fe2000cf01270 */
[----:B------:R-:W1:Y:S02]  /*45270*/  LDCU UR4, c[0x0][0x39c] ;  /* 0x00007380ff0477ac */ /* 0x000e640008000800 */
[----:B------:R-:W4:Y:S04]  /*45280*/  LDL.LU R175, [R1+0x68] ;  /* 0x0000680001af7983 */ /* 0x000f280000300800 */
[----:B------:R-:W3:Y:S04]  /*45290*/  LDL.LU R174, [R1+0x119c] ;  /* 0x00119c0001ae7983 */ /* 0x000ee80000300800 */
[----:B------:R1:W-:Y:S02]  /*452a0*/  @P2 STG.E desc[UR22][R188.64], R170 ;  /* 0x000000aabc002986 */ /* 0x0003e4000c101916 */
[----:B-1----:R-:W-:Y:S01]  /*452b0*/  ISETP.LT.AND P2, PT, R182, UR4, !P1 ;  /* 0x00000004b6007c0c */ /* 0x002fe2000cf41270 */
[----:B------:R-:W5:Y:S01]  /*452c0*/  LDCU UR4, c[0x0][0x39c] ;  /* 0x00007380ff0477ac */ /* 0x000f620008000800 */
[----:B------:R-:W4:Y:S04]  /*452d0*/  LDL.LU R170, [R1+0x1194] ;  /* 0x0011940001aa7983 */ /* 0x000f280000300800 */
[----:B------:R-:W4:Y:S04]  /*452e0*/  LDL.LU.64 R188, [R1+0x168] ;  /* 0x0001680001bc7983 */ /* 0x000f280000300a00 */
[----:B------:R1:W-:Y:S04]  /*452f0*/  @P5 STG.E desc[UR22][R186.64], R172 ;  /* 0x000000acba005986 */ /* 0x0003e8000c101916 */
[----:B------:R-:W4:Y:S04]  /*45300*/  LDL.LU R182, [R1+0x6c] ;  /* 0x00006c0001b67983 */ /* 0x000f280000300800 */
[----:B-1----:R-:W4:Y:S04]  /*45310*/  LDL.LU R172, [R1+0x1190] ;  /* 0x0011900001ac7983 */ /* 0x002f280000300800 */
[----:B------:R-:W4:Y:S04]  /*45320*/  LDL.LU.64 R186, [R1+0x160] ;  /* 0x0001600001ba7983 */ /* 0x000f280000300a00 */
[----:B------:R-:W-:Y:S04]  /*45330*/  @P3 STG.E desc[UR22][R236.64], R180 ;  /* 0x000000b4ec003986 */ /* 0x000fe8000c101916 */
[----:B------:R-:W-:Y:S01]  /*45340*/  @P4 STG.E desc[UR22][R230.64], R177 ;  /* 0x000000b1e6004986 */ /* 0x000fe2000c101916 */
[----:B-----5:R-:W-:Y:S01]  /*45350*/  ISETP.LT.AND P5, PT, R181, UR4, !P1 ;  /* 0x00000004b5007c0c */ /* 0x020fe2000cfa1270 */
[----:B------:R-:W2:Y:S02]  /*45360*/  LDCU UR4, c[0x0][0x39c] ;  /* 0x00007380ff0477ac */ /* 0x000ea40008000800 */
[----:B------:R-:W5:Y:S01]  /*45370*/  LDL.LU R181, [R1+0x70] ;  /* 0x0000700001b57983 */ /* 0x000f620000300800 */
[----:B--2---:R-:W-:-:S03]  /*45380*/  ISETP.LT.AND P3, PT, R176, UR4, !P1 ;  /* 0x00000004b0007c0c */ /* 0x004fc6000cf61270 */
[----:B------:R1:W-:Y:S01]  /*45390*/  @P0 STG.E desc[UR22][R178.64], R171 ;  /* 0x000000abb2000986 */ /* 0x0003e2000c101916 */
[----:B------:R-:W3:Y:S03]  /*453a0*/  LDCU UR4, c[0x0][0x39c] ;  /* 0x00007380ff0477ac */ /* 0x000ee60008000800 */
[----:B------:R-:W2:Y:S04]  /*453b0*/  LDL.LU R176, [R1+0x118c] ;  /* 0x00118c0001b07983 */ /* 0x000ea80000300800 */
[----:B-1----:R-:W5:Y:S01]  /*453c0*/  LDL.LU R178, [R1+0x1188] ;  /* 0x0011880001b27983 */ /* 0x002f620000300800 */
[----:B---3--:R-:W-:Y:S01]  /*453d0*/  ISETP.LT.AND P4, PT, R174, UR4, !P1 ;  /* 0x00000004ae007c0c */ /* 0x008fe2000cf81270 */
[----:B------:R-:W4:Y:S02]  /*453e0*/  LDCU UR4, c[0x0][0x39c] ;  /* 0x00007380ff0477ac */ /* 0x000f240008000800 */
[----:B----4-:R-:W-:Y:S01]  /*453f0*/  ISETP.LT.AND P0, PT, R170, UR4, !P1 ;  /* 0x00000004aa007c0c */ /* 0x010fe2000cf01270 */
[----:B------:R-:W1:Y:S01]  /*45400*/  LDCU UR4, c[0x0][0x39c] ;  /* 0x00007380ff0477ac */ /* 0x000e620008000800 */
[----:B------:R-:W3:Y:S04]  /*45410*/  LDL.LU.64 R170, [R1+0x158] ;  /* 0x0001580001aa7983 */ /* 0x000ee80000300a00 */
[----:B------:R4:W-:Y:S04]  /*45420*/  @P2 STG.E desc[UR22][R194.64], R173 ;  /* 0x000000adc2002986 */ /* 0x0009e8000c101916 */
[----:B------:R-:W3:Y:S04]  /*45430*/  LDL.LU R237, [R1+0x74] ;  /* 0x0000740001ed7983 */ /* 0x000ee80000300800 */
[----:B------:R4:W-:Y:S01]  /*45440*/  @P5 STG.E desc[UR22][R184.64], R175 ;  /* 0x000000afb8005986 */ /* 0x0009e2000c101916 */
[----:B-1----:R-:W-:Y:S01]  /*45450*/  ISETP.LT.AND P2, PT, R172, UR4, !P1 ;  /* 0x00000004ac007c0c */ /* 0x002fe2000cf41270 */
[----:B------:R-:W2:Y:S02]  /*45460*/  LDCU UR4, c[0x0][0x39c] ;  /* 0x00007380ff0477ac */ /* 0x000ea40008000800 */
[----:B----4-:R-:W4:Y:S04]  /*45470*/  LDL.LU.64 R172, [R1+0x150] ;  /* 0x0001500001ac7983 */ /* 0x010f280000300a00 */
[----:B------:R-:W4:Y:S04]  /*45480*/  LDL.LU R230, [R1+0x78] ;  /* 0x0000780001e67983 */ /* 0x000f280000300800 */
[----:B------:R-:W3:Y:S04]  /*45490*/  LDL.LU R184, [R1+0x1184] ;  /* 0x0011840001b87983 */ /* 0x000ee80000300800 */
[----:B------:R-:W3:Y:S04]  /*454a0*/  LDL.LU.64 R174, [R1+0x148] ;  /* 0x0001480001ae7983 */ /* 0x000ee80000300a00 */
[----:B------:R-:W3:Y:S04]  /*454b0*/  LDL.LU R195, [R1+0x7c] ;  /* 0x00007c0001c37983 */ /* 0x000ee80000300800 */
[----:B------:R1:W-:Y:S01]  /*454c0*/  @P3 STG.E desc[UR22][R188.64], R182 ;  /* 0x000000b6bc003986 */ /* 0x0003e2000c101916 */
[----:B------:R-:W-:-:S05]  /*454d0*/  VIADD R3, R3, UR5 ;  /* 0x0000000503037c36 */ /* 0x000fca0008000000 */
[----:B------:R-:W-:-:S04]  /*454e0*/  LEA R190, P6, R3, R2, 0x2 ;  /* 0x0000000203be7211 */ /* 0x000fc800078c10ff */
[C---:B------:R-:W-:Y:S02]  /*454f0*/  LEA.HI.X.SX32 R191, R3.reuse, R0, 0x2, P6 ;  /* 0x0000000003bf7211 */ /* 0x040fe400030f16ff */
[----:B------:R-:W-:-:S04]  /*45500*/  IADD3 R3, PT, PT, R3, UR5, RZ ;  /* 0x0000000503037c10 */ /* 0x000fc8000fffe0ff */
[----:B------:R-:W-:-:S04]  /*45510*/  LEA R192, P6, R3, R2, 0x2 ;  /* 0x0000000203c07211 */ /* 0x000fc800078c10ff */
[C---:B------:R-:W-:Y:S01]  /*45520*/  LEA.HI.X.SX32 R193, R3.reuse, R0, 0x2, P6 ;  /* 0x0000000003c17211 */ /* 0x040fe200030f16ff */
[----:B------:R-:W-:-:S05]  /*45530*/  VIADD R3, R3, UR5 ;  /* 0x0000000503037c36 */ /* 0x000fca0008000000 */
        /* <DEDUP_REMOVED lines=13> */
[C---:B------:R-:W-:Y:S02]  /*45610*/  LEA.HI.X.SX32 R241, R3.reuse, R0, 0x2, P6 ;  /* 0x0000000003f17211 */ /* 0x040fe400030f16ff */
[----:B------:R-:W-:-:S04]  /*45620*/  IADD3 R3, PT, PT, R3, UR5, RZ ;  /* 0x0000000503037c10 */ /* 0x000fc8000fffe0ff */
[----:B------:R-:W-:Y:S02]  /*45630*/  LEA R238, P6, R3, R2, 0x2 ;  /* 0x0000000203ee7211 */ /* 0x000fe400078c10ff */
[----:B--2---:R-:W-:Y:S01]  /*45640*/  ISETP.LT.AND P5, PT, R176, UR4, !P1 ;  /* 0x00000004b0007c0c */ /* 0x004fe2000cfa1270 */
[----:B------:R-:W5:Y:S01]  /*45650*/  LDCU UR4, c[0x0][0x39c] ;  /* 0x00007380ff0477ac */ /* 0x000f620008000800 */
[----:B------:R-:W2:Y:S04]  /*45660*/  LDL.LU.64 R176, [R1+0x140] ;  /* 0x0001400001b07983 */ /* 0x000ea80000300a00 */
[----:B------:R-:W2:Y:S04]  /*45670*/  LDL.LU R236, [R1+0x80] ;  /* 0x0000800001ec7983 */ /* 0x000ea80000300800 */
[----:B-1----:R-:W2:Y:S01]  /*45680*/  LDL.LU R182, [R1+0x1170] ;  /* 0x0011700001b67983 */ /* 0x002ea20000300800 */
[----:B-----5:R-:W-:-:S03]  /*45690*/  ISETP.LT.AND P3, PT, R178, UR4, !P1 ;  /* 0x00000004b2007c0c */ /* 0x020fc6000cf61270 */
[----:B------:R1:W-:Y:S01]  /*456a0*/  @P4 STG.E desc[UR22][R186.64], R181 ;  /* 0x000000b5ba004986 */ /* 0x0003e2000c101916 */
[----:B------:R-:W-:-:S03]  /*456b0*/  LEA.HI.X.SX32 R239, R3, R0, 0x2, P6 ;  /* 0x0000000003ef7211 */ /* 0x000fc600030f16ff */
[----:B------:R-:W5:Y:S01]  /*456c0*/  LDL.LU.64 R178, [R1+0x138] ;  /* 0x0001380001b27983 */ /* 0x000f620000300a00 */
[----:B------:R-:W3:Y:S03]  /*456d0*/  LDCU UR4, c[0x0][0x39c] ;  /* 0x00007380ff0477ac */ /* 0x000ee60008000800 */
[----:B------:R-:W5:Y:S04]  /*456e0*/  LDL.LU R243, [R1+0x84] ;  /* 0x0000840001f37983 */ /* 0x000f680000300800 */
[----:B------:R-:W5:Y:S04]  /*456f0*/  LDL.LU R194, [R1+0x116c] ;  /* 0x00116c0001c27983 */ /* 0x000f680000300800 */
[----:B-1----:R-:W5:Y:S04]  /*45700*/  LDL.LU.64 R180, [R1+0x130] ;  /* 0x0001300001b47983 */ /* 0x002f680000300a00 */
[----:B------:R-:W5:Y:S04]  /*45710*/  LDL.LU R183, [R1+0x88] ;  /* 0x0000880001b77983 */ /* 0x000f680000300800 */
[----:B------:R-:W5:Y:S01]  /*45720*/  LDL.LU R231, [R1+0x1168] ;  /* 0x0011680001e77983 */ /* 0x000f620000300800 */
        /* <DEDUP_REMOVED lines=39> */
[----:B------:R-:W-:Y:S01]  /*459a0*/  VIADD R3, R3, UR5 ;  /* 0x0000000503037c36 */ /* 0x000fe20008000000 */
[----:B---3--:R-:W-:Y:S01]  /*459b0*/  ISETP.LT.AND P4, PT, R184, UR4, !P1 ;  /* 0x00000004b8007c0c */ /* 0x008fe2000cf81270 */
[----:B------:R-:W2:Y:S01]  /*459c0*/  LDCU UR4, c[0x0][0x39c] ;  /* 0x00007380ff0477ac */ /* 0x000ea20008000800 */
[----:B------:R-:W3:Y:S02]  /*459d0*/  LDL.LU.64 R184, [R1+0x128] ;  /* 0x0001280001b87983 */ /* 0x000ee40000300a00 */
[C---:B------:R-:W-:Y:S02]  /*459e0*/  LEA R206, P6, R3.reuse, R2, 0x2 ;  /* 0x0000000203ce7211 */ /* 0x040fe400078c10ff */
[----:B------:R-:W3:Y:S02]  /*459f0*/  LDL.LU R188, [R1+0x8c] ;  /* 0x00008c0001bc7983 */ /* 0x000ee40000300800 */
[C---:B------:R-:W-:Y:S01]  /*45a00*/  LEA.HI.X.SX32 R207, R3.reuse, R0, 0x2, P6 ;  /* 0x0000000003cf7211 */ /* 0x040fe200030f16ff */
[----:B------:R-:W-:Y:S01]  /*45a10*/  VIADD R3, R3, UR5 ;  /* 0x0000000503037c36 */ /* 0x000fe20008000000 */
[----:B------:R-:W3:Y:S04]  /*45a20*/  LDL.LU.64 R186, [R1+0x120] ;  /* 0x0001200001ba7983 */ /* 0x000ee80000300a00 */
[C---:B------:R-:W-:Y:S01]  /*45a30*/  LEA R204, P6, R3.reuse, R2, 0x2 ;  /* 0x0000000203cc7211 */ /* 0x040fe200078c10ff */
[----:B------:R-:W3:Y:S03]  /*45a40*/  LDL.LU R189, [R1+0x90] ;  /* 0x0000900001bd7983 */ /* 0x000ee60000300800 */
[C---:B------:R-:W-:Y:S01]  /*45a50*/  LEA.HI.X.SX32 R205, R3.reuse, R0, 0x2, P6 ;  /* 0x0000000003cd7211 */ /* 0x040fe200030f16ff */
[----:B------:R-:W-:Y:S01]  /*45a60*/  VIADD R3, R3, UR5 ;  /* 0x0000000503037c36 */ /* 0x000fe20008000000 */
[----:B------:R1:W-:Y:S04]  /*45a70*/  @P0 STG.E desc[UR22][R170.64], R237 ;  /* 0x000000edaa000986 */ /* 0x0003e8000c101916 */
[C---:B------:R-:W-:Y:S01]  /*45a80*/  LEA R202, P6, R3.reuse, R2, 0x2 ;  /* 0x0000000203ca7211 */ /* 0x040fe200078c10ff */
[----:B-1----:R-:W3:Y:S03]  /*45a90*/  LDL.LU.64 R170, [R1+0x1460] ;  /* 0x0014600001aa7983 */ /* 0x002ee60000300a00 */
        /* <DEDUP_REMOVED lines=8> */
[C---:B------:R-:W-:Y:S01]  /*45b20*/  LEA R198, P6, R3.reuse, R2, 0x2 ;  /* 0x0000000203c67211 */ /* 0x040fe200078c10ff */
[----:B----4-:R1:W-:Y:S03]  /*45b30*/  @P2 STG.E desc[UR22][R172.64], R230 ;  /* 0x000000e6ac002986 */ /* 0x0103e6000c101916 */
[----:B------:R-:W-:Y:S02]  /*45b40*/  LEA.HI.X.SX32 R199, R3, R0, 0x2, P6 ;  /* 0x0000000003c77211 */ /* 0x000fe400030f16ff */
[----:B------:R-:W-:Y:S02]  /*45b50*/  ISETP.NE.AND P6, PT, R252, RZ, PT ;  /* 0x000000fffc00720c */ /* 0x000fe40003fc5270 */
[----:B--2---:R-:W-:Y:S01]  /*45b60*/  ISETP.LT.AND P0, PT, R182, UR4, !P1 ;  /* 0x00000004b6007c0c */ /* 0x004fe2000cf01270 */
[----:B------:R-:W5:Y:S01]  /*45b70*/  LDCU UR4, c[0x0][0x39c] ;  /* 0x00007380ff0477ac */ /* 0x000f620008000800 */
[----:B------:R-:W2:Y:S04]  /*45b80*/  LDL.LU R182, [R1+0x1164] ;  /* 0x0011640001b67983 */ /* 0x000ea80000300800 */
[----:B------:R-:W4:Y:S04]  /*45b90*/  LDL.LU R237, [R1+0x1160] ;  /* 0x0011600001ed7983 */ /* 0x000f280000300800 */
[----:B------:R-:W4:Y:S04]  /*45ba0*/  LDL.LU R252, [R1+0x94] ;  /* 0x0000940001fc7983 */ /* 0x000f280000300800 */
[----:B-1----:R-:W4:Y:S04]  /*45bb0*/  LDL.LU.64 R172, [R1+0x1458] ;  /* 0x0014580001ac7983 */ /* 0x002f280000300a00 */
[----:B------:R-:W4:Y:S01]  /*45bc0*/  LDL.LU R230, [R1+0x98] ;  /* 0x0000980001e67983 */ /* 0x000f220000300800 */
[----:B-----5:R-:W-:Y:S01]  /*45bd0*/  ISETP.LT.AND P2, PT, R194, UR4, !P1 ;  /* 0x00000004c2007c0c */ /* 0x020fe2000cf41270 */
[----:B------:R-:W1:Y:S02]  /*45be0*/  LDCU UR4, c[0x0][0x39c] ;  /* 0x00007380ff0477ac */ /* 0x000e640008000800 */
[----:B------:R-:W5:Y:S04]  /*45bf0*/  LDL.LU R194, [R1+0x1158] ;  /* 0x0011580001c27983 */ /* 0x000f680000300800 */
[----:B------:R1:W-:Y:S04]  /*45c00*/  @P5 STG.E desc[UR22][R174.64], R195 ;  /* 0x000000c3ae005986 */ /* 0x0003e8000c101916 */
[----:B-1----:R-:W5:Y:S01]  /*45c10*/  LDL.LU.64 R174, [R1+0x1450] ;  /* 0x0014500001ae7983 */ /* 0x002f620000300a00 */
[----:B------:R-:W-:Y:S01]  /*45c20*/  ISETP.LT.AND P5, PT, R231, UR4, !P1 ;  /* 0x00000004e7007c0c */ /* 0x000fe2000cfa1270 */
[----:B------:R-:W2:Y:S02]  /*45c30*/  LDCU UR4, c[0x0][0x39c] ;  /* 0x00007380ff0477ac */ /* 0x000ea40008000800 */
[----:B------:R-:W5:Y:S04]  /*45c40*/  LDL.LU R195, [R1+0x9c] ;  /* 0x00009c0001c37983 */ /* 0x000f680000300800 */
[----:B------:R-:W5:Y:S04]  /*45c50*/  LDL.LU R231, [R1+0x1154] ;  /* 0x0011540001e77983 */ /* 0x000f680000300800 */
[----:B------:R1:W-:Y:S04]  /*45c60*/  @P3 STG.E desc[UR22][R176.64], R236 ;  /* 0x000000ecb0003986 */ /* 0x0003e8000c101916 */
[----:B-1----:R-:W5:Y:S04]  /*45c70*/  LDL.LU.64 R176, [R1+0x1448] ;  /* 0x0014480001b07983 */ /* 0x002f680000300a00 */
[----:B------:R-:W5:Y:S04]  /*45c80*/  LDL.LU R236, [R1+0x1150] ;  /* 0x0011500001ec7983 */ /* 0x000f680000300800 */
[----:B------:R-:W5:Y:S04]  /*45c90*/  LDL.LU R242, [R1+0xa0] ;  /* 0x0000a00001f27983 */ /* 0x000f680000300800 */
[----:B------:R1:W-:Y:S04]  /*45ca0*/  @P4 STG.E desc[UR22][R178.64], R243 ;  /* 0x000000f3b2004986 */ /* 0x0003e8000c101916 */
[----:B------:R1:W-:Y:S04]  /*45cb0*/  @P0 STG.E desc[UR22][R180.64], R183 ;  /* 0x000000b7b4000986 */ /* 0x0003e8000c101916 */
[----:B---3--:R3:W-:Y:S01]  /*45cc0*/  @P2 STG.E desc[UR22][R184.64], R188 ;  /* 0x000000bcb8002986 */ /* 0x0087e2000c101916 */
[----:B--2---:R-:W-:Y:S01]  /*45cd0*/  ISETP.LT.AND P3, PT, R182, UR4, !P1 ;  /* 0x00000004b6007c0c */ /* 0x004fe2000cf61270 */
[----:B------:R-:W4:Y:S02]  /*45ce0*/  LDCU UR4, c[0x0][0x39c] ;  /* 0x00007380ff0477ac */ /* 0x000f240008000800 */
[----:B------:R-:W2:Y:S04]  /*45cf0*/  LDL.LU R182, [R1+0x1440] ;  /* 0x0014400001b67983 */ /* 0x000ea80000300800 */
[----:B-1----:R-:W2:Y:S04]  /*45d00*/  LDL.LU.64 R178, [R1+0x1438] ;  /* 0x0014380001b27983 */ /* 0x002ea80000300a00 */
[----:B------:R-:W2:Y:S01]  /*45d10*/  LDL.LU R243, [R1+0x114c] ;  /* 0x00114c0001f37983 */ /* 0x000ea20000300800 */
[----:B----4-:R-:W-:Y:S01]  /*45d20*/  ISETP.LT.AND P4, PT, R237, UR4, !P1 ;  /* 0x00000004ed007c0c */ /* 0x010fe2000cf81270 */
[----:B------:R-:W5:Y:S02]  /*45d30*/  LDCU UR4, c[0x0][0x39c] ;  /* 0x00007380ff0477ac */ /* 0x000f640008000800 */
[----:B------:R-:W4:Y:S04]  /*45d40*/  LDL.LU R237, [R1+0xa4] ;  /* 0x0000a40001ed7983 */ /* 0x000f280000300800 */
[----:B------:R-:W4:Y:S04]  /*45d50*/  LDL.LU.64 R180, [R1+0x1430] ;  /* 0x0014300001b47983 */ /* 0x000f280000300a00 */
[----:B------:R-:W4:Y:S01]  /*45d60*/  LDL.LU R183, [R1+0x1428] ;  /* 0x0014280001b77983 */ /* 0x000f220000300800 */
[----:B-----5:R-:W-:Y:S01]  /*45d70*/  ISETP.LT.AND P0, PT, R194, UR4, !P1 ;  /* 0x00000004c2007c0c */ /* 0x020fe2000cf01270 */
[----:B------:R-:W1:Y:S02]  /*45d80*/  LDCU UR4, c[0x0][0x39c] ;  /* 0x00007380ff0477ac */ /* 0x000e640008000800 */
[----:B------:R-:W5:Y:S04]  /*45d90*/  LDL.LU R194, [R1+0x1148] ;  /* 0x0011480001c27983 */ /* 0x000f680000300800 */
[----:B---3--:R-:W3:Y:S04]  /*45da0*/  LDL.LU.64 R184, [R1+0x1420] ;  /* 0x0014200001b87983 */ /* 0x008ee80000300a00 */
[----:B------:R-:W3:Y:S01]  /*45db0*/  LDL.LU R188, [R1+0x1418] ;  /* 0x0014180001bc7983 */ /* 0x000ee20000300800 */
[----:B-1----:R-:W-:Y:S01]  /*45dc0*/  ISETP.LT.AND P2, PT, R231, UR4, !P1 ;  /* 0x00000004e7007c0c */ /* 0x002fe2000cf41270 */
[----:B------:R-:W1:Y:S02]  /*45dd0*/  LDCU UR4, c[0x0][0x39c] ;  /* 0x00007380ff0477ac */ /* 0x000e640008000800 */
[----:B------:R-:W3:Y:S04]  /*45de0*/  LDL.LU R231, [R1+0x1134] ;  /* 0x0011340001e77983 */ /* 0x000ee80000300800 */
[----:B------:R1:W-:Y:S04]  /*45df0*/  @P5 STG.E desc[UR22][R186.64], R189 ;  /* 0x000000bdba005986 */ /* 0x0003e8000c101916 */
[----:B-1----:R-:W4:Y:S01]  /*45e00*/  LDL.LU.64 R186, [R1+0x1410] ;  /* 0x0014100001ba7983 */ /* 0x002f220000300a00 */
[----:B------:R-:W-:Y:S01]  /*45e10*/  ISETP.LT.AND P5, PT, R236, UR4, !P1 ;  /* 0x00000004ec007c0c */ /* 0x000fe2000cfa1270 */
[----:B------:R-:W2:Y:S02]  /*45e20*/  LDCU UR4, c[0x0][0x39c] ;  /* 0x00007380ff0477ac */ /* 0x000ea40008000800 */
[----:B------:R-:W4:Y:S04]  /*45e30*/  LDL.LU R189, [R1+0x1408] ;  /* 0x0014080001bd7983 */ /* 0x000f280000300800 */
[----:B------:R-:W4:Y:S04]  /*45e40*/  LDL.LU R236, [R1+0x1130] ;  /* 0x0011300001ec7983 */ /* 0x000f280000300800 */
[----:B------:R1:W-:Y:S04]  /*45e50*/  @P3 STG.E desc[UR22][R190.64], R252 ;  /* 0x000000fcbe003986 */ /* 0x0003e8000c101916 */
[----:B------:R1:W-:Y:S04]  /*45e60*/  @P4 STG.E desc[UR22][R192.64], R230 ;  /* 0x000000e6c0004986 */ /* 0x0003e8000c101916 */
[----:B-1----:R-:W4:Y:S04]  /*45e70*/  LDL.LU.64 R190, [R1+0x1400] ;  /* 0x0014000001be7983 */ /* 0x002f280000300a00 */
[----:B------:R-:W4:Y:S04]  /*45e80*/  LDL.LU R252, [R1+0xac] ;  /* 0x0000ac0001fc7983 */ /* 0x000f280000300800 */
[----:B------:R-:W4:Y:S04]  /*45e90*/  LDL.LU.64 R192, [R1+0x13f8] ;  /* 0x0013f80001c07983 */ /* 0x000f280000300a00 */
[----:B------:R-:W4:Y:S04]  /*45ea0*/  LDL.LU R230, [R1+0x112c] ;  /* 0x00112c0001e67983 */ /* 0x000f280000300800 */
[----:B------:R1:W-:Y:S04]  /*45eb0*/  @P0 STG.E desc[UR22][R250.64], R195 ;  /* 0x000000c3fa000986 */ /* 0x0003e8000c101916 */
[----:B------:R1:W-:Y:S01]  /*45ec0*/  @P2 STG.E desc[UR22][R248.64], R242 ;  /* 0x000000f2f8002986 */ /* 0x0003e2000c101916 */
[----:B--2---:R-:W-:Y:S01]  /*45ed0*/  ISETP.LT.AND P3, PT, R243, UR4, !P1 ;  /* 0x00000004f3007c0c */ /* 0x004fe2000cf61270 */
[----:B------:R-:W5:Y:S02]  /*45ee0*/  LDCU UR4, c[0x0][0x39c] ;  /* 0x00007380ff0477ac */ /* 0x000f640008000800 */
[----:B------:R-:W2:Y:S01]  /*45ef0*/  LDL.LU R243, [R1+0xb0] ;  /* 0x0000b00001f37983 */ /* 0x000ea20000300800 */
[----:B-----5:R-:W-:Y:S01]  /*45f00*/  ISETP.LT.AND P4, PT, R194, UR4, !P1 ;  /* 0x00000004c2007c0c */ /* 0x020fe2000cf81270 */
[----:B------:R-:W3:Y:S02]  /*45f10*/  LDCU UR4, c[0x0][0x39c] ;  /* 0x00007380ff0477ac */ /* 0x000ee40008000800 */
[----:B------:R-:W5:Y:S04]  /*45f20*/  LDL.LU R194, [R1+0x13f4] ;  /* 0x0013f40001c27983 */ /* 0x000f680000300800 */
[----:B-1----:R-:W2:Y:S04]  /*45f30*/  LDL.LU R195, [R1+0x13f0] ;  /* 0x0013f00001c37983 */ /* 0x002ea80000300800 */
[----:B------:R-:W2:Y:S01]  /*45f40*/  LDL.LU R251, [R1+0xa8] ;  /* 0x0000a80001fb7983 */ /* 0x000ea20000300800 */
[----:B---3--:R-:W-:Y:S01]  /*45f50*/  ISETP.LT.AND P0, PT, R231, UR4, !P1 ;  /* 0x00000004e7007c0c */ /* 0x008fe2000cf01270 */
[----:B------:R-:W1:Y:S02]  /*45f60*/  LDCU UR4, c[0x0][0x39c] ;  /* 0x00007380ff0477ac */ /* 0x000e640008000800 */
[----:B------:R-:W3:Y:S04]  /*45f70*/  LDL.LU R231, [R1+0x1128] ;  /* 0x0011280001e77983 */ /* 0x000ee80000300800 */
[----:B------:R-:W3:Y:S04]  /*45f80*/  LDL.LU R248, [R1+0xb8] ;  /* 0x0000b80001f87983 */ /* 0x000ee80000300800 */
[----:B------:R-:W5:Y:S04]  /*45f90*/  LDL.LU R242, [R1+0x1124] ;  /* 0x0011240001f27983 */ /* 0x000f680000300800 */
[----:B------:R-:W5:Y:S04]  /*45fa0*/  LDL.LU R249, [R1+0xbc] ;  /* 0x0000bc0001f97983 */ /* 0x000f680000300800 */
[----:B----4-:R4:W-:Y:S01]  /*45fb0*/  @P5 STG.E desc[UR22][R246.64], R237 ;  /* 0x000000edf6005986 */ /* 0x0109e2000c101916 */
[----:B-1----:R-:W-:Y:S01]  /*45fc0*/  ISETP.LT.AND P2, PT, R236, UR4, !P1 ;  /* 0x00000004ec007c0c */ /* 0x002fe2000cf41270 */
[----:B------:R-:W1:Y:S02]  /*45fd0*/  LDCU UR4, c[0x0][0x39c] ;  /* 0x00007380ff0477ac */ /* 0x000e640008000800 */
[----:B----4-:R-:W4:Y:S04]  /*45fe0*/  LDL.LU R247, [R1+0xb4] ;  /* 0x0000b40001f77983 */ /* 0x010f280000300800 */
[----:B------:R-:W4:Y:S04]  /*45ff0*/  LDL.LU R236, [R1+0x111c] ;  /* 0x00111c0001ec7983 */ /* 0x000f280000300800 */
[----:B------:R-:W4:Y:S04]  /*46000*/  LDL.LU R237, [R1+0x1110] ;  /* 0x0011100001ed7983 */ /* 0x000f280000300800 */
[----:B------:R-:W4:Y:S01]  /*46010*/  LDL.LU R250, [R1+0xc0] ;  /* 0x0000c00001fa7983 */ /* 0x000f220000300800 */
[----:B-1----:R-:W-:Y:S01]  /*46020*/  ISETP.LT.AND P5, PT, R230, UR4, !P1 ;  /* 0x00000004e6007c0c */ /* 0x002fe2000cfa1270 */
[----:B------:R-:W3:Y:S02]  /*46030*/  LDCU UR4, c[0x0][0x39c] ;  /* 0x00007380ff0477ac */ /* 0x000ee40008000800 */
[----:B------:R-:W4:Y:S04]  /*46040*/  LDL.LU R230, [R1+0x110c] ;  /* 0x00110c0001e67983 */ /* 0x000f280000300800 */
[----:B--2---:R1:W-:Y:S04]  /*46050*/  @P3 STG.E desc[UR22][R244.64], R251 ;  /* 0x000000fbf4003986 */ /* 0x0043e8000c101916 */
[----:B-1----:R-:W2:Y:S04]  /*46060*/  LDL.LU R245, [R1+0x1118] ;  /* 0x0011180001f57983 */ /* 0x002ea80000300800 */
[----:B------:R-:W2:Y:S01]  /*46070*/  LDL.LU R244, [R1+0x1114] ;  /* 0x0011140001f47983 */ /* 0x000ea20000300800 */
[----:B---3--:R-:W-:Y:S01]  /*46080*/  ISETP.LT.AND P3, PT, R231, UR4, !P1 ;  /* 0x00000004e7007c0c */ /* 0x008fe2000cf61270 */
[----:B------:R-:W5:Y:S02]  /*46090*/  LDCU UR4, c[0x0][0x39c] ;  /* 0x00007380ff0477ac */ /* 0x000f640008000800 */
[----:B------:R-:W3:Y:S04]  /*460a0*/  LDL.LU R251, [R1+0xc4] ;  /* 0x0000c40001fb7983 */ /* 0x000ee80000300800 */
[----:B------:R-:W3:Y:S04]  /*460b0*/  LDL.LU R231, [R1+0x10f8] ;  /* 0x0010f80001e77983 */ /* 0x000ee80000300800 */
[----:B------:R1:W-:Y:S01]  /*460c0*/  @P4 STG.E desc[UR22][R240.64], R252 ;  /* 0x000000fcf0004986 */ /* 0x0003e2000c101916 */
[----:B-----5:R-:W-:-:S03]  /*460d0*/  ISETP.LT.AND P4, PT, R242, UR4, !P1 ;  /* 0x00000004f2007c0c */ /* 0x020fc6000cf81270 */
[----:B-1----:R-:W5:Y:S01]  /*460e0*/  LDL.LU R252, [R1+0xc8] ;  /* 0x0000c80001fc7983 */ /* 0x002f620000300800 */
[----:B------:R-:W4:Y:S03]  /*460f0*/  LDCU UR4, c[0x0][0x39c] ;  /* 0x00007380ff0477ac */ /* 0x000f260008000800 */
[----:B------:R-:W3:Y:S04]  /*46100*/  LDL.LU R240, [R1+0x10f4] ;  /* 0x0010f40001f07983 */ /* 0x000ee80000300800 */
[----:B------:R-:W3:Y:S04]  /*46110*/  LDL.LU R242, [R1+0xcc] ;  /* 0x0000cc0001f27983 */ /* 0x000ee80000300800 */
[----:B------:R1:W-:Y:S04]  /*46120*/  @P0 STG.E desc[UR22][R238.64], R243 ;  /* 0x000000f3ee000986 */ /* 0x0003e8000c101916 */
[----:B-1----:R-:W3:Y:S04]  /*46130*/  LDL.LU R238, [R1+0x10f0] ;  /* 0x0010f00001ee7983 */ /* 0x002ee80000300800 */
[----:B------:R-:W3:Y:S01]  /*46140*/  LDL.LU R243, [R1+0xd0] ;  /* 0x0000d00001f37983 */ /* 0x000ee20000300800 */
[----:B----4-:R-:W-:Y:S01]  /*46150*/  ISETP.LT.AND P0, PT, R236, UR4, !P1 ;  /* 0x00000004ec007c0c */ /* 0x010fe2000cf01270 */
[----:B------:R-:W2:Y:S02]  /*46160*/  LDCU UR4, c[0x0][0x39c] ;  /* 0x00007380ff0477ac */ /* 0x000ea40008000800 */
[----:B------:R-:W4:Y:S04]  /*46170*/  LDL.LU R236, [R1+0x10ec] ;  /* 0x0010ec0001ec7983 */ /* 0x000f280000300800 */
[----:B------:R-:W-:Y:S04]  /*46180*/  @P2 STG.E desc[UR22][R234.64], R247 ;  /* 0x000000f7ea002986 */ /* 0x000fe8000c101916 */
[----:B------:R-:W-:Y:S04]  /*46190*/  @P5 STG.E desc[UR22][R232.64], R248 ;  /* 0x000000f8e8005986 */ /* 0x000fe8000c101916 */
[----:B------:R1:W-:Y:S04]  /*461a0*/  @P3 STG.E desc[UR22][R228.64], R249 ;  /* 0x000000f9e4003986 */ /* 0x0003e8000c101916 */
[----:B------:R1:W-:Y:S01]  /*461b0*/  @P4 STG.E desc[UR22][R226.64], R250 ;  /* 0x000000fae2004986 */ /* 0x0003e2000c101916 */
[----:B--2---:R-:W-:Y:S01]  /*461c0*/  ISETP.LT.AND P2, PT, R245, UR4, !P1 ;  /* 0x00000004f5007c0c */ /* 0x004fe2000cf41270 */
[----:B------:R-:W2:Y:S02]  /*461d0*/  LDCU UR4, c[0x0][0x39c] ;  /* 0x00007380ff0477ac */ /* 0x000ea40008000800 */
[----:B--2---:R-:W-:Y:S01]  /*461e0*/  ISETP.LT.AND P5, PT, R244, UR4, !P1 ;  /* 0x00000004f4007c0c */ /* 0x004fe2000cfa1270 */
[----:B------:R-:W2:Y:S02]  /*461f0*/  LDCU UR4, c[0x0][0x39c] ;  /* 0x00007380ff0477ac */ /* 0x000ea40008000800 */
[----:B--2---:R-:W-:Y:S01]  /*46200*/  ISETP.LT.AND P3, PT, R237, UR4, !P1 ;  /* 0x00000004ed007c0c */ /* 0x004fe2000cf61270 */
[----:B------:R-:W2:Y:S01]  /*46210*/  LDCU UR4, c[0x0][0x39c] ;  /* 0x00007380ff0477ac */ /* 0x000ea20008000800 */
[----:B------:R-:W4:Y:S04]  /*46220*/  LDL.LU R237, [R1+0xd4] ;  /* 0x0000d40001ed7983 */ /* 0x000f280000300800 */
[----:B-1----:R-:W4:Y:S01]  /*46230*/  LDL.LU R228, [R1+0x10e8] ;  /* 0x0010e80001e47983 */ /* 0x002f220000300800 */
[----:B--2---:R-:W-:Y:S01]  /*46240*/  ISETP.LT.AND P4, PT, R230, UR4, !P1 ;  /* 0x00000004e6007c0c */ /* 0x004fe2000cf81270 */
[----:B------:R-:W1:Y:S02]  /*46250*/  LDCU UR4, c[0x0][0x39c] ;  /* 0x00007380ff0477ac */ /* 0x000e640008000800 */
[----:B------:R-:W2:Y:S04]  /*46260*/  LDL.LU R230, [R1+0xd8] ;  /* 0x0000d80001e67983 */ /* 0x000ea80000300800 */
[----:B---3--:R3:W-:Y:S04]  /*46270*/  @P0 STG.E desc[UR22][R224.64], R251 ;  /* 0x000000fbe0000986 */ /* 0x0087e8000c101916 */
[----:B------:R-:W2:Y:S01]  /*46280*/  LDL.LU R226, [R1+0x10e0] ;  /* 0x0010e00001e27983 */ /* 0x000ea20000300800 */
[----:B-1----:R-:W-:Y:S01]  /*46290*/  ISETP.LT.AND P0, PT, R231, UR4, !P1 ;  /* 0x00000004e7007c0c */ /* 0x002fe2000cf01270 */
[----:B------:R-:W1:Y:S02]  /*462a0*/  LDCU UR4, c[0x0][0x39c] ;  /* 0x00007380ff0477ac */ /* 0x000e640008000800 */
[----:B------:R-:W2:Y:S04]  /*462b0*/  LDL.LU R231, [R1+0xdc] ;  /* 0x0000dc0001e77983 */ /* 0x000ea80000300800 */
[----:B---3--:R-:W3:Y:S04]  /*462c0*/  LDL.LU R224, [R1+0x10dc] ;  /* 0x0010dc0001e07983 */ /* 0x008ee80000300800 */
[----:B-----5:R5:W-:Y:S04]  /*462d0*/  @P2 STG.E desc[UR22][R222.64], R252 ;  /* 0x000000fcde002986 */ /* 0x020be8000c101916 */
[----:B------:R-:W3:Y:S04]  /*462e0*/  LDL.LU R251, [R1+0xe0] ;  /* 0x0000e00001fb7983 */ /* 0x000ee80000300800 */
[----:B------:R1:W-:Y:S04]  /*462f0*/  @P5 STG.E desc[UR22][R220.64], R242 ;  /* 0x000000f2dc005986 */ /* 0x0003e8000c101916 */
[----:B-----5:R-:W5:Y:S04]  /*46300*/  LDL.LU R222, [R1+0x10d8] ;  /* 0x0010d80001de7983 */ /* 0x020f680000300800 */
[----:B------:R-:W5:Y:S04]  /*46310*/  LDL.LU R252, [R1+0xe4] ;  /* 0x0000e40001fc7983 */ /* 0x000f680000300800 */
[----:B-1----:R-:W5:Y:S01]  /*46320*/  LDL.LU R221, [R1+0x10d4] ;  /* 0x0010d40001dd7983 */ /* 0x002f620000300800 */
[----:B------:R-:W-:Y:S01]  /*46330*/  ISETP.LT.AND P2, PT, R240, UR4, !P1 ;  /* 0x00000004f0007c0c */ /* 0x000fe2000cf41270 */
[----:B------:R-:W1:Y:S02]  /*46340*/  LDCU UR4, c[0x0][0x39c] ;  /* 0x00007380ff0477ac */ /* 0x000e640008000800 */
[----:B------:R-:W5:Y:S04]  /*46350*/  LDL.LU R242, [R1+0xe8] ;  /* 0x0000e80001f27983 */ /* 0x000f680000300800 */
[----:B------:R1:W-:Y:S04]  /*46360*/  @P3 STG.E desc[UR22][R218.64], R243 ;  /* 0x000000f3da003986 */ /* 0x0003e8000c101916 */
[----:B------:R-:W5:Y:S01]  /*46370*/  LDL.LU R220, [R1+0x10d0] ;  /* 0x0010d00001dc7983 */ /* 0x000f620000300800 */
[----:B-1----:R-:W-:Y:S01]  /*46380*/  ISETP.LT.AND P5, PT, R238, UR4, !P1 ;  /* 0x00000004ee007c0c */ /* 0x002fe2000cfa1270 */
[----:B------:R-:W4:Y:S02]  /*46390*/  LDCU UR4, c[0x0][0x39c] ;  /* 0x00007380ff0477ac */ /* 0x000f240008000800 */
[----:B------:R-:W5:Y:S04]  /*463a0*/  LDL.LU R243, [R1+0xec] ;  /* 0x0000ec0001f37983 */ /* 0x000f680000300800 */
[----:B------:R-:W5:Y:S01]  /*463b0*/  LDL.LU R219, [R1+0x10bc] ;  /* 0x0010bc0001db7983 */ /* 0x000f620000300800 */
[----:B----4-:R-:W-:Y:S01]  /*463c0*/  ISETP.LT.AND P3, PT, R236, UR4, !P1 ;  /* 0x00000004ec007c0c */ /* 0x010fe2000cf61270 */
[----:B------:R-:W1:Y:S02]  /*463d0*/  LDCU UR4, c[0x0][0x39c] ;  /* 0x00007380ff0477ac */ /* 0x000e640008000800 */
[----:B------:R-:W4:Y:S04]  /*463e0*/  LDL.LU R236, [R1+0xf0] ;  /* 0x0000f00001ec7983 */ /* 0x000f280000300800 */
[----:B------:R-:W4:Y:S04]  /*463f0*/  LDL.LU R218, [R1+0x10b8] ;  /* 0x0010b80001da7983 */ /* 0x000f280000300800 */
[----:B------:R1:W-:Y:S04]  /*46400*/  @P4 STG.E desc[UR22][R216.64], R237 ;  /* 0x000000edd8004986 */ /* 0x0003e8000c101916 */
[----:B-1----:R-:W4:Y:S04]  /*46410*/  LDL.LU R237, [R1+0xf4] ;  /* 0x0000f40001ed7983 */ /* 0x002f280000300800 */
[----:B------:R-:W4:Y:S04]  /*46420*/  LDL.LU R216, [R1+0x10b4] ;  /* 0x0010b40001d87983 */ /* 0x000f280000300800 */
[----:B--2---:R1:W-:Y:S01]  /*46430*/  @P0 STG.E desc[UR22][R214.64], R230 ;  /* 0x000000e6d6000986 */ /* 0x0043e2000c101916 */
[----:B------:R-:W-:Y:S01]  /*46440*/  ISETP.LT.AND P4, PT, R228, UR4, !P1 ;  /* 0x00000004e4007c0c */ /* 0x000fe2000cf81270 */
[----:B------:R-:W2:Y:S02]  /*46450*/  LDCU UR4, c[0x0][0x39c] ;  /* 0x00007380ff0477ac */ /* 0x000ea40008000800 */
[----:B-1----:R-:W4:Y:S04]  /*46460*/  LDL.LU R230, [R1+0xf8] ;  /* 0x0000f80001e67983 */ /* 0x002f280000300800 */
[----:B------:R1:W-:Y:S04]  /*46470*/  @P2 STG.E desc[UR22][R212.64], R231 ;  /* 0x000000e7d4002986 */ /* 0x0003e8000c101916 */
[----:B-1----:R-:W4:Y:S04]  /*46480*/  LDL.LU R231, [R1+0xfc] ;  /* 0x0000fc0001e77983 */ /* 0x002f280000300800 */
[----:B------:R-:W4:Y:S04]  /*46490*/  LDL.LU R212, [R1+0x11d8] ;  /* 0x0011d80001d47983 */ /* 0x000f280000300800 */
[----:B---3--:R1:W-:Y:S04]  /*464a0*/  @P5 STG.E desc[UR22][R210.64], R251 ;  /* 0x000000fbd2005986 */ /* 0x0083e8000c101916 */
[----:B-----5:R-:W-:Y:S04]  /*464b0*/  @P3 STG.E desc[UR22][R208.64], R252 ;  /* 0x000000fcd0003986 */ /* 0x020fe8000c101916 */
[----:B-1----:R-:W3:Y:S04]  /*464c0*/  LDL.LU R210, [R1+0x11dc] ;  /* 0x0011dc0001d27983 */ /* 0x002ee80000300800 */
[----:B------:R1:W-:Y:S01]  /*464d0*/  @P4 STG.E desc[UR22][R206.64], R242 ;  /* 0x000000f2ce004986 */ /* 0x0003e2000c101916 */
[----:B--2---:R-:W-:Y:S01]  /*464e0*/  ISETP.LT.AND P0, PT, R226, UR4, !P1 ;  /* 0x00000004e2007c0c */ /* 0x004fe2000cf01270 */
[----:B------:R-:W2:Y:S02]  /*464f0*/  LDCU UR4, c[0x0][0x39c] ;  /* 0x00007380ff0477ac */ /* 0x000ea40008000800 */
[----:B-1----:R-:W5:Y:S10]  /*46500*/  LDL.LU R206, [R1+0x11e0] ;  /* 0x0011e00001ce7983 */ /* 0x002f740000300800 */
[----:B------:R1:W-:Y:S01]  /*46510*/  @P0 STG.E desc[UR22][R204.64], R243 ;  /* 0x000000f3cc000986 */ /* 0x0003e2000c101916 */
[----:B--2---:R-:W-:Y:S01]  /*46520*/  ISETP.LT.AND P2, PT, R224, UR4, !P1 ;  /* 0x00000004e0007c0c */ /* 0x004fe2000cf41270 */
[----:B------:R-:W2:Y:S02]  /*46530*/  LDCU UR4, c[0x0][0x39c] ;  /* 0x00007380ff0477ac */ /* 0x000ea40008000800 */
[----:B-1----:R-:W5:Y:S04]  /*46540*/  LDL.LU R205, [R1+0x11e8] ;  /* 0x0011e80001cd7983 */ /* 0x002f680000300800 */
[----:B------:R-:W5:Y:S06]  /*46550*/  LDL.LU R204, [R1+0x11ec] ;  /* 0x0011ec0001cc7983 */ /* 0x000f6c0000300800 */
[----:B----4-:R1:W-:Y:S04]  /*46560*/  @P2 STG.E desc[UR22][R202.64], R236 ;  /* 0x000000ecca002986 */ /* 0x0103e8000c101916 */
[----:B-1----:R-:W4:Y:S01]  /*46570*/  LDL.LU R203, [R1+0x1200] ;  /* 0x0012000001cb7983 */ /* 0x002f220000300800 */
[----:B--2---:R-:W-:Y:S01]  /*46580*/  ISETP.LT.AND P5, PT, R222, UR4, !P1 ;  /* 0x00000004de007c0c */ /* 0x004fe2000cfa1270 */
[----:B------:R-:W1:Y:S01]  /*46590*/  LDCU UR4, c[0x0][0x39c] ;  /* 0x00007380ff0477ac */ /* 0x000e620008000800 */
[----:B------:R-:W-:Y:S01]  /*465a0*/  ISETP.LT.AND P4, PT, R220, UR6, !P1 ;  /* 0x00000006dc007c0c */ /* 0x000fe2000cf81270 */
[----:B------:R-:W-:Y:S01]  /*465b0*/  VIADD R3, R3, UR5 ;  /* 0x0000000503037c36 */ /* 0x000fe20008000000 */
[----:B------:R-:W-:Y:S01]  /*465c0*/  ISETP.LT.AND P0, PT, R219, UR7, !P1 ;  /* 0x00000007db007c0c */ /* 0x000fe2000cf01270 */
[----:B------:R-:W2:Y:S01]  /*465d0*/  LDL.LU R202, [R1+0x1204] ;  /* 0x0012040001ca7983 */ /* 0x000ea20000300800 */
[----:B------:R-:W-:Y:S01]  /*465e0*/  ISETP.LT.AND P2, PT, R218, UR8, !P1 ;  /* 0x00000008da007c0c */ /* 0x000fe2000cf41270 */
[----:B------:R-:W3:Y:S01]  /*465f0*/  LDCU UR6, c[0x0][0x39c] ;  /* 0x00007380ff0677ac */ /* 0x000ee20008000800 */
[----:B------:R-:W5:Y:S01]  /*46600*/  LDCU UR7, c[0x0][0x39c] ;  /* 0x00007380ff0777ac */ /* 0x000f620008000800 */
[----:B-1----:R-:W-:Y:S01]  /*46610*/  ISETP.LT.AND P3, PT, R221, UR4, !P1 ;  /* 0x00000004dd007c0c */ /* 0x002fe2000cf61270 */
[----:B------:R-:W1:Y:S03]  /*46620*/  LDCU UR4, c[0x0][0x39c] ;  /* 0x00007380ff0477ac */ /* 0x000e660008000800 */
[----:B------:R1:W-:Y:S01]  /*46630*/  @P5 STG.E desc[UR22][R200.64], R237 ;  /* 0x000000edc8005986 */ /* 0x0003e2000c101916 */
[----:B------:R-:W-:Y:S01]  /*46640*/  ISETP.LT.AND P5, PT, R216, UR9, !P1 ;  /* 0x00000009d8007c0c */ /* 0x000fe2000cfa1270 */
[----:B-1----:R-:W-:-:S02]  /*46650*/  VIADD R200, R3, UR5 ;  /* 0x0000000503c87c36 */ /* 0x002fc40008000000 */
[----:B------:R-:W2:Y:S05]  /*46660*/  LDL.LU R201, [R1+0x1208] ;  /* 0x0012080001c97983 */ /* 0x000eaa0000300800 */
[----:B------:R1:W-:Y:S02]  /*46670*/  @P3 STG.E desc[UR22][R196.64], R230 ;  /* 0x000000e6c4003986 */ /* 0x0003e4000c101916 */
[----:B-1----:R-:W-:-:S04]  /*46680*/  LEA R196, P3, R3, R2, 0x2 ;  /* 0x0000000203c47211 */ /* 0x002fc800078610ff */
[----:B------:R-:W-:Y:S01]  /*46690*/  LEA.HI.X.SX32 R197, R3, R0, 0x2, P3 ;  /* 0x0000000003c57211 */ /* 0x000fe200018f16ff */
[----:B------:R1:W-:Y:S01]  /*466a0*/  @P4 STG.E desc[UR22][R198.64], R231 ;  /* 0x000000e7c6004986 */ /* 0x0003e2000c101916 */
[----:B------:R-:W-:-:S03]  /*466b0*/  VIADD R3, R200, UR5 ;  /* 0x00000005c8037c36 */ /* 0x000fc60008000000 */
[----:B------:R3:W-:Y:S01]  /*466c0*/  @P0 STG.E desc[UR22][R196.64], R132 ;  /* 0x00000084c4000986 */ /* 0x0007e2000c101916 */
[----:B-1----:R-:W-:-:S04]  /*466d0*/  LEA R198, P4, R200, R2, 0x2 ;  /* 0x00000002c8c67211 */ /* 0x002fc800078810ff */
[----:B------:R-:W-:Y:S01]  /*466e0*/  LEA.HI.X.SX32 R199, R200, R0, 0x2, P4 ;  /* 0x00000000c8c77211 */ /* 0x000fe200020f16ff */
[C---:B---3--:R-:W-:Y:S01]  /*466f0*/  VIADD R197, R3.reuse, UR5 ;  /* 0x0000000503c57c36 */ /* 0x048fe20008000000 */
[C---:B------:R-:W-:Y:S01]  /*46700*/  LEA R132, P4, R3.reuse, R2, 0x2 ;  /* 0x0000000203847211 */ /* 0x040fe200078810ff */
[----:B------:R-:W3:Y:S01]  /*46710*/  LDL.LU R200, [R1+0x120c] ;  /* 0x00120c0001c87983 */ /* 0x000ee20000300800 */
[----:B------:R-:W-:Y:S01]  /*46720*/  ISETP.LT.AND P3, PT, R212, UR4, !P1 ;  /* 0x00000004d4007c0c */ /* 0x000fe2000cf61270 */
[----:B------:R-:W1:Y:S02]  /*46730*/  LDCU UR4, c[0x0][0x39c] ;  /* 0x00007380ff0477ac */ /* 0x000e640008000800 */
[----:B------:R1:W-:Y:S01]  /*46740*/  @P2 STG.E desc[UR22][R198.64], R133 ;  /* 0x00000085c6002986 */ /* 0x0003e2000c101916 */
[----:B------:R-:W-:Y:S01]  /*46750*/  ISETP.LT.AND P0, PT, R210, UR6, !P1 ;  /* 0x00000006d2007c0c */ /* 0x000fe2000cf01270 */
[----:B------:R-:W4:Y:S01]  /*46760*/  LDCU UR6, c[0x0][0x39c] ;  /* 0x00007380ff0677ac */ /* 0x000f220008000800 */
[----:B-1----:R-:W-:Y:S01]  /*46770*/  LEA.HI.X.SX32 R133, R3, R0, 0x2, P4 ;  /* 0x0000000003857211 */ /* 0x002fe200020f16ff */
[----:B------:R-:W3:Y:S01]  /*46780*/  LDL.LU R199, [R1+0x1210] ;  /* 0x0012100001c77983 */ /* 0x000ee20000300800 */
[----:B------:R-:W-:-:S02]  /*46790*/  IADD3 R3, PT, PT, R197, UR5, RZ ;  /* 0x00000005c5037c10 */ /* 0x000fc4000fffe0ff */
[----:B------:R-:W-:Y:S01]  /*467a0*/  LEA R196, P4, R197, R2, 0x2 ;  /* 0x00000002c5c47211 */ /* 0x000fe200078810ff */
[----:B------:R1:W-:Y:S01]  /*467b0*/  @P5 STG.E desc[UR22][R132.64], R134 ;  /* 0x0000008684005986 */ /* 0x0003e2000c101916 */
[----:B-----5:R-:W-:Y:S01]  /*467c0*/  ISETP.LT.AND P2, PT, R206, UR7, !P1 ;  /* 0x00000007ce007c0c */ /* 0x020fe2000cf41270 */
[----:B------:R-:W-:Y:S01]  /*467d0*/  VIADD R198, R3, UR5 ;  /* 0x0000000503c67c36 */ /* 0x000fe20008000000 */
[----:B------:R-:W-:Y:S01]  /*467e0*/  LEA.HI.X.SX32 R197, R197, R0, 0x2, P4 ;  /* 0x00000000c5c57211 */ /* 0x000fe200020f16ff */
[----:B------:R-:W5:Y:S01]  /*467f0*/  LDCU UR7, c[0x0][0x39c] ;  /* 0x00007380ff0777ac */ /* 0x000f620008000800 */
[----:B-1----:R-:W-:-:S04]  /*46800*/  LEA R132, P5, R3, R2, 0x2 ;  /* 0x0000000203847211 */ /* 0x002fc800078a10ff */
[----:B------:R-:W-:Y:S02]  /*46810*/  LEA.HI.X.SX32 R133, R3, R0, 0x2, P5 ;  /* 0x0000000003857211 */ /* 0x000fe400028f16ff */
[C---:B------:R-:W-:Y:S01]  /*46820*/  LEA R134, P5, R198.reuse, R2, 0x2 ;  /* 0x00000002c6867211 */ /* 0x040fe200078a10ff */
[----:B------:R1:W-:Y:S04]  /*46830*/  @P3 STG.E desc[UR22][R196.64], R135 ;  /* 0x00000087c4003986 */ /* 0x0003e8000c101916 */
[----:B------:R4:W-:Y:S01]  /*46840*/  @P0 STG.E desc[UR22][R132.64], R136 ;  /* 0x0000008884000986 */ /* 0x0009e2000c101916 */
[C---:B-1----:R-:W-:Y:S01]  /*46850*/  LEA.HI.X.SX32 R135, R198.reuse, R0, 0x2, P5 ;  /* 0x00000000c6877211 */ /* 0x042fe200028f16ff */
[----:B----4-:R-:W-:-:S04]  /*46860*/  VIADD R133, R198, UR5 ;  /* 0x00000005c6857c36 */ /* 0x010fc80008000000 */
[----:B------:R1:W-:Y:S04]  /*46870*/  @P2 STG.E desc[UR22][R134.64], R137 ;  /* 0x0000008986002986 */ /* 0x0003e8000c101916 */
[----:B------:R-:W4:Y:S04]  /*46880*/  LDL.LU R198, [R1+0x1224] ;  /* 0x0012240001c67983 */ /* 0x000f280000300800 */
[----:B------:R-:W4:Y:S04]  /*46890*/  LDL.LU R197, [R1+0x1228] ;  /* 0x0012280001c57983 */ /* 0x000f280000300800 */
[----:B-1----:R-:W4:Y:S01]  /*468a0*/  LDL.LU R137, [R1+0x1230] ;  /* 0x0012300001897983 */ /* 0x002f220000300800 */
[----:B------:R-:W-:Y:S01]  /*468b0*/  ISETP.LT.AND P4, PT, R205, UR4, !P1 ;  /* 0x00000004cd007c0c */ /* 0x000fe2000cf81270 */
[C---:B------:R-:W-:Y:S01]  /*468c0*/  VIADD R3, R133.reuse, UR5 ;  /* 0x0000000585037c36 */ /* 0x040fe20008000000 */
[----:B------:R-:W-:Y:S01]  /*468d0*/  LEA R132, P5, R133, R2, 0x2 ;  /* 0x0000000285847211 */ /* 0x000fe200078a10ff */
[----:B------:R-:W4:Y:S01]  /*468e0*/  LDL.LU R196, [R1+0x1234] ;  /* 0x0012340001c47983 */ /* 0x000f220000300800 */
[----:B------:R-:W-:Y:S01]  /*468f0*/  ISETP.LT.AND P3, PT, R204, UR6, !P1 ;  /* 0x00000006cc007c0c */ /* 0x000fe2000cf61270 */
[----:B------:R-:W-:Y:S01]  /*46900*/  VIADD R136, R3, UR5 ;  /* 0x0000000503887c36 */ /* 0x000fe20008000000 */
[----:B------:R-:W-:Y:S01]  /*46910*/  LEA.HI.X.SX32 R133, R133, R0, 0x2, P5 ;  /* 0x0000000085857211 */ /* 0x000fe200028f16ff */
[----:B------:R-:W2:Y:S01]  /*46920*/  LDCU UR4, c[0x0][0x39c] ;  /* 0x00007380ff0477ac */ /* 0x000ea20008000800 */
[----:B------:R-:W-:-:S02]  /*46930*/  LEA R134, P5, R3, R2, 0x2 ;  /* 0x0000000203867211 */ /* 0x000fc400078a10ff */
[----:B-----5:R-:W-:Y:S01]  /*46940*/  ISETP.LT.AND P0, PT, R203, UR7, !P1 ;  /* 0x00000007cb007c0c */ /* 0x020fe2000cf01270 */
[----:B------:R-:W1:Y:S01]  /*46950*/  LDCU UR6, c[0x0][0x39c] ;  /* 0x00007380ff0677ac */ /* 0x000e620008000800 */
[----:B------:R-:W-:Y:S01]  /*46960*/  LEA.HI.X.SX32 R135, R3, R0, 0x2, P5 ;  /* 0x0000000003877211 */ /* 0x000fe200028f16ff */
[----:B------:R5:W-:Y:S01]  /*46970*/  @P4 STG.E desc[UR22][R132.64], R138 ;  /* 0x0000008a84004986 */ /* 0x000be2000c101916 */
[----:B------:R-:W3:Y:S03]  /*46980*/  LDCU UR7, c[0x0][0x39c] ;  /* 0x00007380ff0777ac */ /* 0x000ee60008000800 */
[----:B------:R-:W-:Y:S01]  /*46990*/  @P3 STG.E desc[UR22][R134.64], R139 ;  /* 0x0000008b86003986 */ /* 0x000fe2000c101916 */
[----:B-----5:R-:W-:-:S04]  /*469a0*/  LEA R132, P5, R136, R2, 0x2 ;  /* 0x0000000288847211 */ /* 0x020fc800078a10ff */
[----:B------:R-:W-:-:S05]  /*469b0*/  LEA.HI.X.SX32 R133, R136, R0, 0x2, P5 ;  /* 0x0000000088857211 */ /* 0x000fca00028f16ff */
[----:B------:R5:W-:Y:S04]  /*469c0*/  @P0 STG.E desc[UR22][R132.64], R140 ;  /* 0x0000008c84000986 */ /* 0x000be8000c101916 */
[----:B-----5:R-:W5:Y:S04]  /*469d0*/  LDL.LU R140, [R1+0x1238] ;  /* 0x00123800018c7983 */ /* 0x020f680000300800 */
[----:B------:R-:W5:Y:S01]  /*469e0*/  LDL.LU R139, [R1+0x1244] ;  /* 0x00124400018b7983 */ /* 0x000f620000300800 */
[----:B--2---:R-:W-:Y:S01]  /*469f0*/  ISETP.LT.AND P2, PT, R202, UR4, !P1 ;  /* 0x00000004ca007c0c */ /* 0x004fe2000cf41270 */
[----:B------:R-:W2:Y:S01]  /*46a00*/  LDCU UR4, c[0x0][0x39c] ;  /* 0x00007380ff0477ac */ /* 0x000ea20008000800 */
[----:B------:R-:W-:Y:S01]  /*46a10*/  VIADD R135, R136, UR5 ;  /* 0x0000000588877c36 */ /* 0x000fe20008000000 */
[----:B------:R-:W5:Y:S04]  /*46a20*/  LDL.LU R138, [R1+0x1248] ;  /* 0x00124800018a7983 */ /* 0x000f680000300800 */
[----:B------:R-:W-:-:S02]  /*46a30*/  LEA R134, P5, R135, R2, 0x2 ;  /* 0x0000000287867211 */ /* 0x000fc400078a10ff */
[C---:B------:R-:W-:Y:S02]  /*46a40*/  IADD3 R3, PT, PT, R135.reuse, UR5, RZ ;  /* 0x0000000587037c10 */ /* 0x040fe4000fffe0ff */
[----:B------:R-:W-:Y:S02]  /*46a50*/  LEA.HI.X.SX32 R135, R135, R0, 0x2, P5 ;  /* 0x0000000087877211 */ /* 0x000fe400028f16ff */
[C---:B------:R-:W-:Y:S01]  /*46a60*/  LEA R132, P5, R3.reuse, R2, 0x2 ;  /* 0x0000000203847211 */ /* 0x040fe200078a10ff */
[C---:B------:R-:W-:Y:S02]  /*46a70*/  VIADD R136, R3.reuse, UR5 ;  /* 0x0000000503887c36 */ /* 0x040fe40008000000 */
[----:B------:R1:W-:Y:S01]  /*46a80*/  @P2 STG.E desc[UR22][R134.64], R141 ;  /* 0x0000008d86002986 */ /* 0x0003e2000c101916 */
[----:B------:R-:W-:Y:S02]  /*46a90*/  LEA.HI.X.SX32 R133, R3, R0, 0x2, P5 ;  /* 0x0000000003857211 */ /* 0x000fe400028f16ff */
[----:B-1----:R-:W-:-:S04]  /*46aa0*/  LEA R134, P5, R136, R2, 0x2 ;  /* 0x0000000288867211 */ /* 0x002fc800078a10ff */
[----:B------:R-:W-:Y:S02]  /*46ab0*/  LEA.HI.X.SX32 R135, R136, R0, 0x2, P5 ;  /* 0x0000000088877211 */ /* 0x000fe400028f16ff */
[----:B------:R-:W-:Y:S01]  /*46ac0*/  ISETP.LT.AND P4, PT, R201, UR6, !P1 ;  /* 0x00000006c9007c0c */ /* 0x000fe2000cf81270 */
[----:B------:R-:W1:-:S12]  /*46ad0*/  LDCU UR6, c[0x0][0x39c] ;  /* 0x00007380ff0677ac */ /* 0x000e580008000800 */
[----:B------:R1:W-:Y:S01]  /*46ae0*/  @P4 STG.E desc[UR22][R132.64], R142 ;  /* 0x0000008e84004986 */ /* 0x0003e2000c101916 */
[----:B---3--:R-:W-:Y:S01]  /*46af0*/  ISETP.LT.AND P3, PT, R200, UR7, !P1 ;  /* 0x00000007c8007c0c */ /* 0x008fe2000cf61270 */
[----:B------:R-:W3:Y:S01]  /*46b00*/  LDCU UR7, c[0x0][0x39c] ;  /* 0x00007380ff0777ac */ /* 0x000ee20008000800 */
[----:B--2---:R-:W-:Y:S01]  /*46b10*/  ISETP.LT.AND P0, PT, R199, UR4, !P1 ;  /* 0x00000004c7007c0c */ /* 0x004fe2000cf01270 */
[----:B------:R-:W4:Y:S10]  /*46b20*/  LDCU UR4, c[0x0][0x39c] ;  /* 0x00007380ff0477ac */ /* 0x000f340008000800 */
[----:B------:R2:W-:Y:S01]  /*46b30*/  @P3 STG.E desc[UR22][R134.64], R143 ;  /* 0x0000008f86003986 */ /* 0x0005e2000c101916 */
[----:B-1----:R-:W-:-:S04]  /*46b40*/  VIADD R133, R136, UR5 ;  /* 0x0000000588857c36 */ /* 0x002fc80008000000 */
[C---:B------:R-:W-:Y:S01]  /*46b50*/  VIADD R3, R133.reuse, UR5 ;  /* 0x0000000585037c36 */ /* 0x040fe20008000000 */
[----:B------:R-:W-:-:S03]  /*46b60*/  LEA R132, P5, R133, R2, 0x2 ;  /* 0x0000000285847211 */ /* 0x000fc600078a10ff */
[----:B------:R-:W-:Y:S01]  /*46b70*/  VIADD R136, R3, UR5 ;  /* 0x0000000503887c36 */ /* 0x000fe20008000000 */
[----:B------:R-:W-:Y:S02]  /*46b80*/  LEA.HI.X.SX32 R133, R133, R0, 0x2, P5 ;  /* 0x0000000085857211 */ /* 0x000fe400028f16ff */
[----:B--2---:R-:W-:-:S03]  /*46b90*/  LEA R134, P5, R3, R2, 0x2 ;  /* 0x0000000203867211 */ /* 0x004fc600078a10ff */
[----:B------:R1:W-:Y:S01]  /*46ba0*/  @P0 STG.E desc[UR22][R132.64], R144 ;  /* 0x0000009084000986 */ /* 0x0003e2000c101916 */
[----:B------:R-:W-:Y:S02]  /*46bb0*/  LEA.HI.X.SX32 R135, R3, R0, 0x2, P5 ;  /* 0x0000000003877211 */ /* 0x000fe400028f16ff */
[----:B----4-:R-:W-:Y:S01]  /*46bc0*/  ISETP.LT.AND P3, PT, R137, UR4, !P1 ;  /* 0x0000000489007c0c */ /* 0x010fe2000cf61270 */
[----:B------:R-:W2:Y:S01]  /*46bd0*/  LDCU UR4, c[0x0][0x39c] ;  /* 0x00007380ff0477ac */ /* 0x000ea20008000800 */
[----:B------:R-:W4:Y:S01]  /*46be0*/  LDL.LU R137, [R1+0x1250] ;  /* 0x0012500001897983 */ /* 0x000f220000300800 */
[----:B---3--:R-:W-:Y:S01]  /*46bf0*/  ISETP.LT.AND P4, PT, R197, UR7, !P1 ;  /* 0x00000007c5007c0c */ /* 0x008fe2000cf81270 */
[----:B------:R-:W5:Y:S02]  /*46c00*/  LDCU UR7, c[0x0][0x39c] ;  /* 0x00007380ff0777ac */ /* 0x000f640008000800 */
[----:B------:R-:W3:Y:S01]  /*46c10*/  LDL.LU R141, [R1+0x1254] ;  /* 0x00125400018d7983 */ /* 0x000ee20000300800 */
[----:B------:R-:W-:-:S02]  /*46c20*/  ISETP.LT.AND P2, PT, R198, UR6, !P1 ;  /* 0x00000006c6007c0c */ /* 0x000fc4000cf41270 */
[C---:B-1----:R-:W-:Y:S01]  /*46c30*/  LEA R132, P5, R136.reuse, R2, 0x2 ;  /* 0x0000000288847211 */ /* 0x042fe200078a10ff */
[----:B------:R-:W1:Y:S03]  /*46c40*/  LDCU UR6, c[0x0][0x39c] ;  /* 0x00007380ff0677ac */ /* 0x000e660008000800 */
[----:B------:R-:W-:-:S07]  /*46c50*/  LEA.HI.X.SX32 R133, R136, R0, 0x2, P5 ;  /* 0x0000000088857211 */ /* 0x000fce00028f16ff */
[----:B------:R1:W-:Y:S04]  /*46c60*/  @P2 STG.E desc[UR22][R134.64], R145 ;  /* 0x0000009186002986 */ /* 0x0003e8000c101916 */
[----:B------:R1:W-:Y:S01]  /*46c70*/  @P4 STG.E desc[UR22][R132.64], R146 ;  /* 0x0000009284004986 */ /* 0x0003e2000c101916 */
[----:B-----5:R-:W-:Y:S01]  /*46c80*/  ISETP.LT.AND P2, PT, R140, UR7, !P1 ;  /* 0x000000078c007c0c */ /* 0x020fe2000cf41270 */
[----:B------:R-:W-:Y:S02]  /*46c90*/  VIADD R3, R136, UR5 ;  /* 0x0000000588037c36 */ /* 0x000fe40008000000 */
[----:B------:R-:W5:Y:S01]  /*46ca0*/  LDL.LU R140, [R1+0x125c] ;  /* 0x00125c00018c7983 */ /* 0x000f620000300800 */
[----:B-1----:R-:W-:Y:S01]  /*46cb0*/  ISETP.LT.AND P0, PT, R196, UR6, !P1 ;  /* 0x00000006c4007c0c */ /* 0x002fe2000cf01270 */
[----:B------:R-:W1:Y:S01]  /*46cc0*/  LDCU UR6, c[0x0][0x39c] ;  /* 0x00007380ff0677ac */ /* 0x000e620008000800 */
[----:B--2---:R-:W-:-:S02]  /*46cd0*/  ISETP.LT.AND P4, PT, R139, UR4, !P1 ;  /* 0x000000048b007c0c */ /* 0x004fc4000cf81270 */
[----:B------:R-:W2:Y:S01]  /*46ce0*/  LDL.LU R139, [R1+0x1264] ;  /* 0x00126400018b7983 */ /* 0x000ea20000300800 */
[----:B------:R-:W4:Y:S01]  /*46cf0*/  LDCU UR7, c[0x0][0x39c] ;  /* 0x00007380ff0777ac */ /* 0x000f220008000800 */
[C---:B------:R-:W-:Y:S02]  /*46d00*/  LEA R134, P5, R3.reuse, R2, 0x2 ;  /* 0x0000000203867211 */ /* 0x040fe400078a10ff */
[C---:B------:R-:W-:Y:S01]  /*46d10*/  IADD3 R136, PT, PT, R3.reuse, UR5, RZ ;  /* 0x0000000503887c10 */ /* 0x040fe2000fffe0ff */
[----:B------:R-:W3:Y:S01]  /*46d20*/  LDCU UR4, c[0x0][0x39c] ;  /* 0x00007380ff0477ac */ /* 0x000ee20008000800 */
[----:B------:R-:W-:Y:S02]  /*46d30*/  LEA.HI.X.SX32 R135, R3, R0, 0x2, P5 ;  /* 0x0000000003877211 */ /* 0x000fe400028f16ff */
[----:B------:R-:W-:-:S04]  /*46d40*/  LEA R132, P5, R136, R2, 0x2 ;  /* 0x0000000288847211 */ /* 0x000fc800078a10ff */
[----:B------:R-:W-:Y:S01]  /*46d50*/  LEA.HI.X.SX32 R133, R136, R0, 0x2, P5 ;  /* 0x0000000088857211 */ /* 0x000fe200028f16ff */
[----:B------:R1:W-:Y:S02]  /*46d60*/  @P3 STG.E desc[UR22][R134.64], R147 ;  /* 0x0000009386003986 */ /* 0x0003e4000c101916 */
[----:B-1----:R-:W-:Y:S01]  /*46d70*/  ISETP.LT.AND P3, PT, R138, UR6, !P1 ;  /* 0x000000068a007c0c */ /* 0x002fe2000cf61270 */
[----:B------:R-:W-:Y:S01]  /*46d80*/  VIADD R3, R136, UR5 ;  /* 0x0000000588037c36 */ /* 0x000fe20008000000 */
[----:B------:R1:W-:Y:S01]  /*46d90*/  @P0 STG.E desc[UR22][R132.64], R148 ;  /* 0x0000009484000986 */ /* 0x0003e2000c101916 */
[----:B------:R-:W5:Y:S03]  /*46da0*/  LDCU UR6, c[0x0][0x39c] ;  /* 0x00007380ff0677ac */ /* 0x000f660008000800 */
[----:B------:R-:W2:Y:S01]  /*46db0*/  LDL.LU R138, [R1+0x1268] ;  /* 0x00126800018a7983 */ /* 0x000ea20000300800 */
[----:B------:R-:W-:-:S04]  /*46dc0*/  LEA R134, P5, R3, R2, 0x2 ;  /* 0x0000000203867211 */ /* 0x000fc800078a10ff */
[C---:B------:R-:W-:Y:S01]  /*46dd0*/  LEA.HI.X.SX32 R135, R3.reuse, R0, 0x2, P5 ;  /* 0x0000000003877211 */ /* 0x040fe200028f16ff */
[----:B-1----:R-:W-:-:S04]  /*46de0*/  VIADD R133, R3, UR5 ;  /* 0x0000000503857c36 */ /* 0x002fc80008000000 */
[----:B------:R1:W-:Y:S01]  /*46df0*/  @P2 STG.E desc[UR22][R134.64], R149 ;  /* 0x0000009586002986 */ /* 0x0003e2000c101916 */
[C---:B------:R-:W-:Y:S01]  /*46e00*/  LEA R132, P5, R133.reuse, R2, 0x2 ;  /* 0x0000000285847211 */ /* 0x040fe200078a10ff */
[----:B------:R-:W-:-:S03]  /*46e10*/  VIADD R3, R133, UR5 ;  /* 0x0000000585037c36 */ /* 0x000fc60008000000 */
[----:B------:R-:W-:Y:S02]  /*46e20*/  LEA.HI.X.SX32 R133, R133, R0, 0x2, P5 ;  /* 0x0000000085857211 */ /* 0x000fe400028f16ff */
[----:B-1----:R-:W-:-:S04]  /*46e30*/  LEA R134, P5, R3, R2, 0x2 ;  /* 0x0000000203867211 */ /* 0x002fc800078a10ff */
[----:B------:R-:W-:Y:S01]  /*46e40*/  LEA.HI.X.SX32 R135, R3, R0, 0x2, P5 ;  /* 0x0000000003877211 */ /* 0x000fe200028f16ff */
[----:B------:R1:W-:Y:S04]  /*46e50*/  @P4 STG.E desc[UR22][R132.64], R150 ;  /* 0x0000009684004986 */ /* 0x0003e8000c101916 */
[----:B------:R1:W-:Y:S01]  /*46e60*/  @P3 STG.E desc[UR22][R134.64], R151 ;  /* 0x0000009786003986 */ /* 0x0003e2000c101916 */
[----:B----4-:R-:W-:Y:S01]  /*46e70*/  ISETP.LT.AND P0, PT, R137, UR7, !P1 ;  /* 0x0000000789007c0c */ /* 0x010fe2000cf01270 */
[----:B------:R-:W2:Y:S02]  /*46e80*/  LDCU UR7, c[0x0][0x39c] ;  /* 0x00007380ff0777ac */ /* 0x000ea40008000800 */
[----:B------:R-:W4:Y:S01]  /*46e90*/  LDL.LU R137, [R1+0x126c] ;  /* 0x00126c0001897983 */ /* 0x000f220000300800 */
[----:B---3--:R-:W-:Y:S01]  /*46ea0*/  ISETP.LT.AND P2, PT, R141, UR4, !P1 ;  /* 0x000000048d007c0c */ /* 0x008fe2000cf41270 */
[----:B------:R-:W-:-:S02]  /*46eb0*/  VIADD R136, R3, UR5 ;  /* 0x0000000503887c36 */ /* 0x000fc40008000000 */
[----:B------:R-:W3:Y:S01]  /*46ec0*/  LDL.LU R141, [R1+0x1274] ;  /* 0x00127400018d7983 */ /* 0x000ee20000300800 */
[----:B------:R-:W1:Y:S01]  /*46ed0*/  LDCU UR4, c[0x0][0x39c] ;  /* 0x00007380ff0477ac */ /* 0x000e620008000800 */
[----:B-----5:R-:W-:Y:S01]  /*46ee0*/  ISETP.LT.AND P4, PT, R140, UR6, !P1 ;  /* 0x000000068c007c0c */ /* 0x020fe2000cf81270 */
[----:B------:R-:W4:Y:S01]  /*46ef0*/  LDCU UR6, c[0x0][0x39c] ;  /* 0x00007380ff0677ac */ /* 0x000f220008000800 */
[----:B------:R-:W5:Y:S01]  /*46f00*/  LDL.LU R140, [R1+0x1278] ;  /* 0x00127800018c7983 */ /* 0x000f620000300800 */
[----:B--2---:R-:W-:Y:S01]  /*46f10*/  ISETP.LT.AND P3, PT, R139, UR7, !P1 ;  /* 0x000000078b007c0c */ /* 0x004fe2000cf61270 */
[C---:B------:R-:W-:Y:S02]  /*46f20*/  VIADD R3, R136.reuse, UR5 ;  /* 0x0000000588037c36 */ /* 0x040fe40008000000 */
[----:B------:R-:W2:Y:S01]  /*46f30*/  LDL.LU R139, [R1+0x128c] ;  /* 0x00128c00018b7983 */ /* 0x000ea20000300800 */
[C---:B-1----:R-:W-:Y:S01]  /*46f40*/  LEA R132, P5, R136.reuse, R2, 0x2 ;  /* 0x0000000288847211 */ /* 0x042fe200078a10ff */
[----:B------:R-:W3:Y:S03]  /*46f50*/  LDCU UR7, c[0x0][0x39c] ;  /* 0x00007380ff0777ac */ /* 0x000ee60008000800 */
[----:B------:R-:W-:-:S02]  /*46f60*/  LEA.HI.X.SX32 R133, R136, R0, 0x2, P5 ;  /* 0x0000000088857211 */ /* 0x000fc400028f16ff */
[----:B------:R-:W-:-:S04]  /*46f70*/  LEA R134, P5, R3, R2, 0x2 ;  /* 0x0000000203867211 */ /* 0x000fc800078a10ff */
[C---:B------:R-:W-:Y:S01]  /*46f80*/  LEA.HI.X.SX32 R135, R3.reuse, R0, 0x2, P5 ;  /* 0x0000000003877211 */ /* 0x040fe200028f16ff */
[----:B------:R1:W-:Y:S04]  /*46f90*/  @P0 STG.E desc[UR22][R132.64], R152 ;  /* 0x0000009884000986 */ /* 0x0003e8000c101916 */
[----:B------:R1:W-:Y:S01]  /*46fa0*/  @P2 STG.E desc[UR22][R134.64], R153 ;  /* 0x0000009986002986 */ /* 0x0003e2000c101916 */
[----:B------:R-:W-:Y:S01]  /*46fb0*/  ISETP.LT.AND P0, PT, R138, UR4, !P1 ;  /* 0x000000048a007c0c */ /* 0x000fe2000cf01270 */
[----:B------:R-:W5:Y:S02]  /*46fc0*/  LDCU UR4, c[0x0][0x39c] ;  /* 0x00007380ff0477ac */ /* 0x000f640008000800 */
[----:B------:R-:W2:Y:S01]  /*46fd0*/  LDL.LU R138, [R1+0x1290] ;  /* 0x00129000018a7983 */ /* 0x000ea20000300800 */
[----:B------:R-:W-:-:S04]  /*46fe0*/  IADD3 R136, PT, PT, R3, UR5, RZ ;  /* 0x0000000503887c10 */ /* 0x000fc8000fffe0ff */
[----:B-1----:R-:W-:-:S04]  /*46ff0*/  LEA R132, P5, R136, R2, 0x2 ;  /* 0x0000000288847211 */ /* 0x002fc800078a10ff */
[C---:B------:R-:W-:Y:S01]  /*47000*/  LEA.HI.X.SX32 R133, R136.reuse, R0, 0x2, P5 ;  /* 0x0000000088857211 */ /* 0x040fe200028f16ff */
[----:B------:R-:W-:-:S04]  /*47010*/  VIADD R3, R136, UR5 ;  /* 0x0000000588037c36 */ /* 0x000fc80008000000 */
[----:B------:R1:W-:Y:S01]  /*47020*/  @P4 STG.E desc[UR22][R132.64], R154 ;  /* 0x0000009a84004986 */ /* 0x0003e2000c101916 */
[----:B------:R-:W-:-:S04]  /*47030*/  LEA R134, P5, R3, R2, 0x2 ;  /* 0x0000000203867211 */ /* 0x000fc800078a10ff */
[C---:B------:R-:W-:Y:S01]  /*47040*/  LEA.HI.X.SX32 R135, R3.reuse, R0, 0x2, P5 ;  /* 0x0000000003877211 */ /* 0x040fe200028f16ff */
[----:B-1----:R-:W-:-:S05]  /*47050*/  VIADD R133, R3, UR5 ;  /* 0x0000000503857c36 */ /* 0x002fca0008000000 */
[C---:B------:R-:W-:Y:S01]  /*47060*/  LEA R132, P5, R133.reuse, R2, 0x2 ;  /* 0x0000000285847211 */ /* 0x040fe200078a10ff */
[----:B------:R-:W-:-:S03]  /*47070*/  VIADD R3, R133, UR5 ;  /* 0x0000000585037c36 */ /* 0x000fc60008000000 */
[----:B------:R-:W-:Y:S01]  /*47080*/  LEA.HI.X.SX32 R133, R133, R0, 0x2, P5 ;  /* 0x0000000085857211 */ /* 0x000fe200028f16ff */
[----:B------:R1:W-:Y:S04]  /*47090*/  @P3 STG.E desc[UR22][R134.64], R155 ;  /* 0x0000009b86003986 */ /* 0x0003e8000c101916 */
[----:B------:R1:W-:Y:S01]  /*470a0*/  @P0 STG.E desc[UR22][R132.64], R156 ;  /* 0x0000009c84000986 */ /* 0x0003e2000c101916 */
[----:B----4-:R-:W-:Y:S01]  /*470b0*/  ISETP.LT.AND P2, PT, R137, UR6, !P1 ;  /* 0x0000000689007c0c */ /* 0x010fe2000cf41270 */
[----:B------:R-:W2:Y:S02]  /*470c0*/  LDCU UR6, c[0x0][0x39c] ;  /* 0x00007380ff0677ac */ /* 0x000ea40008000800 */
[----:B------:R-:W4:Y:S01]  /*470d0*/  LDL.LU R137, [R1+0x1294] ;  /* 0x0012940001897983 */ /* 0x000f220000300800 */
[----:B---3--:R-:W-:Y:S01]  /*470e0*/  ISETP.LT.AND P4, PT, R141, UR7, !P1 ;  /* 0x000000078d007c0c */ /* 0x008fe2000cf81270 */
[----:B------:R-:W3:Y:S02]  /*470f0*/  LDCU UR7, c[0x0][0x39c] ;  /* 0x00007380ff0777ac */ /* 0x000ee40008000800 */
[----:B------:R-:W4:Y:S01]  /*47100*/  LDL.LU R141, [R1+0x1298] ;  /* 0x00129800018d7983 */ /* 0x000f220000300800 */
[----:B-----5:R-:W-:Y:S01]  /*47110*/  ISETP.LT.AND P3, PT, R140, UR4, !P1 ;  /* 0x000000048c007c0c */ /* 0x020fe2000cf61270 */
[----:B------:R-:W4:Y:S02]  /*47120*/  LDCU UR4, c[0x0][0x39c] ;  /* 0x00007380ff0477ac */ /* 0x000f240008000800 */
[----:B------:R-:W5:Y:S01]  /*47130*/  LDL.LU R140, [R1+0x129c] ;  /* 0x00129c00018c7983 */ /* 0x000f620000300800 */
[----:B--2---:R-:W-:Y:S01]  /*47140*/  ISETP.LT.AND P0, PT, R139, UR6, !P1 ;  /* 0x000000068b007c0c */ /* 0x004fe2000cf01270 */
[----:B------:R-:W-:-:S02]  /*47150*/  VIADD R136, R3, UR5 ;  /* 0x0000000503887c36 */ /* 0x000fc40008000000 */
[----:B------:R-:W2:Y:S01]  /*47160*/  LDL.LU R139, [R1+0x12b0] ;  /* 0x0012b000018b7983 */ /* 0x000ea20000300800 */
[C---:B-1----:R-:W-:Y:S01]  /*47170*/  LEA R134, P5, R3.reuse, R2, 0x2 ;  /* 0x0000000203867211 */ /* 0x042fe200078a10ff */
[----:B------:R-:W1:Y:S03]  /*47180*/  LDCU UR6, c[0x0][0x39c] ;  /* 0x00007380ff0677ac */ /* 0x000e660008000800 */
[----:B------:R-:W-:Y:S02]  /*47190*/  LEA.HI.X.SX32 R135, R3, R0, 0x2, P5 ;  /* 0x0000000003877211 */ /* 0x000fe400028f16ff */
[----:B------:R-:W-:-:S04]  /*471a0*/  LEA R132, P5, R136, R2, 0x2 ;  /* 0x0000000288847211 */ /* 0x000fc800078a10ff */
[----:B------:R-:W-:Y:S01]  /*471b0*/  LEA.HI.X.SX32 R133, R136, R0, 0x2, P5 ;  /* 0x0000000088857211 */ /* 0x000fe200028f16ff */
[----:B------:R1:W-:Y:S04]  /*471c0*/  @P2 STG.E desc[UR22][R134.64], R157 ;  /* 0x0000009d86002986 */ /* 0x0003e8000c101916 */
[----:B------:R1:W-:Y:S01]  /*471d0*/  @P4 STG.E desc[UR22][R132.64], R158 ;  /* 0x0000009e84004986 */ /* 0x0003e2000c101916 */
[----:B---3--:R-:W-:Y:S01]  /*471e0*/  ISETP.LT.AND P2, PT, R138, UR7, !P1 ;  /* 0x000000078a007c0c */ /* 0x008fe2000cf41270 */
[----:B------:R-:W-:Y:S02]  /*471f0*/  VIADD R3, R136, UR5 ;  /* 0x0000000588037c36 */ /* 0x000fe40008000000 */
[----:B------:R-:W3:Y:S01]  /*47200*/  LDL.LU R138, [R1+0x12b8] ;  /* 0x0012b800018a7983 */ /* 0x000ee20000300800 */
[----:B------:R-:W5:Y:S02]  /*47210*/  LDCU UR7, c[0x0][0x39c] ;  /* 0x00007380ff0777ac */ /* 0x000f640008000800 */
[----:B-1----:R-:W-:-:S04]  /*47220*/  LEA R134, P5, R3, R2, 0x2 ;  /* 0x0000000203867211 */ /* 0x002fc800078a10ff */
[C---:B------:R-:W-:Y:S02]  /*47230*/  LEA.HI.X.SX32 R135, R3.reuse, R0, 0x2, P5 ;  /* 0x0000000003877211 */ /* 0x040fe400028f16ff */
[----:B------:R-:W-:-:S03]  /*47240*/  IADD3 R136, PT, PT, R3, UR5, RZ ;  /* 0x0000000503887c10 */ /* 0x000fc6000fffe0ff */
        /* <DEDUP_REMOVED lines=11> */
[----:B------:R-:W-:Y:S01]  /*47300*/  ISETP.LT.AND P3, PT, R141, UR6, !P1 ;  /* 0x000000068d007c0c */ /* 0x000fe2000cf61270 */
[----:B-1----:R-:W-:-:S02]  /*47310*/  VIADD R133, R3, UR5 ;  /* 0x0000000503857c36 */ /* 0x002fc40008000000 */
[----:B------:R-:W4:Y:S01]  /*47320*/  LDL.LU R141, [R1+0x12c0] ;  /* 0x0012c000018d7983 */ /* 0x000f220000300800 */
[----:B------:R-:W3:Y:S01]  /*47330*/  LDCU UR6, c[0x0][0x39c] ;  /* 0x00007380ff0677ac */ /* 0x000ee20008000800 */
[----:B-----5:R-:W-:Y:S01]  /*47340*/  ISETP.LT.AND P0, PT, R140, UR7, !P1 ;  /* 0x000000078c007c0c */ /* 0x020fe2000cf01270 */
[----:B------:R-:W4:Y:S01]  /*47350*/  LDCU UR7, c[0x0][0x39c] ;  /* 0x00007380ff0777ac */ /* 0x000f220008000800 */
[----:B------:R-:W5:Y:S01]  /*47360*/  LDL.LU R140, [R1+0x12c4] ;  /* 0x0012c400018c7983 */ /* 0x000f620000300800 */
[----:B--2---:R-:W-:Y:S01]  /*47370*/  ISETP.LT.AND P2, PT, R139, UR4, !P1 ;  /* 0x000000048b007c0c */ /* 0x004fe2000cf41270 */
[C---:B------:R-:W-:Y:S02]  /*47380*/  VIADD R3, R133.reuse, UR5 ;  /* 0x0000000585037c36 */ /* 0x040fe40008000000 */
[----:B------:R-:W2:Y:S01]  /*47390*/  LDL.LU R139, [R1+0x12e8] ;  /* 0x0012e800018b7983 */ /* 0x000ea20000300800 */
[C---:B------:R-:W-:Y:S01]  /*473a0*/  LEA R132, P5, R133.reuse, R2, 0x2 ;  /* 0x0000000285847211 */ /* 0x040fe200078a10ff */
[----:B------:R-:W1:Y:S03]  /*473b0*/  LDCU UR4, c[0x0][0x39c] ;  /* 0x00007380ff0477ac */ /* 0x000e660008000800 */
[----:B------:R-:W-:-:S02]  /*473c0*/  LEA.HI.X.SX32 R133, R133, R0, 0x2, P5 ;  /* 0x0000000085857211 */ /* 0x000fc400028f16ff */
[----:B------:R-:W-:-:S04]  /*473d0*/  LEA R134, P5, R3, R2, 0x2 ;  /* 0x0000000203867211 */ /* 0x000fc800078a10ff */
[C---:B------:R-:W-:Y:S01]  /*473e0*/  LEA.HI.X.SX32 R135, R3.reuse, R0, 0x2, P5 ;  /* 0x0000000003877211 */ /* 0x040fe200028f16ff */
[----:B------:R1:W-:Y:S04]  /*473f0*/  @P4 STG.E desc[UR22][R132.64], R162 ;  /* 0x000000a284004986 */ /* 0x0003e8000c101916 */
[----:B------:R1:W-:Y:S01]  /*47400*/  @P3 STG.E desc[UR22][R134.64], R163 ;  /* 0x000000a386003986 */ /* 0x0003e2000c101916 */
[----:B---3--:R-:W-:Y:S01]  /*47410*/  ISETP.LT.AND P4, PT, R138, UR6, !P1 ;  /* 0x000000068a007c0c */ /* 0x008fe2000cf81270 */
[----:B------:R-:W-:Y:S02]  /*47420*/  VIADD R136, R3, UR5 ;  /* 0x0000000503887c36 */ /* 0x000fe40008000000 */
[----:B------:R-:W3:Y:S01]  /*47430*/  LDL.LU R138, [R1+0x12f4] ;  /* 0x0012f400018a7983 */ /* 0x000ee20000300800 */
[----:B------:R-:W5:Y:S02]  /*47440*/  LDCU UR6, c[0x0][0x39c] ;  /* 0x00007380ff0677ac */ /* 0x000f640008000800 */
[----:B-1----:R-:W-:-:S04]  /*47450*/  LEA R132, P5, R136, R2, 0x2 ;  /* 0x0000000288847211 */ /* 0x002fc800078a10ff */
[C---:B------:R-:W-:Y:S01]  /*47460*/  LEA.HI.X.SX32 R133, R136.reuse, R0, 0x2, P5 ;  /* 0x0000000088857211 */ /* 0x040fe200028f16ff */
[----:B------:R-:W-:-:S04]  /*47470*/  VIADD R3, R136, UR5 ;  /* 0x0000000588037c36 */ /* 0x000fc80008000000 */
[----:B------:R1:W-:Y:S01]  /*47480*/  @P0 STG.E desc[UR22][R132.64], R164 ;  /* 0x000000a484000986 */ /* 0x0003e2000c101916 */
[C---:B------:R-:W-:Y:S02]  /*47490*/  LEA R134, P5, R3.reuse, R2, 0x2 ;  /* 0x0000000203867211 */ /* 0x040fe400078a10ff */
[C---:B------:R-:W-:Y:S02]  /*474a0*/  IADD3 R136, PT, PT, R3.reuse, UR5, RZ ;  /* 0x0000000503887c10 */ /* 0x040fe4000fffe0ff */
[----:B------:R-:W-:Y:S02]  /*474b0*/  LEA.HI.X.SX32 R135, R3, R0, 0x2, P5 ;  /* 0x0000000003877211 */ /* 0x000fe400028f16ff */
[----:B-1----:R-:W-:-:S04]  /*474c0*/  LEA R132, P5, R136, R2, 0x2 ;  /* 0x0000000288847211 */ /* 0x002fc800078a10ff */
[C---:B------:R-:W-:Y:S01]  /*474d0*/  LEA.HI.X.SX32 R133, R136.reuse, R0, 0x2, P5 ;  /* 0x0000000088857211 */ /* 0x040fe200028f16ff */
[----:B------:R-:W-:Y:S04]  /*474e0*/  @P2 STG.E desc[UR22][R134.64], R165 ;  /* 0x000000a586002986 */ /* 0x000fe8000c101916 */
[----:B------:R1:W-:Y:S01]  /*474f0*/  @P4 STG.E desc[UR22][R132.64], R166 ;  /* 0x000000a684004986 */ /* 0x0003e2000c101916 */
[----:B----4-:R-:W-:Y:S01]  /*47500*/  ISETP.LT.AND P3, PT, R137, UR7, !P1 ;  /* 0x0000000789007c0c */ /* 0x010fe2000cf61270 */
[----:B------:R-:W2:Y:S02]  /*47510*/  LDCU UR7, c[0x0][0x39c] ;  /* 0x00007380ff0777ac */ /* 0x000ea40008000800 */
[----:B------:R-:W4:Y:S01]  /*47520*/  LDL.LU R137, [R1+0x12f8] ;  /* 0x0012f80001897983 */ /* 0x000f220000300800 */
[----:B------:R-:W-:Y:S01]  /*47530*/  ISETP.LT.AND P0, PT, R141, UR4, !P1 ;  /* 0x000000048d007c0c */ /* 0x000fe2000cf01270 */
[----:B------:R-:W-:-:S02]  /*47540*/  VIADD R3, R136, UR5 ;  /* 0x0000000588037c36 */ /* 0x000fc40008000000 */
[----:B------:R-:W4:Y:S01]  /*47550*/  LDL.LU R141, [R1+0x1300] ;  /* 0x00130000018d7983 */ /* 0x000f220000300800 */
[----:B------:R-:W3:Y:S01]  /*47560*/  LDCU UR4, c[0x0][0x39c] ;  /* 0x00007380ff0477ac */ /* 0x000ee20008000800 */
[----:B-----5:R-:W-:Y:S01]  /*47570*/  ISETP.LT.AND P2, PT, R140, UR6, !P1 ;  /* 0x000000068c007c0c */ /* 0x020fe2000cf41270 */
[----:B------:R-:W4:Y:S01]  /*47580*/  LDCU UR6, c[0x0][0x39c] ;  /* 0x00007380ff0677ac */ /* 0x000f220008000800 */
[----:B------:R-:W5:Y:S01]  /*47590*/  LDL.LU R140, [R1+0x130c] ;  /* 0x00130c00018c7983 */ /* 0x000f620000300800 */
[----:B--2---:R-:W-:Y:S01]  /*475a0*/  ISETP.LT.AND P4, PT, R139, UR7, !P1 ;  /* 0x000000078b007c0c */ /* 0x004fe2000cf81270 */
[C---:B-1----:R-:W-:Y:S02]  /*475b0*/  VIADD R133, R3.reuse, UR5 ;  /* 0x0000000503857c36 */ /* 0x042fe40008000000 */
[----:B------:R-:W2:Y:S01]  /*475c0*/  LDL.LU R139, [R1+0x132c] ;  /* 0x00132c00018b7983 */ /* 0x000ea20000300800 */
[C---:B------:R-:W-:Y:S01]  /*475d0*/  LEA R134, P5, R3.reuse, R2, 0x2 ;  /* 0x0000000203867211 */ /* 0x040fe200078a10ff */
[----:B------:R-:W1:Y:S03]  /*475e0*/  LDCU UR7, c[0x0][0x39c] ;  /* 0x00007380ff0777ac */ /* 0x000e660008000800 */
[----:B------:R-:W-:-:S02]  /*475f0*/  LEA.HI.X.SX32 R135, R3, R0, 0x2, P5 ;  /* 0x0000000003877211 */ /* 0x000fc400028f16ff */
[C---:B------:R-:W-:Y:S01]  /*47600*/  LEA R132, P5, R133.reuse, R2, 0x2 ;  /* 0x0000000285847211 */ /* 0x040fe200078a10ff */
[----:B------:R-:W-:-:S03]  /*47610*/  VIADD R3, R133, UR5 ;  /* 0x0000000585037c36 */ /* 0x000fc60008000000 */
[----:B------:R-:W-:Y:S01]  /*47620*/  LEA.HI.X.SX32 R133, R133, R0, 0x2, P5 ;  /* 0x0000000085857211 */ /* 0x000fe200028f16ff */
[----:B------:R1:W-:Y:S04]  /*47630*/  @P3 STG.E desc[UR22][R134.64], R167 ;  /* 0x000000a786003986 */ /* 0x0003e8000c101916 */
[----:B------:R1:W-:Y:S01]  /*47640*/  @P0 STG.E desc[UR22][R132.64], R168 ;  /* 0x000000a884000986 */ /* 0x0003e2000c101916 */
[----:B---3--:R-:W-:Y:S01]  /*47650*/  ISETP.LT.AND P3, PT, R138, UR4, !P1 ;  /* 0x000000048a007c0c */ /* 0x008fe2000cf61270 */
[C---:B------:R-:W-:Y:S02]  /*47660*/  VIADD R136, R3.reuse, UR5 ;  /* 0x0000000503887c36 */ /* 0x040fe40008000000 */
[----:B------:R-:W3:Y:S01]  /*47670*/  LDL.LU R138, [R1+0x1334] ;  /* 0x00133400018a7983 */ /* 0x000ee20000300800 */
[----:B------:R-:W5:Y:S01]  /*47680*/  LDCU UR4, c[0x0][0x39c] ;  /* 0x00007380ff0477ac */ /* 0x000f620008000800 */
[----:B-1----:R-:W-:-:S04]  /*47690*/  LEA R134, P5, R3, R2, 0x2 ;  /* 0x0000000203867211 */ /* 0x002fc800078a10ff */
[----:B------:R-:W-:-:S05]  /*476a0*/  LEA.HI.X.SX32 R135, R3, R0, 0x2, P5 ;  /* 0x0000000003877211 */ /* 0x000fca00028f16ff */
[----:B------:R1:W-:Y:S01]  /*476b0*/  @P2 STG.E desc[UR22][R134.64], R169 ;  /* 0x000000a986002986 */ /* 0x0003e2000c101916 */
[----:B------:R-:W-:-:S04]  /*476c0*/  LEA R132, P5, R136, R2, 0x2 ;  /* 0x0000000288847211 */ /* 0x000fc800078a10ff */
[C---:B------:R-:W-:Y:S01]  /*476d0*/  LEA.HI.X.SX32 R133, R136.reuse, R0, 0x2, P5 ;  /* 0x0000000088857211 */ /* 0x040fe200028f16ff */
[----:B-1----:R-:W-:-:S05]  /*476e0*/  VIADD R135, R136, UR5 ;  /* 0x0000000588877c36 */ /* 0x002fca0008000000 */
[C---:B------:R-:W-:Y:S02]  /*476f0*/  LEA R134, P5, R135.reuse, R2, 0x2 ;  /* 0x0000000287867211 */ /* 0x040fe400078a10ff */
[C---:B------:R-:W-:Y:S02]  /*47700*/  IADD3 R3, PT, PT, R135.reuse, UR5, RZ ;  /* 0x0000000587037c10 */ /* 0x040fe4000fffe0ff */
[----:B------:R-:W-:Y:S01]  /*47710*/  LEA.HI.X.SX32 R135, R135, R0, 0x2, P5 ;  /* 0x0000000087877211 */ /* 0x000fe200028f16ff */
[----:B------:R1:W-:Y:S04]  /*47720*/  @P4 STG.E desc[UR22][R132.64], R170 ;  /* 0x000000aa84004986 */ /* 0x0003e8000c101916 */
[----:B------:R1:W-:Y:S01]  /*47730*/  @P3 STG.E desc[UR22][R134.64], R171 ;  /* 0x000000ab86003986 */ /* 0x0003e2000c101916 */
[----:B----4-:R-:W-:Y:S01]  /*47740*/  ISETP.LT.AND P0, PT, R137, UR6, !P1 ;  /* 0x0000000689007c0c */ /* 0x010fe2000cf01270 */
[----:B------:R-:W2:Y:S02]  /*47750*/  LDCU UR6, c[0x0][0x39c] ;  /* 0x00007380ff0677ac */ /* 0x000ea40008000800 */
[----:B------:R-:W4:Y:S01]  /*47760*/  LDL.LU R137, [R1+0x133c] ;  /* 0x00133c0001897983 */ /* 0x000f220000300800 */
[----:B------:R-:W-:Y:S01]  /*47770*/  ISETP.LT.AND P2, PT, R141, UR7, !P1 ;  /* 0x000000078d007c0c */ /* 0x000fe2000cf41270 */
        /* <DEDUP_REMOVED lines=16> */
[----:B------:R-:W5:Y:S02]  /*47880*/  LDCU UR7, c[0x0][0x39c] ;  /* 0x00007380ff0777ac */ /* 0x000f640008000800 */
[----:B------:R-:W3:Y:S01]  /*47890*/  LDL.LU R138, [R1+0x1378] ;  /* 0x00137800018a7983 */ /* 0x000ee20000300800 */
[----:B-1----:R-:W-:-:S05]  /*478a0*/  VIADD R133, R136, UR5 ;  /* 0x0000000588857c36 */ /* 0x002fca0008000000 */
[C---:B------:R-:W-:Y:S01]  /*478b0*/  LEA R132, P5, R133.reuse, R2, 0x2 ;  /* 0x0000000285847211 */ /* 0x040fe200078a10ff */
[----:B------:R-:W-:-:S03]  /*478c0*/  VIADD R3, R133, UR5 ;  /* 0x0000000585037c36 */ /* 0x000fc60008000000 */
[----:B------:R-:W-:-:S05]  /*478d0*/  LEA.HI.X.SX32 R133, R133, R0, 0x2, P5 ;  /* 0x0000000085857211 */ /* 0x000fca00028f16ff */
[----:B------:R1:W-:Y:S01]  /*478e0*/  @P4 STG.E desc[UR22][R132.64], R174 ;  /* 0x000000ae84004986 */ /* 0x0003e2000c101916 */
[C---:B------:R-:W-:Y:S01]  /*478f0*/  LEA R134, P5, R3.reuse, R2, 0x2 ;  /* 0x0000000203867211 */ /* 0x040fe200078a10ff */
[----:B------:R-:W-:-:S03]  /*47900*/  VIADD R136, R3, UR5 ;  /* 0x0000000503887c36 */ /* 0x000fc60008000000 */
[----:B------:R-:W-:Y:S02]  /*47910*/  LEA.HI.X.SX32 R135, R3, R0, 0x2, P5 ;  /* 0x0000000003877211 */ /* 0x000fe400028f16ff */
[----:B-1----:R-:W-:-:S04]  /*47920*/  LEA R132, P5, R136, R2, 0x2 ;  /* 0x0000000288847211 */ /* 0x002fc800078a10ff */
[C---:B------:R-:W-:Y:S01]  /*47930*/  LEA.HI.X.SX32 R133, R136.reuse, R0, 0x2, P5 ;  /* 0x0000000088857211 */ /* 0x040fe200028f16ff */
        /* <DEDUP_REMOVED lines=13> */
[----:B------:R-:W1:Y:S02]  /*47a10*/  LDCU UR4, c[0x0][0x39c] ;  /* 0x00007380ff0477ac */ /* 0x000e640008000800 */
[----:B------:R-:W2:Y:S01]  /*47a20*/  LDL.LU R139, [R1+0x13cc] ;  /* 0x0013cc00018b7983 */ /* 0x000ea20000300800 */
[C---:B------:R-:W-:Y:S02]  /*47a30*/  LEA R134, P5, R135.reuse, R2, 0x2 ;  /* 0x0000000287867211 */ /* 0x040fe400078a10ff */
[----:B------:R-:W-:-:S02]  /*47a40*/  IADD3 R3, PT, PT, R135, UR5, RZ ;  /* 0x0000000587037c10 */ /* 0x000fc4000fffe0ff */
[----:B------:R-:W-:Y:S02]  /*47a50*/  LEA.HI.X.SX32 R135, R135, R0, 0x2, P5 ;  /* 0x0000000087877211 */ /* 0x000fe400028f16ff */
        /* <DEDUP_REMOVED lines=12> */
[C---:B------:R-:W-:Y:S01]  /*47b20*/  LEA R132, P5, R133.reuse, R2, 0x2 ;  /* 0x0000000285847211 */ /* 0x040fe200078a10ff */
[----:B------:R-:W-:-:S03]  /*47b30*/  VIADD R3, R133, UR5 ;  /* 0x0000000585037c36 */ /* 0x000fc60008000000 */
[----:B------:R-:W-:Y:S02]  /*47b40*/  LEA.HI.X.SX32 R133, R133, R0, 0x2, P5 ;  /* 0x0000000085857211 */ /* 0x000fe400028f16ff */
[----:B-1----:R-:W-:-:S04]  /*47b50*/  LEA R134, P5, R3, R2, 0x2 ;  /* 0x0000000203867211 */ /* 0x002fc800078a10ff */
[----:B------:R-:W-:Y:S01]  /*47b60*/  LEA.HI.X.SX32 R135, R3, R0, 0x2, P5 ;  /* 0x0000000003877211 */ /* 0x000fe200028f16ff */
        /* <DEDUP_REMOVED lines=18> */
[C---:B------:R-:W-:Y:S02]  /*47c90*/  LEA R134, P5, R135.reuse, R2, 0x2 ;  /* 0x0000000287867211 */ /* 0x040fe400078a10ff */
[C---:B------:R-:W-:Y:S02]  /*47ca0*/  IADD3 R3, PT, PT, R135.reuse, UR5, RZ ;  /* 0x0000000587037c10 */ /* 0x040fe4000fffe0ff */
[----:B------:R-:W-:Y:S01]  /*47cb0*/  LEA.HI.X.SX32 R135, R135, R0, 0x2, P5 ;  /* 0x0000000087877211 */ /* 0x000fe200028f16ff */
[----:B------:R1:W-:Y:S04]  /*47cc0*/  @P4 STG.E desc[UR22][R132.64], R182 ;  /* 0x000000b684004986 */ /* 0x0003e8000c101916 */
[----:B------:R1:W-:Y:S01]  /*47cd0*/  @P3 STG.E desc[UR22][R134.64], R183 ;  /* 0x000000b786003986 */ /* 0x0003e2000c101916 */
[----:B---3--:R-:W-:Y:S01]  /*47ce0*/  ISETP.LT.AND P4, PT, R138, UR4, !P1 ;  /* 0x000000048a007c0c */ /* 0x008fe2000cf81270 */
[----:B------:R-:W-:-:S02]  /*47cf0*/  VIADD R136, R3, UR5 ;  /* 0x0000000503887c36 */ /* 0x000fc40008000000 */
        /* <DEDUP_REMOVED lines=36> */
[C---:B------:R-:W-:Y:S02]  /*47f40*/  LEA R134, P5, R135.reuse, R2, 0x2 ;  /* 0x0000000287867211 */ /* 0x040fe400078a10ff */
[C---:B------:R-:W-:Y:S02]  /*47f50*/  IADD3 R3, PT, PT, R135.reuse, UR5, RZ ;  /* 0x0000000587037c10 */ /* 0x040fe4000fffe0ff */
        /* <DEDUP_REMOVED lines=60> */
[----:B------:R-:W-:-:S03]  /*48320*/  LEA R68, P5, R132, R2, 0x2 ;  /* 0x0000000284447211 */ /* 0x000fc600078a10ff */
[----:B------:R1:W-:Y:S01]  /*48330*/  @P2 STG.E desc[UR22][R134.64], R69 ;  /* 0x0000004586002986 */ /* 0x0003e2000c101916 */
[C---:B------:R-:W-:Y:S01]  /*48340*/  VIADD R3, R132.reuse, UR5 ;  /* 0x0000000584037c36 */ /* 0x040fe20008000000 */
[----:B-1----:R-:W-:Y:S02]  /*48350*/  LEA.HI.X.SX32 R69, R132, R0, 0x2, P5 ;  /* 0x0000000084457211 */ /* 0x002fe400028f16ff */
[----:B---3--:R-:W-:Y:S01]  /*48360*/  ISETP.LT.AND P2, PT, R138, UR4, !P1 ;  /* 0x000000048a007c0c */ /* 0x008fe2000cf41270 */
[C---:B------:R-:W-:Y:S01]  /*48370*/  VIADD R134, R3.reuse, UR5 ;  /* 0x0000000503867c36 */ /* 0x040fe20008000000 */
[----:B------:R-:W3:Y:S01]  /*48380*/  LDL.LU R138, [R1+0x1398] ;  /* 0x00139800018a7983 */ /* 0x000ee20000300800 */
[C---:B------:R-:W-:Y:S01]  /*48390*/  LEA R132, P5, R3.reuse, R2, 0x2 ;  /* 0x0000000203847211 */ /* 0x040fe200078a10ff */
[----:B------:R-:W5:Y:S02]  /*483a0*/  LDCU UR4, c[0x0][0x39c] ;  /* 0x00007380ff0477ac */ /* 0x000f640008000800 */
[----:B------:R1:W-:Y:S01]  /*483b0*/  @P4 STG.E desc[UR22][R68.64], R70 ;  /* 0x0000004644004986 */ /* 0x0003e2000c101916 */
[----:B------:R-:W-:-:S05]  /*483c0*/  LEA.HI.X.SX32 R133, R3, R0, 0x2, P5 ;  /* 0x0000000003857211 */ /* 0x000fca00028f16ff */
[----:B------:R1:W-:Y:S02]  /*483d0*/  @P3 STG.E desc[UR22][R132.64], R71 ;  /* 0x0000004784003986 */ /* 0x0003e4000c101916 */
[C---:B-1----:R-:W-:Y:S01]  /*483e0*/  LEA R68, P5, R134.reuse, R2, 0x2 ;  /* 0x0000000286447211 */ /* 0x042fe200078a10ff */
[----:B------:R-:W-:-:S03]  /*483f0*/  VIADD R71, R134, UR5 ;  /* 0x0000000586477c36 */ /* 0x000fc60008000000 */
[----:B------:R-:W-:Y:S02]  /*48400*/  LEA.HI.X.SX32 R69, R134, R0, 0x2, P5 ;  /* 0x0000000086457211 */ /* 0x000fe400028f16ff */
[C---:B------:R-:W-:Y:S02]  /*48410*/  LEA R70, P5, R71.reuse, R2, 0x2 ;  /* 0x0000000247467211 */ /* 0x040fe400078a10ff */
[C---:B------:R-:W-:Y:S01]  /*48420*/  IADD3 R3, PT, PT, R71.reuse, UR5, RZ ;  /* 0x0000000547037c10 */ /* 0x040fe2000fffe0ff */
[----:B------:R1:W-:Y:S01]  /*48430*/  @P0 STG.E desc[UR22][R68.64], R72 ;  /* 0x0000004844000986 */ /* 0x0003e2000c101916 */
[----:B------:R-:W-:-:S03]  /*48440*/  LEA.HI.X.SX32 R71, R71, R0, 0x2, P5 ;  /* 0x0000000047477211 */ /* 0x000fc600028f16ff */
[C---:B------:R-:W-:Y:S02]  /*48450*/  VIADD R133, R3.reuse, UR5 ;  /* 0x0000000503857c36 */ /* 0x040fe40008000000 */
[----:B------:R1:W-:Y:S02]  /*48460*/  @P2 STG.E desc[UR22][R70.64], R73 ;  /* 0x0000004946002986 */ /* 0x0003e4000c101916 */
[----:B-1----:R-:W-:-:S04]  /*48470*/  LEA R68, P5, R3, R2, 0x2 ;  /* 0x0000000203447211 */ /* 0x002fc800078a10ff */
[----:B------:R-:W-:Y:S02]  /*48480*/  LEA.HI.X.SX32 R69, R3, R0, 0x2, P5 ;  /* 0x0000000003457211 */ /* 0x000fe400028f16ff */
[----:B------:R-:W-:-:S04]  /*48490*/  LEA R70, P5, R133, R2, 0x2 ;  /* 0x0000000285467211 */ /* 0x000fc800078a10ff */
[C---:B------:R-:W-:Y:S01]  /*484a0*/  LEA.HI.X.SX32 R71, R133.reuse, R0, 0x2, P5 ;  /* 0x0000000085477211 */ /* 0x040fe200028f16ff */
[----:B------:R-:W-:-:S04]  /*484b0*/  VIADD R3, R133, UR5 ;  /* 0x0000000585037c36 */ /* 0x000fc80008000000 */
[----:B------:R-:W-:Y:S01]  /*484c0*/  VIADD R133, R3, UR5 ;  /* 0x0000000503857c36 */ /* 0x000fe20008000000 */
[----:B----4-:R-:W-:Y:S01]  /*484d0*/  ISETP.LT.AND P4, PT, R137, UR6, !P1 ;  /* 0x0000000689007c0c */ /* 0x010fe2000cf81270 */
[----:B------:R-:W2:Y:S01]  /*484e0*/  LDCU UR6, c[0x0][0x39c] ;  /* 0x00007380ff0677ac */ /* 0x000ea20008000800 */
[----:B------:R-:W4:Y:S04]  /*484f0*/  LDL.LU R137, [R1+0x139c] ;  /* 0x00139c0001897983 */ /* 0x000f280000300800 */
[----:B------:R-:W4:Y:S04]  /*48500*/  LDL.LU R136, [R1+0x13a4] ;  /* 0x0013a40001887983 */ /* 0x000f280000300800 */
[----:B------:R-:W4:Y:S04]  /*48510*/  LDL.LU R135, [R1+0x1368] ;  /* 0x0013680001877983 */ /* 0x000f280000300800 */
[----:B------:R-:W4:Y:S01]  /*48520*/  LDL.LU R134, [R1+0x1370] ;  /* 0x0013700001867983 */ /* 0x000f220000300800 */
[----:B------:R-:W-:Y:S01]  /*48530*/  ISETP.LT.AND P3, PT, R141, UR7, !P1 ;  /* 0x000000078d007c0c */ /* 0x000fe2000cf61270 */
[----:B------:R-:W3:Y:S02]  /*48540*/  LDCU UR7, c[0x0][0x39c] ;  /* 0x00007380ff0777ac */ /* 0x000ee40008000800 */
[----:B------:R-:W4:Y:S04]  /*48550*/  LDL.LU R132, [R1+0x1374] ;  /* 0x0013740001847983 */ /* 0x000f280000300800 */
[----:B------:R1:W-:Y:S06]  /*48560*/  @P4 STG.E desc[UR22][R68.64], R74 ;  /* 0x0000004a44004986 */ /* 0x0003ec000c101916 */
[----:B------:R5:W-:Y:S01]  /*48570*/  @P3 STG.E desc[UR22][R70.64], R75 ;  /* 0x0000004b46003986 */ /* 0x000be2000c101916 */
[----:B-1----:R-:W-:-:S03]  /*48580*/  LEA R68, P5, R3, R2, 0x2 ;  /* 0x0000000203447211 */ /* 0x002fc600078a10ff */
[----:B-----5:R-:W5:Y:S04]  /*48590*/  LDL.LU R75, [R1+0x137c] ;  /* 0x00137c00014b7983 */ /* 0x020f680000300800 */
[----:B------:R-:W5:Y:S01]  /*485a0*/  LDL.LU R72, [R1+0x1388] ;  /* 0x0013880001487983 */ /* 0x000f620000300800 */
[----:B------:R-:W-:-:S03]  /*485b0*/  ISETP.LT.AND P0, PT, R140, UR4, !P1 ;  /* 0x000000048c007c0c */ /* 0x000fc6000cf01270 */
[----:B------:R-:W5:Y:S01]  /*485c0*/  LDL.LU R74, [R1+0x1354] ;  /* 0x00135400014a7983 */ /* 0x000f620000300800 */
[----:B------:R-:W-:Y:S01]  /*485d0*/  LEA.HI.X.SX32 R69, R3, R0, 0x2, P5 ;  /* 0x0000000003457211 */ /* 0x000fe200028f16ff */
[----:B------:R-:W4:Y:S01]  /*485e0*/  LDCU UR4, c[0x0][0x39c] ;  /* 0x00007380ff0477ac */ /* 0x000f220008000800 */
[----:B--2---:R-:W-:Y:S02]  /*485f0*/  ISETP.LT.AND P2, PT, R139, UR6, !P1 ;  /* 0x000000068b007c0c */ /* 0x004fe4000cf41270 */
[C---:B------:R-:W-:Y:S01]  /*48600*/  LEA R70, P5, R133.reuse, R2, 0x2 ;  /* 0x0000000285467211 */ /* 0x040fe200078a10ff */
[----:B------:R-:W1:Y:S03]  /*48610*/  LDCU UR6, c[0x0][0x39c] ;  /* 0x00007380ff0677ac */ /* 0x000e660008000800 */
[C---:B------:R-:W-:Y:S01]  /*48620*/  LEA.HI.X.SX32 R71, R133.reuse, R0, 0x2, P5 ;  /* 0x0000000085477211 */ /* 0x040fe200028f16ff */
[----:B------:R-:W-:Y:S06]  /*48630*/  @P0 STG.E desc[UR22][R68.64], R76 ;  /* 0x0000004c44000986 */ /* 0x000fec000c101916 */
[----:B------:R2:W-:Y:S04]  /*48640*/  @P2 STG.E desc[UR22][R70.64], R77 ;  /* 0x0000004d46002986 */ /* 0x0005e8000c101916 */
[----:B--2---:R-:W2:Y:S04]  /*48650*/  LDL.LU R77, [R1+0x1358] ;  /* 0x00135800014d7983 */ /* 0x004ea80000300800 */
[----:B------:R-:W2:Y:S01]  /*48660*/  LDL.LU R76, [R1+0x135c] ;  /* 0x00135c00014c7983 */ /* 0x000ea20000300800 */
[----:B---3--:R-:W-:Y:S01]  /*48670*/  ISETP.LT.AND P4, PT, R138, UR7, !P1 ;  /* 0x000000078a007c0c */ /* 0x008fe2000cf81270 */
[----:B------:R-:W3:Y:S01]  /*48680*/  LDCU UR7, c[0x0][0x39c] ;  /* 0x00007380ff0777ac */ /* 0x000ee20008000800 */
[----:B------:R-:W-:-:S05]  /*48690*/  VIADD R3, R133, UR5 ;  /* 0x0000000585037c36 */ /* 0x000fca0008000000 */
[C---:B------:R-:W-:Y:S01]  /*486a0*/  LEA R68, P5, R3.reuse, R2, 0x2 ;  /* 0x0000000203447211 */ /* 0x040fe200078a10ff */
[----:B------:R-:W-:-:S03]  /*486b0*/  VIADD R73, R3, UR5 ;  /* 0x0000000503497c36 */ /* 0x000fc60008000000 */
[----:B------:R-:W-:Y:S02]  /*486c0*/  LEA.HI.X.SX32 R69, R3, R0, 0x2, P5 ;  /* 0x0000000003457211 */ /* 0x000fe400028f16ff */
[C---:B------:R-:W-:Y:S02]  /*486d0*/  LEA R70, P5, R73.reuse, R2, 0x2 ;  /* 0x0000000249467211 */ /* 0x040fe400078a10ff */
[C---:B------:R-:W-:Y:S01]  /*486e0*/  IADD3 R3, PT, PT, R73.reuse, UR5, RZ ;  /* 0x0000000549037c10 */ /* 0x040fe2000fffe0ff */
[----:B------:R1:W-:Y:S01]  /*486f0*/  @P4 STG.E desc[UR22][R68.64], R78 ;  /* 0x0000004e44004986 */ /* 0x0003e2000c101916 */
[----:B------:R-:W-:-:S03]  /*48700*/  LEA.HI.X.SX32 R71, R73, R0, 0x2, P5 ;  /* 0x0000000049477211 */ /* 0x000fc600028f16ff */
[C---:B------:R-:W-:Y:S01]  /*48710*/  VIADD R73, R3.reuse, UR5 ;  /* 0x0000000503497c36 */ /* 0x040fe20008000000 */
[----:B-1----:R-:W-:-:S04]  /*48720*/  LEA R68, P5, R3, R2, 0x2 ;  /* 0x0000000203447211 */ /* 0x002fc800078a10ff */
[----:B------:R-:W-:Y:S01]  /*48730*/  LEA.HI.X.SX32 R69, R3, R0, 0x2, P5 ;  /* 0x0000000003457211 */ /* 0x000fe200028f16ff */
[----:B------:R-:W-:Y:S01]  /*48740*/  VIADD R3, R73, UR5 ;  /* 0x0000000549037c36 */ /* 0x000fe20008000000 */
[----:B----4-:R-:W-:Y:S01]  /*48750*/  ISETP.LT.AND P3, PT, R137, UR4, !P1 ;  /* 0x0000000489007c0c */ /* 0x010fe2000cf61270 */
[----:B------:R-:W1:Y:S01]  /*48760*/  LDCU UR4, c[0x0][0x39c] ;  /* 0x00007380ff0477ac */ /* 0x000e620008000800 */
[----:B------:R-:W-:Y:S01]  /*48770*/  ISETP.LT.AND P0, PT, R136, UR6, !P1 ;  /* 0x0000000688007c0c */ /* 0x000fe2000cf01270 */
[----:B------:R-:W4:Y:S01]  /*48780*/  LDCU UR6, c[0x0][0x39c] ;  /* 0x00007380ff0677ac */ /* 0x000f220008000800 */
[----:B---3--:R-:W-:Y:S01]  /*48790*/  ISETP.LT.AND P2, PT, R135, UR7, !P1 ;  /* 0x0000000787007c0c */ /* 0x008fe2000cf41270 */
[----:B------:R-:W5:Y:S01]  /*487a0*/  LDCU UR7, c[0x0][0x39c] ;  /* 0x00007380ff0777ac */ /* 0x000f620008000800 */
[----:B-1----:R-:W-:Y:S01]  /*487b0*/  ISETP.LT.AND P4, PT, R134, UR4, !P1 ;  /* 0x0000000486007c0c */ /* 0x002fe2000cf81270 */
[----:B------:R-:W1:Y:S06]  /*487c0*/  LDCU UR4, c[0x0][0x39c] ;  /* 0x00007380ff0477ac */ /* 0x000e6c0008000800 */
[----:B------:R3:W-:Y:S01]  /*487d0*/  @P3 STG.E desc[UR22][R70.64], R79 ;  /* 0x0000004f46003986 */ /* 0x0007e2000c101916 */
[----:B----4-:R-:W-:Y:S01]  /*487e0*/  ISETP.LT.AND P3, PT, R132, UR6, !P1 ;  /* 0x0000000684007c0c */ /* 0x010fe2000cf61270 */
[----:B------:R-:W4:Y:S02]  /*487f0*/  LDCU UR6, c[0x0][0x39c] ;  /* 0x00007380ff0677ac */ /* 0x000f240008000800 */
[----:B------:R1:W-:Y:S01]  /*48800*/  @P0 STG.E desc[UR22][R68.64], R80 ;  /* 0x0000005044000986 */ /* 0x0003e2000c101916 */
[----:B---3--:R-:W-:-:S04]  /*48810*/  LEA R70, P5, R73, R2, 0x2 ;  /* 0x0000000249467211 */ /* 0x008fc800078a10ff */
[----:B------:R-:W-:Y:S01]  /*48820*/  LEA.HI.X.SX32 R71, R73, R0, 0x2, P5 ;  /* 0x0000000049477211 */ /* 0x000fe200028f16ff */
[C---:B------:R-:W-:Y:S01]  /*48830*/  VIADD R73, R3.reuse, UR5 ;  /* 0x0000000503497c36 */ /* 0x040fe20008000000 */
[----:B-1----:R-:W-:Y:S02]  /*48840*/  LEA R68, P5, R3, R2, 0x2 ;  /* 0x0000000203447211 */ /* 0x002fe400078a10ff */
[----:B-----5:R-:W-:Y:S01]  /*48850*/  ISETP.LT.AND P0, PT, R75, UR7, !P1 ;  /* 0x000000074b007c0c */ /* 0x020fe2000cf01270 */
[----:B------:R1:W-:Y:S01]  /*48860*/  @P2 STG.E desc[UR22][R70.64], R81 ;  /* 0x0000005146002986 */ /* 0x0003e2000c101916 */
[----:B------:R-:W2:Y:S01]  /*48870*/  LDCU UR7, c[0x0][0x39c] ;  /* 0x00007380ff0777ac */ /* 0x000ea20008000800 */
[----:B------:R-:W-:Y:S02]  /*48880*/  ISETP.LT.AND P2, PT, R72, UR4, !P1 ;  /* 0x0000000448007c0c */ /* 0x000fe4000cf41270 */
[----:B------:R-:W3:Y:S01]  /*48890*/  LDL.LU R75, [R1+0x1360] ;  /* 0x00136000014b7983 */ /* 0x000ee20000300800 */
[----:B------:R-:W5:Y:S01]  /*488a0*/  LDCU UR4, c[0x0][0x39c] ;  /* 0x00007380ff0477ac */ /* 0x000f620008000800 */
[----:B------:R-:W-:-:S02]  /*488b0*/  LEA.HI.X.SX32 R69, R3, R0, 0x2, P5 ;  /* 0x0000000003457211 */ /* 0x000fc400028f16ff */
[----:B------:R-:W3:Y:S01]  /*488c0*/  LDL.LU R72, [R1+0x1364] ;  /* 0x0013640001487983 */ /* 0x000ee20000300800 */
[C---:B------:R-:W-:Y:S01]  /*488d0*/  VIADD R3, R73.reuse, UR5 ;  /* 0x0000000549037c36 */ /* 0x040fe20008000000 */
[C---:B-1----:R-:W-:Y:S02]  /*488e0*/  LEA R70, P5, R73.reuse, R2, 0x2 ;  /* 0x0000000249467211 */ /* 0x042fe400078a10ff */
[----:B------:R1:W-:Y:S01]  /*488f0*/  @P4 STG.E desc[UR22][R68.64], R82 ;  /* 0x0000005244004986 */ /* 0x0003e2000c101916 */
[----:B----4-:R-:W-:Y:S01]  /*48900*/  ISETP.LT.AND P4, PT, R74, UR6, !P1 ;  /* 0x000000064a007c0c */ /* 0x010fe2000cf81270 */
[----:B------:R-:W3:Y:S01]  /*48910*/  LDCU UR6, c[0x0][0x39c] ;  /* 0x00007380ff0677ac */ /* 0x000ee20008000800 */
[----:B------:R-:W-:Y:S01]  /*48920*/  LEA.HI.X.SX32 R71, R73, R0, 0x2, P5 ;  /* 0x0000000049477211 */ /* 0x000fe200028f16ff */
[----:B------:R-:W4:Y:S01]  /*48930*/  LDL.LU R74, [R1+0x1330] ;  /* 0x00133000014a7983 */ /* 0x000f220000300800 */
[----:B-1----:R-:W-:-:S04]  /*48940*/  LEA R68, P5, R3, R2, 0x2 ;  /* 0x0000000203447211 */ /* 0x002fc800078a10ff */
[----:B------:R-:W-:Y:S01]  /*48950*/  LEA.HI.X.SX32 R69, R3, R0, 0x2, P5 ;  /* 0x0000000003457211 */ /* 0x000fe200028f16ff */
[----:B------:R1:W-:Y:S01]  /*48960*/  @P3 STG.E desc[UR22][R70.64], R83 ;  /* 0x0000005346003986 */ /* 0x0003e2000c101916 */
[----:B--2---:R-:W-:-:S03]  /*48970*/  ISETP.LT.AND P3, PT, R77, UR7, !P1 ;  /* 0x000000074d007c0c */ /* 0x004fc6000cf61270 */
[----:B------:R2:W-:Y:S01]  /*48980*/  @P0 STG.E desc[UR22][R68.64], R84 ;  /* 0x0000005444000986 */ /* 0x0005e2000c101916 */
[----:B------:R-:W-:Y:S01]  /*48990*/  VIADD R73, R3, UR5 ;  /* 0x0000000503497c36 */ /* 0x000fe20008000000 */
[----:B------:R-:W3:Y:S01]  /*489a0*/  LDCU UR7, c[0x0][0x39c] ;  /* 0x00007380ff0777ac */ /* 0x000ee20008000800 */
[----:B-----5:R-:W-:Y:S01]  /*489b0*/  ISETP.LT.AND P0, PT, R76, UR4, !P1 ;  /* 0x000000044c007c0c */ /* 0x020fe2000cf01270 */
[----:B------:R-:W5:Y:S02]  /*489c0*/  LDL.LU R77, [R1+0x1338] ;  /* 0x00133800014d7983 */ /* 0x000f640000300800 */
[C---:B------:R-:W-:Y:S01]  /*489d0*/  IADD3 R3, PT, PT, R73.reuse, UR5, RZ ;  /* 0x0000000549037c10 */ /* 0x040fe2000fffe0ff */
[----:B------:R-:W4:Y:S01]  /*489e0*/  LDCU UR4, c[0x0][0x39c] ;  /* 0x00007380ff0477ac */ /* 0x000f220008000800 */
[----:B------:R-:W5:Y:S01]  /*489f0*/  LDL.LU R76, [R1+0x1340] ;  /* 0x00134000014c7983 */ /* 0x000f620000300800 */
[----:B-1----:R-:W-:-:S04]  /*48a00*/  LEA R70, P5, R73, R2, 0x2 ;  /* 0x0000000249467211 */ /* 0x002fc800078a10ff */
[----:B------:R-:W-:Y:S02]  /*48a10*/  LEA.HI.X.SX32 R71, R73, R0, 0x2, P5 ;  /* 0x0000000049477211 */ /* 0x000fe400028f16ff */
[C---:B--2---:R-:W-:Y:S01]  /*48a20*/  LEA R68, P5, R3.reuse, R2, 0x2 ;  /* 0x0000000203447211 */ /* 0x044fe200078a10ff */
[----:B------:R-:W-:-:S03]  /*48a30*/  VIADD R73, R3, UR5 ;  /* 0x0000000503497c36 */ /* 0x000fc60008000000 */
[----:B------:R-:W-:Y:S01]  /*48a40*/  LEA.HI.X.SX32 R69, R3, R0, 0x2, P5 ;  /* 0x0000000003457211 */ /* 0x000fe200028f16ff */
[----:B------:R1:W-:Y:S01]  /*48a50*/  @P2 STG.E desc[UR22][R70.64], R85 ;  /* 0x0000005546002986 */ /* 0x0003e2000c101916 */
[----:B------:R-:W-:-:S03]  /*48a60*/  VIADD R3, R73, UR5 ;  /* 0x0000000549037c36 */ /* 0x000fc60008000000 */
[----:B------:R2:W-:Y:S01]  /*48a70*/  @P4 STG.E desc[UR22][R68.64], R86 ;  /* 0x0000005644004986 */ /* 0x0005e2000c101916 */
[----:B-1----:R-:W-:-:S04]  /*48a80*/  LEA R70, P5, R73, R2, 0x2 ;  /* 0x0000000249467211 */ /* 0x002fc800078a10ff */
[----:B------:R-:W-:Y:S01]  /*48a90*/  LEA.HI.X.SX32 R71, R73, R0, 0x2, P5 ;  /* 0x0000000049477211 */ /* 0x000fe200028f16ff */
[C---:B------:R-:W-:Y:S01]  /*48aa0*/  VIADD R73, R3.reuse, UR5 ;  /* 0x0000000503497c36 */ /* 0x040fe20008000000 */
[----:B--2---:R-:W-:-:S03]  /*48ab0*/  LEA R68, P5, R3, R2, 0x2 ;  /* 0x0000000203447211 */ /* 0x004fc600078a10ff */
[----:B------:R1:W-:Y:S01]  /*48ac0*/  @P3 STG.E desc[UR22][R70.64], R87 ;  /* 0x0000005746003986 */ /* 0x0003e2000c101916 */
[----:B------:R-:W-:Y:S02]  /*48ad0*/  LEA.HI.X.SX32 R69, R3, R0, 0x2, P5 ;  /* 0x0000000003457211 */ /* 0x000fe400028f16ff */
[----:B-1----:R-:W-:-:S04]  /*48ae0*/  LEA R70, P5, R73, R2, 0x2 ;  /* 0x0000000249467211 */ /* 0x002fc800078a10ff */
[----:B------:R-:W-:Y:S01]  /*48af0*/  LEA.HI.X.SX32 R71, R73, R0, 0x2, P5 ;  /* 0x0000000049477211 */ /* 0x000fe200028f16ff */
[----:B------:R1:W-:Y:S01]  /*48b00*/  @P0 STG.E desc[UR22][R68.64], R88 ;  /* 0x0000005844000986 */ /* 0x0003e2000c101916 */
[----:B---3--:R-:W-:Y:S01]  /*48b10*/  ISETP.LT.AND P2, PT, R75, UR6, !P1 ;  /* 0x000000064b007c0c */ /* 0x008fe2000cf41270 */
[----:B------:R-:W5:Y:S02]  /*48b20*/  LDCU UR6, c[0x0][0x39c] ;  /* 0x00007380ff0677ac */ /* 0x000f640008000800 */
[----:B------:R-:W2:Y:S01]  /*48b30*/  LDL.LU R75, [R1+0x1348] ;  /* 0x00134800014b7983 */ /* 0x000ea20000300800 */
[----:B------:R-:W-:Y:S01]  /*48b40*/  ISETP.LT.AND P4, PT, R72, UR7, !P1 ;  /* 0x0000000748007c0c */ /* 0x000fe2000cf81270 */
[----:B------:R-:W3:Y:S02]  /*48b50*/  LDCU UR7, c[0x0][0x39c] ;  /* 0x00007380ff0777ac */ /* 0x000ee40008000800 */
[----:B------:R-:W2:Y:S01]  /*48b60*/  LDL.LU R72, [R1+0x1350] ;  /* 0x0013500001487983 */ /* 0x000ea20000300800 */
[----:B----4-:R-:W-:-:S05]  /*48b70*/  ISETP.LT.AND P3, PT, R74, UR4, !P1 ;  /* 0x000000044a007c0c */ /* 0x010fca000cf61270 */
[----:B------:R4:W-:Y:S01]  /*48b80*/  @P2 STG.E desc[UR22][R70.64], R89 ;  /* 0x0000005946002986 */ /* 0x0009e2000c101916 */
[----:B------:R-:W-:Y:S01]  /*48b90*/  VIADD R3, R73, UR5 ;  /* 0x0000000549037c36 */ /* 0x000fe20008000000 */
[----:B------:R-:W2:Y:S02]  /*48ba0*/  LDCU UR4, c[0x0][0x39c] ;  /* 0x00007380ff0477ac */ /* 0x000ea40008000800 */
[----:B------:R-:W2:Y:S01]  /*48bb0*/  LDL.LU R74, [R1+0x1318] ;  /* 0x00131800014a7983 */ /* 0x000ea20000300800 */
[----:B-----5:R-:W-:Y:S01]  /*48bc0*/  ISETP.LT.AND P0, PT, R77, UR6, !P1 ;  /* 0x000000064d007c0c */ /* 0x020fe2000cf01270 */
[----:B------:R-:W5:Y:S02]  /*48bd0*/  LDCU UR6, c[0x0][0x39c] ;  /* 0x00007380ff0677ac */ /* 0x000f640008000800 */
[----:B------:R-:W2:Y:S01]  /*48be0*/  LDL.LU R77, [R1+0x131c] ;  /* 0x00131c00014d7983 */ /* 0x000ea20000300800 */
[----:B---3--:R-:W-:Y:S01]  /*48bf0*/  ISETP.LT.AND P2, PT, R76, UR7, !P1 ;  /* 0x000000074c007c0c */ /* 0x008fe2000cf41270 */
[----:B------:R-:W-:-:S02]  /*48c00*/  VIADD R73, R3, UR5 ;  /* 0x0000000503497c36 */ /* 0x000fc40008000000 */
[----:B------:R-:W3:Y:S01]  /*48c10*/  LDL.LU R76, [R1+0x1320] ;  /* 0x00132000014c7983 */ /* 0x000ee20000300800 */
[C---:B-1----:R-:W-:Y:S01]  /*48c20*/  LEA R68, P5, R3.reuse, R2, 0x2 ;  /* 0x0000000203447211 */ /* 0x042fe200078a10ff */
[----:B------:R-:W1:Y:S03]  /*48c30*/  LDCU UR7, c[0x0][0x39c] ;  /* 0x00007380ff0777ac */ /* 0x000e660008000800 */
[----:B------:R-:W-:Y:S02]  /*48c40*/  LEA.HI.X.SX32 R69, R3, R0, 0x2, P5 ;  /* 0x0000000003457211 */ /* 0x000fe400028f16ff */
[C---:B----4-:R-:W-:Y:S02]  /*48c50*/  LEA R70, P5, R73.reuse, R2, 0x2 ;  /* 0x0000000249467211 */ /* 0x050fe400078a10ff */
[C---:B------:R-:W-:Y:S02]  /*48c60*/  IADD3 R3, PT, PT, R73.reuse, UR5, RZ ;  /* 0x0000000549037c10 */ /* 0x040fe4000fffe0ff */
[----:B------:R-:W-:Y:S01]  /*48c70*/  LEA.HI.X.SX32 R71, R73, R0, 0x2, P5 ;  /* 0x0000000049477211 */ /* 0x000fe200028f16ff */
[----:B------:R4:W-:Y:S02]  /*48c80*/  @P4 STG.E desc[UR22][R68.64], R90 ;  /* 0x0000005a44004986 */ /* 0x0009e4000c101916 */
[----:B------:R-:W-:-:S02]  /*48c90*/  VIADD R73, R3, UR5 ;  /* 0x0000000503497c36 */ /* 0x000fc40008000000 */
[----:B------:R1:W-:Y:S01]  /*48ca0*/  @P3 STG.E desc[UR22][R70.64], R91 ;  /* 0x0000005b46003986 */ /* 0x0003e2000c101916 */
[----:B----4-:R-:W-:-:S04]  /*48cb0*/  LEA R68, P5, R3, R2, 0x2 ;  /* 0x0000000203447211 */ /* 0x010fc800078a10ff */
[----:B------:R-:W-:Y:S01]  /*48cc0*/  LEA.HI.X.SX32 R69, R3, R0, 0x2, P5 ;  /* 0x0000000003457211 */ /* 0x000fe200028f16ff */
[C---:B------:R-:W-:Y:S01]  /*48cd0*/  VIADD R3, R73.reuse, UR5 ;  /* 0x0000000549037c36 */ /* 0x040fe20008000000 */
[----:B-1----:R-:W-:-:S03]  /*48ce0*/  LEA R70, P5, R73, R2, 0x2 ;  /* 0x0000000249467211 */ /* 0x002fc600078a10ff */
[----:B------:R1:W-:Y:S01]  /*48cf0*/  @P0 STG.E desc[UR22][R68.64], R92 ;  /* 0x0000005c44000986 */ /* 0x0003e2000c101916 */
[----:B------:R-:W-:Y:S02]  /*48d00*/  LEA.HI.X.SX32 R71, R73, R0, 0x2, P5 ;  /* 0x0000000049477211 */ /* 0x000fe400028f16ff */
[----:B-1----:R-:W-:-:S04]  /*48d10*/  LEA R68, P5, R3, R2, 0x2 ;  /* 0x0000000203447211 */ /* 0x002fc800078a10ff */
[----:B------:R-:W-:Y:S01]  /*48d20*/  LEA.HI.X.SX32 R69, R3, R0, 0x2, P5 ;  /* 0x0000000003457211 */ /* 0x000fe200028f16ff */
[----:B------:R1:W-:Y:S01]  /*48d30*/  @P2 STG.E desc[UR22][R70.64], R93 ;  /* 0x0000005d46002986 */ /* 0x0003e2000c101916 */
[----:B--2---:R-:W-:Y:S01]  /*48d40*/  ISETP.LT.AND P4, PT, R75, UR4, !P1 ;  /* 0x000000044b007c0c */ /* 0x004fe2000cf81270 */
[----:B------:R-:W2:Y:S02]  /*48d50*/  LDCU UR4, c[0x0][0x39c] ;  /* 0x00007380ff0477ac */ /* 0x000ea40008000800 */
[----:B------:R-:W4:Y:S01]  /*48d60*/  LDL.LU R75, [R1+0x1324] ;  /* 0x00132400014b7983 */ /* 0x000f220000300800 */
[----:B-----5:R-:W-:Y:S01]  /*48d70*/  ISETP.LT.AND P3, PT, R72, UR6, !P1 ;  /* 0x0000000648007c0c */ /* 0x020fe2000cf61270 */
[----:B------:R-:W3:Y:S02]  /*48d80*/  LDCU UR6, c[0x0][0x39c] ;  /* 0x00007380ff0677ac */ /* 0x000ee40008000800 */
[----:B------:R-:W5:Y:S01]  /*48d90*/  LDL.LU R72, [R1+0x1328] ;  /* 0x0013280001487983 */ /* 0x000f620000300800 */
[----:B------:R-:W-:-:S05]  /*48da0*/  ISETP.LT.AND P0, PT, R74, UR7, !P1 ;  /* 0x000000074a007c0c */ /* 0x000fca000cf01270 */
[----:B------:R1:W-:Y:S01]  /*48db0*/  @P4 STG.E desc[UR22][R68.64], R94 ;  /* 0x0000005e44004986 */ /* 0x0003e2000c101916 */
[----:B------:R-:W-:Y:S01]  /*48dc0*/  VIADD R73, R3, UR5 ;  /* 0x0000000503497c36 */ /* 0x000fe20008000000 */
[----:B------:R-:W4:Y:S02]  /*48dd0*/  LDCU UR7, c[0x0][0x39c] ;  /* 0x00007380ff0777ac */ /* 0x000f240008000800 */
[----:B------:R-:W5:Y:S01]  /*48de0*/  LDL.LU R74, [R1+0x12fc] ;  /* 0x0012fc00014a7983 */ /* 0x000f620000300800 */
[----:B--2---:R-:W-:Y:S01]  /*48df0*/  ISETP.LT.AND P2, PT, R77, UR4, !P1 ;  /* 0x000000044d007c0c */ /* 0x004fe2000cf41270 */
        /* <DEDUP_REMOVED lines=8> */
[C---:B------:R-:W-:Y:S01]  /*48e80*/  LEA R68, P5, R3.reuse, R2, 0x2 ;  /* 0x0000000203447211 */ /* 0x040fe200078a10ff */
[----:B------:R-:W-:-:S03]  /*48e90*/  VIADD R73, R3, UR5 ;  /* 0x0000000503497c36 */ /* 0x000fc60008000000 */
[----:B------:R-:W-:Y:S01]  /*48ea0*/  LEA.HI.X.SX32 R69, R3, R0, 0x2, P5 ;  /* 0x0000000003457211 */ /* 0x000fe200028f16ff */
[----:B------:R1:W-:Y:S01]  /*48eb0*/  @P3 STG.E desc[UR22][R70.64], R95 ;  /* 0x0000005f46003986 */ /* 0x0003e2000c101916 */
[----:B------:R-:W-:-:S03]  /*48ec0*/  IADD3 R3, PT, PT, R73, UR5, RZ ;  /* 0x0000000549037c10 */ /* 0x000fc6000fffe0ff */
[----:B------:R1:W-:Y:S02]  /*48ed0*/  @P0 STG.E desc[UR22][R68.64], R96 ;  /* 0x0000006044000986 */ /* 0x0003e4000c101916 */
[----:B-1----:R-:W-:-:S04]  /*48ee0*/  LEA R70, P5, R73, R2, 0x2 ;  /* 0x0000000249467211 */ /* 0x002fc800078a10ff */
[----:B------:R-:W-:Y:S01]  /*48ef0*/  LEA.HI.X.SX32 R71, R73, R0, 0x2, P5 ;  /* 0x0000000049477211 */ /* 0x000fe200028f16ff */
[C---:B------:R-:W-:Y:S01]  /*48f00*/  VIADD R73, R3.reuse, UR5 ;  /* 0x0000000503497c36 */ /* 0x040fe20008000000 */
[----:B------:R-:W-:-:S03]  /*48f10*/  LEA R68, P5, R3, R2, 0x2 ;  /* 0x0000000203447211 */ /* 0x000fc600078a10ff */
[----:B------:R1:W-:Y:S01]  /*48f20*/  @P2 STG.E desc[UR22][R70.64], R97 ;  /* 0x0000006146002986 */ /* 0x0003e2000c101916 */
[----:B------:R-:W-:Y:S02]  /*48f30*/  LEA.HI.X.SX32 R69, R3, R0, 0x2, P5 ;  /* 0x0000000003457211 */ /* 0x000fe400028f16ff */
[----:B-1----:R-:W-:-:S04]  /*48f40*/  LEA R70, P5, R73, R2, 0x2 ;  /* 0x0000000249467211 */ /* 0x002fc800078a10ff */
[----:B------:R-:W-:Y:S01]  /*48f50*/  LEA.HI.X.SX32 R71, R73, R0, 0x2, P5 ;  /* 0x0000000049477211 */ /* 0x000fe200028f16ff */
[----:B------:R1:W-:Y:S01]  /*48f60*/  @P4 STG.E desc[UR22][R68.64], R98 ;  /* 0x0000006244004986 */ /* 0x0003e2000c101916 */
[----:B----4-:R-:W-:Y:S01]  /*48f70*/  ISETP.LT.AND P3, PT, R75, UR7, !P1 ;  /* 0x000000074b007c0c */ /* 0x010fe2000cf61270 */
        /* <DEDUP_REMOVED lines=23> */
[----:B------:R-:W-:-:S03]  /*490f0*/  VIADD R73, R3, UR5 ;  /* 0x0000000503497c36 */ /* 0x000fc60008000000 */
[----:B------:R1:W-:Y:S02]  /*49100*/  @P2 STG.E desc[UR22][R70.64], R101 ;  /* 0x0000006546002986 */ /* 0x0003e4000c101916 */
[----:B-1----:R-:W-:-:S04]  /*49110*/  LEA R68, P5, R3, R2, 0x2 ;  /* 0x0000000203447211 */ /* 0x002fc800078a10ff */
[----:B------:R-:W-:Y:S02]  /*49120*/  LEA.HI.X.SX32 R69, R3, R0, 0x2, P5 ;  /* 0x0000000003457211 */ /* 0x000fe400028f16ff */
[C---:B------:R-:W-:Y:S02]  /*49130*/  LEA R70, P5, R73.reuse, R2, 0x2 ;  /* 0x0000000249467211 */ /* 0x040fe400078a10ff */
[C---:B------:R-:W-:Y:S01]  /*49140*/  IADD3 R3, PT, PT, R73.reuse, UR5, RZ ;  /* 0x0000000549037c10 */ /* 0x040fe2000fffe0ff */
        /* <DEDUP_REMOVED lines=45> */
[----:B------:R-:W5:Y:S06]  /*49420*/  LDL.LU R72, [R1+0x12d8] ;  /* 0x0012d80001487983 */ /* 0x000f6c0000300800 */
[----:B------:R1:W-:Y:S01]  /*49430*/  @P2 STG.E desc[UR22][R70.64], R109 ;  /* 0x0000006d46002986 */ /* 0x0003e2000c101916 */
[----:B------:R-:W-:Y:S01]  /*49440*/  ISETP.LT.AND P3, PT, R74, UR7, !P1 ;  /* 0x000000074a007c0c */ /* 0x000fe2000cf61270 */
[----:B------:R-:W4:Y:S02]  /*49450*/  LDCU UR7, c[0x0][0x39c] ;  /* 0x00007380ff0777ac */ /* 0x000f240008000800 */
[----:B------:R-:W5:Y:S04]  /*49460*/  LDL.LU R74, [R1+0x12b4] ;  /* 0x0012b400014a7983 */ /* 0x000f680000300800 */
[----:B------:R-:W5:Y:S01]  /*49470*/  LDL.LU R78, [R1+0x12ac] ;  /* 0x0012ac00014e7983 */ /* 0x000f620000300800 */
[----:B---3--:R-:W-:Y:S01]  /*49480*/  ISETP.LT.AND P2, PT, R76, UR6, !P1 ;  /* 0x000000064c007c0c */ /* 0x008fe2000cf41270 */
[----:B------:R-:W3:Y:S02]  /*49490*/  LDCU UR6, c[0x0][0x39c] ;  /* 0x00007380ff0677ac */ /* 0x000ee40008000800 */
[----:B------:R-:W5:Y:S01]  /*494a0*/  LDL.LU R76, [R1+0x12a8] ;  /* 0x0012a800014c7983 */ /* 0x000f620000300800 */
[----:B------:R-:W-:-:S02]  /*494b0*/  IADD3 R3, PT, PT, R73, UR5, RZ ;  /* 0x0000000549037c10 */ /* 0x000fc4000fffe0ff */
[----:B--2---:R-:W-:Y:S01]  /*494c0*/  ISETP.LT.AND P0, PT, R77, UR4, !P1 ;  /* 0x000000044d007c0c */ /* 0x004fe2000cf01270 */
[----:B------:R-:W5:Y:S01]  /*494d0*/  LDCU UR4, c[0x0][0x39c] ;  /* 0x00007380ff0477ac */ /* 0x000f620008000800 */
[C---:B-1----:R-:W-:Y:S01]  /*494e0*/  LEA R68, P5, R3.reuse, R2, 0x2 ;  /* 0x0000000203447211 */ /* 0x042fe200078a10ff */
[C---:B------:R-:W-:Y:S01]  /*494f0*/  VIADD R73, R3.reuse, UR5 ;  /* 0x0000000503497c36 */ /* 0x040fe20008000000 */
[----:B------:R-:W2:Y:S02]  /*49500*/  LDL.LU R80, [R1+0x12a4] ;  /* 0x0012a40001507983 */ /* 0x000ea40000300800 */
[----:B------:R-:W-:Y:S02]  /*49510*/  LEA.HI.X.SX32 R69, R3, R0, 0x2, P5 ;  /* 0x0000000003457211 */ /* 0x000fe400028f16ff */
[C---:B------:R-:W-:Y:S01]  /*49520*/  LEA R70, P5, R73.reuse, R2, 0x2 ;  /* 0x0000000249467211 */ /* 0x040fe200078a10ff */
[C---:B------:R-:W-:Y:S01]  /*49530*/  VIADD R3, R73.reuse, UR5 ;  /* 0x0000000549037c36 */ /* 0x040fe20008000000 */
[----:B------:R-:W2:Y:S02]  /*49540*/  LDL.LU R77, [R1+0x12a0] ;  /* 0x0012a000014d7983 */ /* 0x000ea40000300800 */
[----:B------:R-:W-:-:S02]  /*49550*/  LEA.HI.X.SX32 R71, R73, R0, 0x2, P5 ;  /* 0x0000000049477211 */ /* 0x000fc400028f16ff */
[----:B------:R1:W-:Y:S01]  /*49560*/  @P4 STG.E desc[UR22][R68.64], R110 ;  /* 0x0000006e44004986 */ /* 0x0003e2000c101916 */
[----:B------:R-:W-:-:S03]  /*49570*/  VIADD R73, R3, UR5 ;  /* 0x0000000503497c36 */ /* 0x000fc60008000000 */
[----:B------:R3:W-:Y:S04]  /*49580*/  @P3 STG.E desc[UR22][R70.64], R111 ;  /* 0x0000006f46003986 */ /* 0x0007e8000c101916 */
[----:B------:R-:W2:Y:S01]  /*49590*/  LDL.LU R79, [R1+0x1288] ;  /* 0x00128800014f7983 */ /* 0x000ea20000300800 */
[----:B-1----:R-:W-:-:S04]  /*495a0*/  LEA R68, P5, R3, R2, 0x2 ;  /* 0x0000000203447211 */ /* 0x002fc800078a10ff */
[----:B------:R-:W-:Y:S01]  /*495b0*/  LEA.HI.X.SX32 R69, R3, R0, 0x2, P5 ;  /* 0x0000000003457211 */ /* 0x000fe200028f16ff */
[----:B------:R-:W-:-:S04]  /*495c0*/  VIADD R3, R73, UR5 ;  /* 0x0000000549037c36 */ /* 0x000fc80008000000 */
[----:B------:R1:W-:Y:S01]  /*495d0*/  @P0 STG.E desc[UR22][R68.64], R112 ;  /* 0x0000007044000986 */ /* 0x0003e2000c101916 */
[----:B----4-:R-:W-:Y:S01]  /*495e0*/  ISETP.LT.AND P4, PT, R75, UR7, !P1 ;  /* 0x000000074b007c0c */ /* 0x010fe2000cf81270 */
[----:B------:R-:W4:Y:S01]  /*495f0*/  LDCU UR7, c[0x0][0x39c] ;  /* 0x00007380ff0777ac */ /* 0x000f220008000800 */
[----:B-----5:R-:W-:Y:S01]  /*49600*/  ISETP.LT.AND P3, PT, R72, UR4, !P1 ;  /* 0x0000000448007c0c */ /* 0x020fe2000cf61270 */
[----:B------:R-:W5:Y:S01]  /*49610*/  LDCU UR4, c[0x0][0x39c] ;  /* 0x00007380ff0477ac */ /* 0x000f620008000800 */
[----:B------:R-:W-:-:S04]  /*49620*/  LEA R72, P5, R73, R2, 0x2 ;  /* 0x0000000249487211 */ /* 0x000fc800078a10ff */
[----:B------:R-:W-:-:S05]  /*49630*/  LEA.HI.X.SX32 R73, R73, R0, 0x2, P5 ;  /* 0x0000000049497211 */ /* 0x000fca00028f16ff */
[----:B------:R1:W-:Y:S01]  /*49640*/  @P2 STG.E desc[UR22][R72.64], R113 ;  /* 0x0000007148002986 */ /* 0x0003e2000c101916 */
[----:B---3--:R-:W-:Y:S01]  /*49650*/  ISETP.LT.AND P0, PT, R74, UR6, !P1 ;  /* 0x000000064a007c0c */ /* 0x008fe2000cf01270 */
[C---:B------:R-:W-:Y:S01]  /*49660*/  VIADD R71, R3.reuse, UR5 ;  /* 0x0000000503477c36 */ /* 0x040fe20008000000 */
[C---:B------:R-:W-:Y:S01]  /*49670*/  LEA R74, P5, R3.reuse, R2, 0x2 ;  /* 0x00000002034a7211 */ /* 0x040fe200078a10ff */
[----:B------:R-:W2:Y:S03]  /*49680*/  LDCU UR6, c[0x0][0x39c] ;  /* 0x00007380ff0677ac */ /* 0x000ea60008000800 */
[----:B------:R-:W-:Y:S02]  /*49690*/  LEA.HI.X.SX32 R75, R3, R0, 0x2, P5 ;  /* 0x00000000034b7211 */ /* 0x000fe400028f16ff */
[----:B----4-:R-:W-:Y:S01]  /*496a0*/  ISETP.LT.AND P2, PT, R78, UR7, !P1 ;  /* 0x000000074e007c0c */ /* 0x010fe2000cf41270 */
[----:B------:R-:W3:Y:S01]  /*496b0*/  LDCU UR7, c[0x0][0x39c] ;  /* 0x00007380ff0777ac */ /* 0x000ee20008000800 */
[----:B------:R-:W4:Y:S04]  /*496c0*/  LDL.LU R78, [R1+0x1284] ;  /* 0x00128400014e7983 */ /* 0x000f280000300800 */
[----:B------:R2:W-:Y:S01]  /*496d0*/  @P4 STG.E desc[UR22][R74.64], R114 ;  /* 0x000000724a004986 */ /* 0x0005e2000c101916 */
[----:B-----5:R-:W-:Y:S01]  /*496e0*/  ISETP.LT.AND P4, PT, R76, UR4, !P1 ;  /* 0x000000044c007c0c */ /* 0x020fe2000cf81270 */
[----:B------:R-:W5:Y:S02]  /*496f0*/  LDCU UR4, c[0x0][0x39c] ;  /* 0x00007380ff0477ac */ /* 0x000f640008000800 */
[----:B------:R-:W4:Y:S01]  /*49700*/  LDL.LU R76, [R1+0x1280] ;  /* 0x00128000014c7983 */ /* 0x000f220000300800 */
[----:B------:R-:W-:-:S02]  /*49710*/  LEA R70, P5, R71, R2, 0x2 ;  /* 0x0000000247467211 */ /* 0x000fc400078a10ff */
[C---:B------:R-:W-:Y:S01]  /*49720*/  IADD3 R3, PT, PT, R71.reuse, UR5, RZ ;  /* 0x0000000547037c10 */ /* 0x040fe2000fffe0ff */
[----:B------:R-:W4:Y:S01]  /*49730*/  LDL.LU R81, [R1+0x127c] ;  /* 0x00127c0001517983 */ /* 0x000f220000300800 */
[----:B------:R-:W-:Y:S02]  /*49740*/  LEA.HI.X.SX32 R71, R71, R0, 0x2, P5 ;  /* 0x0000000047477211 */ /* 0x000fe400028f16ff */
[C---:B-1----:R-:W-:Y:S01]  /*49750*/  LEA R68, P5, R3.reuse, R2, 0x2 ;  /* 0x0000000203447211 */ /* 0x042fe200078a10ff */
[----:B------:R-:W-:-:S03]  /*49760*/  VIADD R73, R3, UR5 ;  /* 0x0000000503497c36 */ /* 0x000fc60008000000 */
[----:B------:R-:W-:Y:S02]  /*49770*/  LEA.HI.X.SX32 R69, R3, R0, 0x2, P5 ;  /* 0x0000000003457211 */ /* 0x000fe400028f16ff */
[C---:B------:R-:W-:Y:S01]  /*49780*/  LEA R72, P5, R73.reuse, R2, 0x2 ;  /* 0x0000000249487211 */ /* 0x040fe200078a10ff */
[----:B------:R-:W-:-:S03]  /*49790*/  VIADD R3, R73, UR5 ;  /* 0x0000000549037c36 */ /* 0x000fc60008000000 */
[----:B------:R-:W-:Y:S01]  /*497a0*/  LEA.HI.X.SX32 R73, R73, R0, 0x2, P5 ;  /* 0x0000000049497211 */ /* 0x000fe200028f16ff */
[----:B------:R1:W-:Y:S01]  /*497b0*/  @P3 STG.E desc[UR22][R70.64], R115 ;  /* 0x0000007346003986 */ /* 0x0003e2000c101916 */
[----:B--2---:R-:W-:Y:S01]  /*497c0*/  ISETP.LT.AND P3, PT, R80, UR6, !P1 ;  /* 0x0000000650007c0c */ /* 0x004fe2000cf61270 */
[----:B------:R-:W4:Y:S02]  /*497d0*/  LDCU UR6, c[0x0][0x39c] ;  /* 0x00007380ff0677ac */ /* 0x000f240008000800 */
[----:B------:R-:W-:Y:S01]  /*497e0*/  @P0 STG.E desc[UR22][R68.64], R116 ;  /* 0x0000007444000986 */ /* 0x000fe2000c101916 */
[----:B---3--:R-:W-:Y:S01]  /*497f0*/  ISETP.LT.AND P0, PT, R77, UR7, !P1 ;  /* 0x000000074d007c0c */ /* 0x008fe2000cf01270 */
[----:B------:R-:W2:Y:S02]  /*49800*/  LDCU UR7, c[0x0][0x39c] ;  /* 0x00007380ff0777ac */ /* 0x000ea40008000800 */
[----:B------:R3:W-:Y:S01]  /*49810*/  @P2 STG.E desc[UR22][R72.64], R117 ;  /* 0x0000007548002986 */ /* 0x0007e2000c101916 */
[----:B-----5:R-:W-:-:S03]  /*49820*/  ISETP.LT.AND P2, PT, R79, UR4, !P1 ;  /* 0x000000044f007c0c */ /* 0x020fc6000cf41270 */
[----:B------:R-:W5:Y:S01]  /*49830*/  LDL.LU R80, [R1+0x1270] ;  /* 0x0012700001507983 */ /* 0x000f620000300800 */
[C---:B------:R-:W-:Y:S01]  /*49840*/  LEA R74, P5, R3.reuse, R2, 0x2 ;  /* 0x00000002034a7211 */ /* 0x040fe200078a10ff */
[C---:B------:R-:W-:Y:S01]  /*49850*/  VIADD R77, R3.reuse, UR5 ;  /* 0x00000005034d7c36 */ /* 0x040fe20008000000 */
[----:B------:R-:W2:Y:S01]  /*49860*/  LDCU UR4, c[0x0][0x39c] ;  /* 0x00007380ff0477ac */ /* 0x000ea20008000800 */
[----:B------:R-:W5:Y:S01]  /*49870*/  LDL.LU R79, [R1+0x1260] ;  /* 0x00126000014f7983 */ /* 0x000f620000300800 */
[----:B------:R-:W-:Y:S02]  /*49880*/  LEA.HI.X.SX32 R75, R3, R0, 0x2, P5 ;  /* 0x00000000034b7211 */ /* 0x000fe400028f16ff */
[----:B-1----:R-:W-:-:S04]  /*49890*/  LEA R70, P5, R77, R2, 0x2 ;  /* 0x000000024d467211 */ /* 0x002fc800078a10ff */
[C---:B------:R-:W-:Y:S01]  /*498a0*/  LEA.HI.X.SX32 R71, R77.reuse, R0, 0x2, P5 ;  /* 0x000000004d477211 */ /* 0x040fe200028f16ff */
[----:B------:R1:W-:Y:S04]  /*498b0*/  @P4 STG.E desc[UR22][R74.64], R118 ;  /* 0x000000764a004986 */ /* 0x0003e8000c101916 */
[----:B------:R1:W-:Y:S01]  /*498c0*/  @P3 STG.E desc[UR22][R70.64], R119 ;  /* 0x0000007746003986 */ /* 0x0003e2000c101916 */
[----:B----4-:R-:W-:Y:S01]  /*498d0*/  ISETP.LT.AND P4, PT, R78, UR6, !P1 ;  /* 0x000000064e007c0c */ /* 0x010fe2000cf81270 */
[----:B------:R-:W-:Y:S02]  /*498e0*/  VIADD R3, R77, UR5 ;  /* 0x000000054d037c36 */ /* 0x000fe40008000000 */
[----:B------:R-:W4:Y:S01]  /*498f0*/  LDL.LU R78, [R1+0x1258] ;  /* 0x00125800014e7983 */ /* 0x000f220000300800 */
[----:B------:R-:W5:Y:S01]  /*49900*/  LDCU UR6, c[0x0][0x39c] ;  /* 0x00007380ff0677ac */ /* 0x000f620008000800 */
[----:B--2---:R-:W-:Y:S01]  /*49910*/  ISETP.LT.AND P3, PT, R76, UR7, !P1 ;  /* 0x000000074c007c0c */ /* 0x004fe2000cf61270 */
[C---:B---3--:R-:W-:Y:S01]  /*49920*/  VIADD R73, R3.reuse, UR5 ;  /* 0x0000000503497c36 */ /* 0x048fe20008000000 */
[----:B------:R-:W2:Y:S01]  /*49930*/  LDL.LU R76, [R1+0x124c] ;  /* 0x00124c00014c7983 */ /* 0x000ea20000300800 */
[C---:B------:R-:W-:Y:S01]  /*49940*/  LEA R68, P5, R3.reuse, R2, 0x2 ;  /* 0x0000000203447211 */ /* 0x040fe200078a10ff */
[----:B------:R-:W3:Y:S03]  /*49950*/  LDCU UR7, c[0x0][0x39c] ;  /* 0x00007380ff0777ac */ /* 0x000ee60008000800 */
[----:B------:R-:W-:-:S02]  /*49960*/  LEA.HI.X.SX32 R69, R3, R0, 0x2, P5 ;  /* 0x0000000003457211 */ /* 0x000fc400028f16ff */
[C---:B------:R-:W-:Y:S02]  /*49970*/  LEA R72, P5, R73.reuse, R2, 0x2 ;  /* 0x0000000249487211 */ /* 0x040fe400078a10ff */
[C---:B------:R-:W-:Y:S02]  /*49980*/  IADD3 R3, PT, PT, R73.reuse, UR5, RZ ;  /* 0x0000000549037c10 */ /* 0x040fe4000fffe0ff */
[----:B------:R-:W-:Y:S02]  /*49990*/  LEA.HI.X.SX32 R73, R73, R0, 0x2, P5 ;  /* 0x0000000049497211 */ /* 0x000fe400028f16ff */
[C---:B-1----:R-:W-:Y:S01]  /*499a0*/  LEA R74, P5, R3.reuse, R2, 0x2 ;  /* 0x00000002034a7211 */ /* 0x042fe200078a10ff */
[----:B------:R1:W-:Y:S03]  /*499b0*/  @P0 STG.E desc[UR22][R68.64], R120 ;  /* 0x0000007844000986 */ /* 0x0003e6000c101916 */
[C---:B------:R-:W-:Y:S01]  /*499c0*/  LEA.HI.X.SX32 R75, R3.reuse, R0, 0x2, P5 ;  /* 0x00000000034b7211 */ /* 0x040fe200028f16ff */
[----:B------:R-:W-:Y:S01]  /*499d0*/  VIADD R71, R3, UR5 ;  /* 0x0000000503477c36 */ /* 0x000fe20008000000 */
[----:B------:R-:W-:Y:S01]  /*499e0*/  ISETP.LT.AND P0, PT, R81, UR4, !P1 ;  /* 0x0000000451007c0c */ /* 0x000fe2000cf01270 */
[----:B------:R1:W-:Y:S01]  /*499f0*/  @P2 STG.E desc[UR22][R72.64], R121 ;  /* 0x0000007948002986 */ /* 0x0003e2000c101916 */
[----:B------:R-:W4:Y:S03]  /*49a00*/  LDCU UR4, c[0x0][0x39c] ;  /* 0x00007380ff0477ac */ /* 0x000f260008000800 */
[----:B------:R-:W2:Y:S01]  /*49a10*/  LDL.LU R81, [R1+0x1240] ;  /* 0x0012400001517983 */ /* 0x000ea20000300800 */
[----:B-----5:R-:W-:-:S03]  /*49a20*/  ISETP.LT.AND P2, PT, R80, UR6, !P1 ;  /* 0x0000000650007c0c */ /* 0x020fc6000cf41270 */
[----:B------:R-:W-:Y:S01]  /*49a30*/  @P4 STG.E desc[UR22][R74.64], R122 ;  /* 0x0000007a4a004986 */ /* 0x000fe2000c101916 */
[----:B------:R-:W2:Y:S01]  /*49a40*/  LDCU UR6, c[0x0][0x39c] ;  /* 0x00007380ff0677ac */ /* 0x000ea20008000800 */
[----:B---3--:R-:W-:Y:S02]  /*49a50*/  ISETP.LT.AND P4, PT, R79, UR7, !P1 ;  /* 0x000000074f007c0c */ /* 0x008fe4000cf81270 */
[----:B------:R-:W3:Y:S01]  /*49a60*/  LDL.LU R80, [R1+0x123c] ;  /* 0x00123c0001507983 */ /* 0x000ee20000300800 */
[C---:B------:R-:W-:Y:S01]  /*49a70*/  LEA R70, P5, R71.reuse, R2, 0x2 ;  /* 0x0000000247467211 */ /* 0x040fe200078a10ff */
[C---:B------:R-:W-:Y:S01]  /*49a80*/  VIADD R3, R71.reuse, UR5 ;  /* 0x0000000547037c36 */ /* 0x040fe20008000000 */
[----:B------:R-:W5:Y:S01]  /*49a90*/  LDCU UR7, c[0x0][0x39c] ;  /* 0x00007380ff0777ac */ /* 0x000f620008000800 */
[----:B------:R-:W3:Y:S01]  /*49aa0*/  LDL.LU R79, [R1+0x122c] ;  /* 0x00122c00014f7983 */ /* 0x000ee20000300800 */
        /* <DEDUP_REMOVED lines=8> */
[----:B------:R-:W3:Y:S01]  /*49b30*/  LDCU UR4, c[0x0][0x39c] ;  /* 0x00007380ff0477ac */ /* 0x000ee20008000800 */
[----:B--2---:R-:W-:Y:S01]  /*49b40*/  ISETP.LT.AND P0, PT, R76, UR6, !P1 ;  /* 0x000000064c007c0c */ /* 0x004fe2000cf01270 */
[C---:B------:R-:W-:Y:S01]  /*49b50*/  VIADD R3, R77.reuse, UR5 ;  /* 0x000000054d037c36 */ /* 0x040fe20008000000 */
[----:B------:R-:W2:Y:S01]  /*49b60*/  LDL.LU R76, [R1+0x121c] ;  /* 0x00121c00014c7983 */ /* 0x000ea20000300800 */
[----:B------:R-:W-:Y:S01]  /*49b70*/  LEA R72, P5, R77, R2, 0x2 ;  /* 0x000000024d487211 */ /* 0x000fe200078a10ff */
[----:B------:R-:W3:Y:S01]  /*49b80*/  LDCU UR6, c[0x0][0x39c] ;  /* 0x00007380ff0677ac */ /* 0x000ee20008000800 */
[----:B-1----:R-:W-:-:S02]  /*49b90*/  VIADD R71, R3, UR5 ;  /* 0x0000000503477c36 */ /* 0x002fc40008000000 */
[----:B------:R-:W-:Y:S02]  /*49ba0*/  LEA.HI.X.SX32 R73, R77, R0, 0x2, P5 ;  /* 0x000000004d497211 */ /* 0x000fe400028f16ff */
[----:B------:R-:W-:-:S04]  /*49bb0*/  LEA R74, P5, R3, R2, 0x2 ;  /* 0x00000002034a7211 */ /* 0x000fc800078a10ff */
[----:B------:R-:W-:Y:S02]  /*49bc0*/  LEA.HI.X.SX32 R75, R3, R0, 0x2, P5 ;  /* 0x00000000034b7211 */ /* 0x000fe400028f16ff */
[C---:B------:R-:W-:Y:S02]  /*49bd0*/  LEA R70, P5, R71.reuse, R2, 0x2 ;  /* 0x0000000247467211 */ /* 0x040fe400078a10ff */
[C---:B------:R-:W-:Y:S02]  /*49be0*/  IADD3 R3, PT, PT, R71.reuse, UR5, RZ ;  /* 0x0000000547037c10 */ /* 0x040fe4000fffe0ff */
[----:B------:R-:W-:Y:S01]  /*49bf0*/  LEA.HI.X.SX32 R71, R71, R0, 0x2, P5 ;  /* 0x0000000047477211 */ /* 0x000fe200028f16ff */
[----:B------:R1:W-:Y:S01]  /*49c00*/  @P2 STG.E desc[UR22][R72.64], R125 ;  /* 0x0000007d48002986 */ /* 0x0003e2000c101916 */
[----:B-----5:R-:W-:-:S03]  /*49c10*/  ISETP.LT.AND P2, PT, R81, UR7, !P1 ;  /* 0x0000000751007c0c */ /* 0x020fc6000cf41270 */
[----:B------:R5:W-:Y:S01]  /*49c20*/  @P4 STG.E desc[UR22][R74.64], R126 ;  /* 0x0000007e4a004986 */ /* 0x000be2000c101916 */
[----:B------:R-:W4:Y:S03]  /*49c30*/  LDCU UR7, c[0x0][0x39c] ;  /* 0x00007380ff0777ac */ /* 0x000f260008000800 */
[----:B------:R-:W2:Y:S01]  /*49c40*/  LDL.LU R81, [R1+0x1218] ;  /* 0x0012180001517983 */ /* 0x000ea20000300800 */
[----:B---3--:R-:W-:-:S03]  /*49c50*/  ISETP.LT.AND P4, PT, R80, UR4, !P1 ;  /* 0x0000000450007c0c */ /* 0x008fc6000cf81270 */
[----:B------:R3:W-:Y:S01]  /*49c60*/  @P3 STG.E desc[UR22][R70.64], R127 ;  /* 0x0000007f46003986 */ /* 0x0007e2000c101916 */
[----:B------:R-:W2:Y:S01]  /*49c70*/  LDCU UR4, c[0x0][0x39c] ;  /* 0x00007380ff0477ac */ /* 0x000ea20008000800 */
[----:B------:R-:W-:Y:S02]  /*49c80*/  ISETP.LT.AND P3, PT, R79, UR6, !P1 ;  /* 0x000000064f007c0c */ /* 0x000fe4000cf61270 */
[----:B------:R-:W2:Y:S01]  /*49c90*/  LDL.LU R80, [R1+0x1214] ;  /* 0x0012140001507983 */ /* 0x000ea20000300800 */
[C---:B------:R-:W-:Y:S01]  /*49ca0*/  LEA R68, P5, R3.reuse, R2, 0x2 ;  /* 0x0000000203447211 */ /* 0x040fe200078a10ff */
[C---:B-1----:R-:W-:Y:S01]  /*49cb0*/  VIADD R73, R3.reuse, UR5 ;  /* 0x0000000503497c36 */ /* 0x042fe20008000000 */
[----:B------:R-:W1:Y:S01]  /*49cc0*/  LDCU UR6, c[0x0][0x39c] ;  /* 0x00007380ff0677ac */ /* 0x000e620008000800 */
[----:B------:R-:W2:Y:S01]  /*49cd0*/  LDL.LU R79, [R1+0x11fc] ;  /* 0x0011fc00014f7983 */ /* 0x000ea20000300800 */
[----:B------:R-:W-:Y:S02]  /*49ce0*/  LEA.HI.X.SX32 R69, R3, R0, 0x2, P5 ;  /* 0x0000000003457211 */ /* 0x000fe400028f16ff */
[C---:B------:R-:W-:Y:S01]  /*49cf0*/  LEA R72, P5, R73.reuse, R2, 0x2 ;  /* 0x0000000249487211 */ /* 0x040fe200078a10ff */
[----:B------:R-:W-:-:S03]  /*49d00*/  VIADD R3, R73, UR5 ;  /* 0x0000000549037c36 */ /* 0x000fc60008000000 */
[----:B------:R-:W-:Y:S01]  /*49d10*/  LEA.HI.X.SX32 R73, R73, R0, 0x2, P5 ;  /* 0x0000000049497211 */ /* 0x000fe200028f16ff */
[----:B------:R1:W-:Y:S04]  /*49d20*/  @P0 STG.E desc[UR22][R68.64], R128 ;  /* 0x0000008044000986 */ /* 0x0003e8000c101916 */
[----:B------:R1:W-:Y:S01]  /*49d30*/  @P2 STG.E desc[UR22][R72.64], R129 ;  /* 0x0000008148002986 */ /* 0x0003e2000c101916 */
[----:B----4-:R-:W-:Y:S01]  /*49d40*/  ISETP.LT.AND P0, PT, R78, UR7, !P1 ;  /* 0x000000074e007c0c */ /* 0x010fe2000cf01270 */
[C---:B------:R-:W-:Y:S02]  /*49d50*/  VIADD R77, R3.reuse, UR5 ;  /* 0x00000005034d7c36 */ /* 0x040fe40008000000 */
[----:B------:R-:W4:Y:S01]  /*49d60*/  LDL.LU R78, [R1+0x11f8] ;  /* 0x0011f800014e7983 */ /* 0x000f220000300800 */
[C---:B-----5:R-:W-:Y:S01]  /*49d70*/  LEA R74, P5, R3.reuse, R2, 0x2 ;  /* 0x00000002034a7211 */ /* 0x060fe200078a10ff */
[----:B------:R-:W5:Y:S01]  /*49d80*/  LDCU UR7, c[0x0][0x39c] ;  /* 0x00007380ff0777ac */ /* 0x000f620008000800 */
[----:B--2---:R-:W-:Y:S01]  /*49d90*/  ISETP.LT.AND P2, PT, R76, UR4, !P1 ;  /* 0x000000044c007c0c */ /* 0x004fe2000cf41270 */
[----:B------:R-:W2:Y:S01]  /*49da0*/  LDCU UR4, c[0x0][0x39c] ;  /* 0x00007380ff0477ac */ /* 0x000ea20008000800 */
[----:B------:R-:W4:Y:S01]  /*49db0*/  LDL.LU R76, [R1+0x11f4] ;  /* 0x0011f400014c7983 */ /* 0x000f220000300800 */
[----:B------:R-:W-:Y:S01]  /*49dc0*/  LEA.HI.X.SX32 R75, R3, R0, 0x2, P5 ;  /* 0x00000000034b7211 */ /* 0x000fe200028f16ff */
[C---:B------:R-:W-:Y:S01]  /*49dd0*/  VIADD R3, R77.reuse, UR5 ;  /* 0x000000054d037c36 */ /* 0x040fe20008000000 */
[----:B---3--:R-:W-:-:S04]  /*49de0*/  LEA R70, P5, R77, R2, 0x2 ;  /* 0x000000024d467211 */ /* 0x008fc800078a10ff */
[----:B------:R-:W-:Y:S02]  /*49df0*/  LEA.HI.X.SX32 R71, R77, R0, 0x2, P5 ;  /* 0x000000004d477211 */ /* 0x000fe400028f16ff */
[C---:B-1----:R-:W-:Y:S01]  /*49e00*/  LEA R68, P5, R3.reuse, R2, 0x2 ;  /* 0x0000000203447211 */ /* 0x042fe200078a10ff */
[----:B------:R-:W-:-:S03]  /*49e10*/  VIADD R73, R3, UR5 ;  /* 0x0000000503497c36 */ /* 0x000fc60008000000 */
[----:B------:R-:W-:Y:S01]  /*49e20*/  LEA.HI.X.SX32 R69, R3, R0, 0x2, P5 ;  /* 0x0000000003457211 */ /* 0x000fe200028f16ff */
[----:B------:R-:W-:Y:S01]  /*49e30*/  @P4 STG.E desc[UR22][R74.64], R130 ;  /* 0x000000824a004986 */ /* 0x000fe2000c101916 */
[----:B------:R-:W-:-:S03]  /*49e40*/  LEA R72, P5, R73, R2, 0x2 ;  /* 0x0000000249487211 */ /* 0x000fc600078a10ff */
[----:B------:R1:W-:Y:S01]  /*49e50*/  @P3 STG.E desc[UR22][R70.64], R131 ;  /* 0x0000008346003986 */ /* 0x0003e2000c101916 */
[----:B------:R-:W-:-:S03]  /*49e60*/  IADD3 R3, PT, PT, R73, UR5, RZ ;  /* 0x0000000549037c10 */ /* 0x000fc6000fffe0ff */
[----:B------:R3:W-:Y:S01]  /*49e70*/  @P0 STG.E desc[UR22][R68.64], R4 ;  /* 0x0000000444000986 */ /* 0x0007e2000c101916 */
[----:B------:R-:W-:Y:S01]  /*49e80*/  ISETP.LT.AND P4, PT, R81, UR6, !P1 ;  /* 0x0000000651007c0c */ /* 0x000fe2000cf81270 */
[----:B------:R-:W4:Y:S02]  /*49e90*/  LDCU UR6, c[0x0][0x39c] ;  /* 0x00007380ff0677ac */ /* 0x000f240008000800 */
[----:B------:R-:W4:Y:S01]  /*49ea0*/  LDL.LU R81, [R1+0x11f0] ;  /* 0x0011f00001517983 */ /* 0x000f220000300800 */
[----:B------:R-:W-:Y:S02]  /*49eb0*/  LEA.HI.X.SX32 R73, R73, R0, 0x2, P5 ;  /* 0x0000000049497211 */ /* 0x000fe400028f16ff */
[----:B-----5:R-:W-:Y:S01]  /*49ec0*/  ISETP.LT.AND P3, PT, R80, UR7, !P1 ;  /* 0x0000000750007c0c */ /* 0x020fe2000cf61270 */
[----:B------:R-:W5:Y:S01]  /*49ed0*/  LDCU UR7, c[0x0][0x39c] ;  /* 0x00007380ff0777ac */ /* 0x000f620008000800 */
[----:B------:R-:W4:Y:S01]  /*49ee0*/  LDL.LU R80, [R1+0x11e4] ;  /* 0x0011e40001507983 */ /* 0x000f220000300800 */
[----:B--2---:R-:W-:Y:S01]  /*49ef0*/  ISETP.LT.AND P0, PT, R79, UR4, !P1 ;  /* 0x000000044f007c0c */ /* 0x004fe2000cf01270 */
[----:B-1----:R-:W-:-:S02]  /*49f00*/  VIADD R71, R3, UR5 ;  /* 0x0000000503477c36 */ /* 0x002fc40008000000 */
[----:B------:R-:W2:Y:S01]  /*49f10*/  LDL.LU R79, [R1+0x11d4] ;  /* 0x0011d400014f7983 */ /* 0x000ea20000300800 */
[C---:B------:R-:W-:Y:S01]  /*49f20*/  LEA R74, P5, R3.reuse, R2, 0x2 ;  /* 0x00000002034a7211 */ /* 0x040fe200078a10ff */
[----:B------:R-:W1:Y:S03]  /*49f30*/  LDCU UR4, c[0x0][0x39c] ;  /* 0x00007380ff0477ac */ /* 0x000e660008000800 */
[----:B------:R-:W-:Y:S02]  /*49f40*/  LEA.HI.X.SX32 R75, R3, R0, 0x2, P5 ;  /* 0x00000000034b7211 */ /* 0x000fe400028f16ff */
[C---:B------:R-:W-:Y:S01]  /*49f50*/  LEA R70, P5, R71.reuse, R2, 0x2 ;  /* 0x0000000247467211 */ /* 0x040fe200078a10ff */
[C---:B------:R-:W-:Y:S01]  /*49f60*/  VIADD R3, R71.reuse, UR5 ;  /* 0x0000000547037c36 */ /* 0x040fe20008000000 */
[----:B------:R-:W-:Y:S02]  /*49f70*/  @P2 STG.E desc[UR22][R72.64], R5 ;  /* 0x0000000548002986 */ /* 0x000fe4000c101916 */
[----:B------:R-:W-:-:S02]  /*49f80*/  LEA.HI.X.SX32 R71, R71, R0, 0x2, P5 ;  /* 0x0000000047477211 */ /* 0x000fc400028f16ff */
[----:B------:R-:W-:Y:S04]  /*49f90*/  @P4 STG.E desc[UR22][R74.64], R6 ;  /* 0x000000064a004986 */ /* 0x000fe8000c101916 */
[----:B------:R1:W-:Y:S01]  /*49fa0*/  @P3 STG.E desc[UR22][R70.64], R7 ;  /* 0x0000000746003986 */ /* 0x0003e2000c101916 */
[----:B----4-:R-:W-:Y:S01]  /*49fb0*/  ISETP.LT.AND P2, PT, R78, UR6, !P1 ;  /* 0x000000064e007c0c */ /* 0x010fe2000cf41270 */
[C---:B------:R-:W-:Y:S02]  /*49fc0*/  VIADD R77, R3.reuse, UR5 ;  /* 0x00000005034d7c36 */ /* 0x040fe40008000000 */
[----:B------:R-:W4:Y:S01]  /*49fd0*/  LDL.LU R78, [R1+0x11d0] ;  /* 0x0011d000014e7983 */ /* 0x000f220000300800 */
[C---:B---3--:R-:W-:Y:S01]  /*49fe0*/  LEA R68, P5, R3.reuse, R2, 0x2 ;  /* 0x0000000203447211 */ /* 0x048fe200078a10ff */
[----:B------:R-:W3:Y:S01]  /*49ff0*/  LDCU UR6, c[0x0][0x39c] ;  /* 0x00007380ff0677ac */ /* 0x000ee20008000800 */
[----:B-----5:R-:W-:Y:S01]  /*4a000*/  ISETP.LT.AND P4, PT, R76, UR7, !P1 ;  /* 0x000000074c007c0c */ /* 0x020fe2000cf81270 */
[----:B------:R-:W2:Y:S01]  /*4a010*/  LDCU UR7, c[0x0][0x39c] ;  /* 0x00007380ff0777ac */ /* 0x000ea20008000800 */
[----:B------:R-:W5:Y:S04]  /*4a020*/  LDL.LU R76, [R1+0x11b8] ;  /* 0x0011b800014c7983 */ /* 0x000f680000300800 */
[----:B-1----:R-:W5:Y:S01]  /*4a030*/  LDL.LU R71, [R1+0x11b4] ;  /* 0x0011b40001477983 */ /* 0x002f620000300800 */
[----:B------:R-:W-:-:S03]  /*4a040*/  LEA.HI.X.SX32 R69, R3, R0, 0x2, P5 ;  /* 0x0000000003457211 */ /* 0x000fc600028f16ff */
[----:B------:R-:W5:Y:S01]  /*4a050*/  LDL.LU R75, [R1+0x11b0] ;  /* 0x0011b000014b7983 */ /* 0x000f620000300800 */
[C---:B------:R-:W-:Y:S01]  /*4a060*/  LEA R4, P5, R77.reuse, R2, 0x2 ;  /* 0x000000024d047211 */ /* 0x040fe200078a10ff */
[C---:B------:R-:W-:Y:S02]  /*4a070*/  VIADD R3, R77.reuse, UR5 ;  /* 0x000000054d037c36 */ /* 0x040fe40008000000 */
[----:B------:R1:W-:Y:S01]  /*4a080*/  @P0 STG.E desc[UR22][R68.64], R8 ;  /* 0x0000000844000986 */ /* 0x0003e2000c101916 */
[----:B------:R-:W-:Y:S02]  /*4a090*/  LEA.HI.X.SX32 R5, R77, R0, 0x2, P5 ;  /* 0x000000004d057211 */ /* 0x000fe400028f16ff */
[C---:B------:R-:W-:Y:S01]  /*4a0a0*/  LEA R72, P5, R3.reuse, R2, 0x2 ;  /* 0x0000000203487211 */ /* 0x040fe200078a10ff */
[C---:B------:R-:W-:Y:S01]  /*4a0b0*/  VIADD R7, R3.reuse, UR5 ;  /* 0x0000000503077c36 */ /* 0x040fe20008000000 */
[----:B------:R-:W5:Y:S02]  /*4a0c0*/  LDL.LU R74, [R1+0x1198] ;  /* 0x00119800014a7983 */ /* 0x000f640000300800 */
[----:B------:R-:W-:-:S02]  /*4a0d0*/  LEA.HI.X.SX32 R73, R3, R0, 0x2, P5 ;  /* 0x0000000003497211 */ /* 0x000fc400028f16ff */
[----:B------:R3:W-:Y:S01]  /*4a0e0*/  @P2 STG.E desc[UR22][R4.64], R9 ;  /* 0x0000000904002986 */ /* 0x0007e2000c101916 */
[C---:B------:R-:W-:Y:S02]  /*4a0f0*/  LEA R6, P5, R7.reuse, R2, 0x2 ;  /* 0x0000000207067211 */ /* 0x040fe400078a10ff */
[----:B------:R-:W-:Y:S01]  /*4a100*/  IADD3 R3, PT, PT, R7, UR5, RZ ;  /* 0x0000000507037c10 */ /* 0x000fe2000fffe0ff */
[----:B------:R3:W-:Y:S01]  /*4a110*/  @P4 STG.E desc[UR22][R72.64], R10 ;  /* 0x0000000a48004986 */ /* 0x0007e2000c101916 */
[----:B------:R-:W-:Y:S01]  /*4a120*/  ISETP.LT.AND P3, PT, R81, UR4, !P1 ;  /* 0x0000000451007c0c */ /* 0x000fe2000cf61270 */
[----:B------:R-:W4:Y:S01]  /*4a130*/  LDCU UR4, c[0x0][0x39c] ;  /* 0x00007380ff0477ac */ /* 0x000f220008000800 */
[----:B------:R-:W-:Y:S02]  /*4a140*/  LEA.HI.X.SX32 R7, R7, R0, 0x2, P5 ;  /* 0x0000000007077211 */ /* 0x000fe400028f16ff */
[C---:B-1----:R-:W-:Y:S01]  /*4a150*/  LEA R68, P5, R3.reuse, R2, 0x2 ;  /* 0x0000000203447211 */ /* 0x042fe200078a10ff */
[----:B---3--:R-:W-:Y:S01]  /*4a160*/  VIADD R5, R3, UR5 ;  /* 0x0000000503057c36 */ /* 0x008fe20008000000 */
[----:B------:R-:W3:Y:S01]  /*4a170*/  LDL.LU R72, [R1+0x1180] ;  /* 0x0011800001487983 */ /* 0x000ee20000300800 */
[----:B--2---:R-:W-:Y:S01]  /*4a180*/  ISETP.LT.AND P2, PT, R79, UR7, !P1 ;  /* 0x000000074f007c0c */ /* 0x004fe2000cf41270 */
[----:B------:R-:W5:Y:S02]  /*4a190*/  LDCU UR7, c[0x0][0x39c] ;  /* 0x00007380ff0777ac */ /* 0x000f640008000800 */
[----:B------:R-:W2:Y:S01]  /*4a1a0*/  LDL.LU R70, [R1+0x117c] ;  /* 0x00117c0001467983 */ /* 0x000ea20000300800 */
[----:B------:R-:W-:Y:S01]  /*4a1b0*/  ISETP.LT.AND P0, PT, R80, UR6, !P1 ;  /* 0x0000000650007c0c */ /* 0x000fe2000cf01270 */
[----:B------:R-:W1:Y:S01]  /*4a1c0*/  LDCU UR6, c[0x0][0x39c] ;  /* 0x00007380ff0677ac */ /* 0x000e620008000800 */
[----:B------:R-:W-:-:S02]  /*4a1d0*/  LEA.HI.X.SX32 R69, R3, R0, 0x2, P5 ;  /* 0x0000000003457211 */ /* 0x000fc400028f16ff */
[C---:B------:R-:W-:Y:S01]  /*4a1e0*/  LEA R4, P5, R5.reuse, R2, 0x2 ;  /* 0x0000000205047211 */ /* 0x040fe200078a10ff */
[----:B------:R-:W-:-:S03]  /*4a1f0*/  VIADD R3, R5, UR5 ;  /* 0x0000000505037c36 */ /* 0x000fc60008000000 */
[----:B------:R-:W-:Y:S01]  /*4a200*/  LEA.HI.X.SX32 R5, R5, R0, 0x2, P5 ;  /* 0x0000000005057211 */ /* 0x000fe200028f16ff */
[----:B------:R-:W-:Y:S01]  /*4a210*/  @P3 STG.E desc[UR22][R6.64], R11 ;  /* 0x0000000b06003986 */ /* 0x000fe2000c101916 */
[----:B------:R-:W-:-:S03]  /*4a220*/  LEA R8, P5, R3, R2, 0x2 ;  /* 0x0000000203087211 */ /* 0x000fc600078a10ff */
[----:B------:R1:W-:Y:S04]  /*4a230*/  @P0 STG.E desc[UR22][R68.64], R12 ;  /* 0x0000000c44000986 */ /* 0x0003e8000c101916 */
[----:B------:R1:W-:Y:S01]  /*4a240*/  @P2 STG.E desc[UR22][R4.64], R13 ;  /* 0x0000000d04002986 */ /* 0x0003e2000c101916 */
[----:B------:R-:W-:-:S03]  /*4a250*/  LEA.HI.X.SX32 R9, R3, R0, 0x2, P5 ;  /* 0x0000000003097211 */ /* 0x000fc600028f16ff */
[----:B-1----:R-:W2:Y:S04]  /*4a260*/  LDL.LU R69, [R1+0x1178] ;  /* 0x0011780001457983 */ /* 0x002ea80000300800 */
[----:B------:R-:W2:Y:S04]  /*4a270*/  LDL.LU R13, [R1+0x1174] ;  /* 0x00117400010d7983 */ /* 0x000ea80000300800 */
[----:B------:R-:W2:Y:S04]  /*4a280*/  LDL.LU R12, [R1+0x115c] ;  /* 0x00115c00010c7983 */ /* 0x000ea80000300800 */
[----:B------:R-:W2:Y:S01]  /*4a290*/  LDL.LU R68, [R1+0x1144] ;  /* 0x0011440001447983 */ /* 0x000ea20000300800 */
[----:B----4-:R-:W-:Y:S01]  /*4a2a0*/  ISETP.LT.AND P4, PT, R78, UR4, !P1 ;  /* 0x000000044e007c0c */ /* 0x010fe2000cf81270 */
[----:B------:R-:W1:Y:S01]  /*4a2b0*/  LDCU UR4, c[0x0][0x39c] ;  /* 0x00007380ff0477ac */ /* 0x000e620008000800 */
[----:B-----5:R-:W-:Y:S01]  /*4a2c0*/  ISETP.LT.AND P0, PT, R71, UR7, !P1 ;  /* 0x0000000747007c0c */ /* 0x020fe2000cf01270 */
[----:B------:R-:W-:Y:S01]  /*4a2d0*/  VIADD R71, R3, UR5 ;  /* 0x0000000503477c36 */ /* 0x000fe20008000000 */
[----:B------:R-:W-:-:S09]  /*4a2e0*/  ISETP.LT.AND P3, PT, R76, UR6, !P1 ;  /* 0x000000064c007c0c */ /* 0x000fd2000cf61270 */
[----:B------:R-:W-:Y:S01]  /*4a2f0*/  @P4 STG.E desc[UR22][R8.64], R14 ;  /* 0x0000000e08004986 */ /* 0x000fe2000c101916 */
[----:B------:R-:W3:Y:S01]  /*4a300*/  LDCU UR7, c[0x0][0x39c] ;  /* 0x00007380ff0777ac */ /* 0x000ee20008000800 */
[C---:B------:R-:W-:Y:S01]  /*4a310*/  VIADD R3, R71.reuse, UR5 ;  /* 0x0000000547037c36 */ /* 0x040fe20008000000 */
[----:B------:R-:W-:Y:S02]  /*4a320*/  LEA R6, P5, R71, R2, 0x2 ;  /* 0x0000000247067211 */ /* 0x000fe400078a10ff */
[----:B-1----:R-:W-:Y:S01]  /*4a330*/  ISETP.LT.AND P2, PT, R75, UR4, !P1 ;  /* 0x000000044b007c0c */ /* 0x002fe2000cf41270 */
[----:B------:R-:W2:Y:S01]  /*4a340*/  LDCU UR4, c[0x0][0x39c] ;  /* 0x00007380ff0477ac */ /* 0x000ea20008000800 */
[----:B------:R-:W-:Y:S02]  /*4a350*/  LEA.HI.X.SX32 R7, R71, R0, 0x2, P5 ;  /* 0x0000000047077211 */ /* 0x000fe400028f16ff */
[C---:B------:R-:W-:Y:S01]  /*4a360*/  LEA R10, P5, R3.reuse, R2, 0x2 ;  /* 0x00000002030a7211 */ /* 0x040fe200078a10ff */
[----:B------:R-:W1:Y:S03]  /*4a370*/  LDCU UR6, c[0x0][0x39c] ;  /* 0x00007380ff0677ac */ /* 0x000e660008000800 */
[C---:B------:R-:W-:Y:S01]  /*4a380*/  LEA.HI.X.SX32 R11, R3.reuse, R0, 0x2, P5 ;  /* 0x00000000030b7211 */ /* 0x040fe200028f16ff */
[----:B------:R-:W-:Y:S04]  /*4a390*/  @P3 STG.E desc[UR22][R6.64], R15 ;  /* 0x0000000f06003986 */ /* 0x000fe8000c101916 */
[----:B------:R4:W-:Y:S04]  /*4a3a0*/  @P0 STG.E desc[UR22][R10.64], R16 ;  /* 0x000000100a000986 */ /* 0x0009e8000c101916 */
[----:B----4-:R-:W4:Y:S01]  /*4a3b0*/  LDL.LU R16, [R1+0x1140] ;  /* 0x0011400001107983 */ /* 0x010f220000300800 */
[----:B------:R-:W-:Y:S01]  /*4a3c0*/  VIADD R5, R3, UR5 ;  /* 0x0000000503057c36 */ /* 0x000fe20008000000 */
[----:B---3--:R-:W-:Y:S01]  /*4a3d0*/  ISETP.LT.AND P3, PT, R72, UR7, !P1 ;  /* 0x0000000748007c0c */ /* 0x008fe2000cf61270 */
[----:B------:R-:W3:Y:S01]  /*4a3e0*/  LDCU UR7, c[0x0][0x39c] ;  /* 0x00007380ff0777ac */ /* 0x000ee20008000800 */
[----:B--2---:R-:W-:Y:S01]  /*4a3f0*/  ISETP.LT.AND P0, PT, R70, UR4, !P1 ;  /* 0x0000000446007c0c */ /* 0x004fe2000cf01270 */
[----:B------:R-:W2:Y:S01]  /*4a400*/  LDL.LU R15, [R1+0x113c] ;  /* 0x00113c00010f7983 */ /* 0x000ea20000300800 */
[C---:B------:R-:W-:Y:S01]  /*4a410*/  LEA R4, P5, R5.reuse, R2, 0x2 ;  /* 0x0000000205047211 */ /* 0x040fe200078a10ff */
[----:B------:R-:W5:Y:S01]  /*4a420*/  LDCU UR4, c[0x0][0x39c] ;  /* 0x00007380ff0477ac */ /* 0x000f620008000800 */
[C---:B------:R-:W-:Y:S01]  /*4a430*/  IADD3 R3, PT, PT, R5.reuse, UR5, RZ ;  /* 0x0000000505037c10 */ /* 0x040fe2000fffe0ff */
[----:B------:R-:W2:Y:S01]  /*4a440*/  LDL.LU R14, [R1+0x1138] ;  /* 0x00113800010e7983 */ /* 0x000ea20000300800 */
[----:B------:R-:W-:-:S02]  /*4a450*/  LEA.HI.X.SX32 R5, R5, R0, 0x2, P5 ;  /* 0x0000000005057211 */ /* 0x000fc400028f16ff */
[----:B-1----:R-:W-:Y:S01]  /*4a460*/  ISETP.LT.AND P4, PT, R74, UR6, !P1 ;  /* 0x000000064a007c0c */ /* 0x002fe2000cf81270 */
[C---:B------:R-:W-:Y:S01]  /*4a470*/  VIADD R7, R3.reuse, UR5 ;  /* 0x0000000503077c36 */ /* 0x040fe20008000000 */
[C---:B------:R-:W-:Y:S01]  /*4a480*/  LEA R8, P5, R3.reuse, R2, 0x2 ;  /* 0x0000000203087211 */ /* 0x040fe200078a10ff */
[----:B------:R-:W1:Y:S03]  /*4a490*/  LDCU UR6, c[0x0][0x39c] ;  /* 0x00007380ff0677ac */ /* 0x000e660008000800 */
[----:B------:R-:W-:Y:S02]  /*4a4a0*/  LEA.HI.X.SX32 R9, R3, R0, 0x2, P5 ;  /* 0x0000000003097211 */ /* 0x000fe400028f16ff */
[C---:B------:R-:W-:Y:S01]  /*4a4b0*/  LEA R6, P5, R7.reuse, R2, 0x2 ;  /* 0x0000000207067211 */ /* 0x040fe200078a10ff */
[----:B------:R-:W-:-:S03]  /*4a4c0*/  VIADD R3, R7, UR5 ;  /* 0x0000000507037c36 */ /* 0x000fc60008000000 */
[----:B------:R-:W-:Y:S01]  /*4a4d0*/  LEA.HI.X.SX32 R7, R7, R0, 0x2, P5 ;  /* 0x0000000007077211 */ /* 0x000fe200028f16ff */
[----:B------:R1:W-:Y:S04]  /*4a4e0*/  @P2 STG.E desc[UR22][R4.64], R17 ;  /* 0x0000001104002986 */ /* 0x0003e8000c101916 */
[----:B------:R-:W-:Y:S04]  /*4a4f0*/  @P4 STG.E desc[UR22][R8.64], R18 ;  /* 0x0000001208004986 */ /* 0x000fe8000c101916 */
[----:B------:R4:W-:Y:S01]  /*4a500*/  @P3 STG.E desc[UR22][R6.64], R19 ;  /* 0x0000001306003986 */ /* 0x0009e2000c101916 */
[----:B---3--:R-:W-:Y:S01]  /*4a510*/  ISETP.LT.AND P4, PT, R13, UR7, !P1 ;  /* 0x000000070d007c0c */ /* 0x008fe2000cf81270 */
[----:B------:R-:W4:Y:S01]  /*4a520*/  LDCU UR7, c[0x0][0x39c] ;  /* 0x00007380ff0777ac */ /* 0x000f220008000800 */
[----:B-----5:R-:W-:Y:S01]  /*4a530*/  ISETP.LT.AND P3, PT, R12, UR4, !P1 ;  /* 0x000000040c007c0c */ /* 0x020fe2000cf61270 */
[C---:B------:R-:W-:Y:S01]  /*4a540*/  VIADD R13, R3.reuse, UR5 ;  /* 0x00000005030d7c36 */ /* 0x040fe20008000000 */
[----:B------:R-:W3:Y:S01]  /*4a550*/  LDL.LU R12, [R1+0x1120] ;  /* 0x00112000010c7983 */ /* 0x000ee20000300800 */
[----:B------:R-:W-:Y:S01]  /*4a560*/  LEA R10, P5, R3, R2, 0x2 ;  /* 0x00000002030a7211 */ /* 0x000fe200078a10ff */
[----:B------:R-:W2:Y:S01]  /*4a570*/  LDCU UR4, c[0x0][0x39c] ;  /* 0x00007380ff0477ac */ /* 0x000ea20008000800 */
[----:B-1----:R-:W-:Y:S01]  /*4a580*/  ISETP.LT.AND P2, PT, R69, UR6, !P1 ;  /* 0x0000000645007c0c */ /* 0x002fe2000cf41270 */
[----:B------:R-:W5:Y:S01]  /*4a590*/  LDL.LU R17, [R1+0x1108] ;  /* 0x0011080001117983 */ /* 0x000f620000300800 */
[----:B------:R-:W-:Y:S01]  /*4a5a0*/  LEA.HI.X.SX32 R11, R3, R0, 0x2, P5 ;  /* 0x00000000030b7211 */ /* 0x000fe200028f16ff */
[----:B------:R-:W1:Y:S01]  /*4a5b0*/  LDCU UR6, c[0x0][0x39c] ;  /* 0x00007380ff0677ac */ /* 0x000e620008000800 */
[----:B------:R-:W-:-:S04]  /*4a5c0*/  LEA R4, P5, R13, R2, 0x2 ;  /* 0x000000020d047211 */ /* 0x000fc800078a10ff */
[C---:B------:R-:W-:Y:S01]  /*4a5d0*/  LEA.HI.X.SX32 R5, R13.reuse, R0, 0x2, P5 ;  /* 0x000000000d057211 */ /* 0x040fe200028f16ff */
[----:B------:R-:W-:Y:S04]  /*4a5e0*/  @P0 STG.E desc[UR22][R10.64], R20 ;  /* 0x000000140a000986 */ /* 0x000fe8000c101916 */
[----:B------:R1:W-:Y:S01]  /*4a5f0*/  @P2 STG.E desc[UR22][R4.64], R21 ;  /* 0x0000001504002986 */ /* 0x0003e2000c101916 */
[----:B----4-:R-:W-:Y:S01]  /*4a600*/  ISETP.LT.AND P2, PT, R16, UR7, !P1 ;  /* 0x0000000710007c0c */ /* 0x010fe2000cf41270 */
[----:B------:R-:W-:Y:S02]  /*4a610*/  VIADD R3, R13, UR5 ;  /* 0x000000050d037c36 */ /* 0x000fe40008000000 */
[----:B------:R-:W4:Y:S01]  /*4a620*/  LDL.LU R16, [R1+0x1104] ;  /* 0x0011040001107983 */ /* 0x000f220000300800 */
[----:B-1----:R-:W-:Y:S01]  /*4a630*/  ISETP.LT.AND P0, PT, R68, UR6, !P1 ;  /* 0x0000000644007c0c */ /* 0x002fe2000cf01270 */
[----:B------:R-:W1:Y:S01]  /*4a640*/  LDCU UR6, c[0x0][0x39c] ;  /* 0x00007380ff0677ac */ /* 0x000e620008000800 */
[C---:B------:R-:W-:Y:S01]  /*4a650*/  VIADD R7, R3.reuse, UR5 ;  /* 0x0000000503077c36 */ /* 0x040fe20008000000 */
[C---:B------:R-:W-:Y:S01]  /*4a660*/  LEA R8, P5, R3.reuse, R2, 0x2 ;  /* 0x0000000203087211 */ /* 0x040fe200078a10ff */
[----:B------:R-:W3:Y:S03]  /*4a670*/  LDCU UR7, c[0x0][0x39c] ;  /* 0x00007380ff0777ac */ /* 0x000ee60008000800 */
[----:B------:R-:W-:-:S02]  /*4a680*/  LEA.HI.X.SX32 R9, R3, R0, 0x2, P5 ;  /* 0x0000000003097211 */ /* 0x000fc400028f16ff */
[C---:B------:R-:W-:Y:S02]  /*4a690*/  LEA R6, P5, R7.reuse, R2, 0x2 ;  /* 0x0000000207067211 */ /* 0x040fe400078a10ff */
[C---:B------:R-:W-:Y:S01]  /*4a6a0*/  IADD3 R3, PT, PT, R7.reuse, UR5, RZ ;  /* 0x0000000507037c10 */ /* 0x040fe2000fffe0ff */
[----:B------:R3:W-:Y:S01]  /*4a6b0*/  @P4 STG.E desc[UR22][R8.64], R22 ;  /* 0x0000001608004986 */ /* 0x0007e2000c101916 */
[----:B------:R-:W-:Y:S02]  /*4a6c0*/  LEA.HI.X.SX32 R7, R7, R0, 0x2, P5 ;  /* 0x0000000007077211 */ /* 0x000fe400028f16ff */
[----:B--2---:R-:W-:Y:S01]  /*4a6d0*/  ISETP.LT.AND P4, PT, R15, UR4, !P1 ;  /* 0x000000040f007c0c */ /* 0x004fe2000cf81270 */
[C---:B------:R-:W-:Y:S01]  /*4a6e0*/  VIADD R5, R3.reuse, UR5 ;  /* 0x0000000503057c36 */ /* 0x040fe20008000000 */
[C---:B------:R-:W-:Y:S01]  /*4a6f0*/  LEA R10, P5, R3.reuse, R2, 0x2 ;  /* 0x00000002030a7211 */ /* 0x040fe200078a10ff */
[----:B------:R-:W2:Y:S01]  /*4a700*/  LDL.LU R15, [R1+0x1100] ;  /* 0x00110000010f7983 */ /* 0x000ea20000300800 */
[----:B------:R-:W5:Y:S02]  /*4a710*/  LDCU UR4, c[0x0][0x39c] ;  /* 0x00007380ff0477ac */ /* 0x000f640008000800 */
[----:B------:R-:W-:Y:S01]  /*4a720*/  LEA.HI.X.SX32 R11, R3, R0, 0x2, P5 ;  /* 0x00000000030b7211 */ /* 0x000fe200028f16ff */
[----:B------:R3:W-:Y:S01]  /*4a730*/  @P3 STG.E desc[UR22][R6.64], R23 ;  /* 0x0000001706003986 */ /* 0x0007e2000c101916 */
[----:B-1----:R-:W-:Y:S01]  /*4a740*/  ISETP.LT.AND P3, PT, R14, UR6, !P1 ;  /* 0x000000060e007c0c */ /* 0x002fe2000cf61270 */
[----:B------:R-:W4:Y:S02]  /*4a750*/  LDCU UR6, c[0x0][0x39c] ;  /* 0x00007380ff0677ac */ /* 0x000f240008000800 */
[----:B------:R-:W2:Y:S04]  /*4a760*/  LDL.LU R14, [R1+0x10fc] ;  /* 0x0010fc00010e7983 */ /* 0x000ea80000300800 */
[----:B------:R-:W-:Y:S01]  /*4a770*/  @P0 STG.E desc[UR22][R10.64], R24 ;  /* 0x000000180a000986 */ /* 0x000fe2000c101916 */
[C---:B------:R-:W-:Y:S01]  /*4a780*/  LEA R4, P5, R5.reuse, R2, 0x2 ;  /* 0x0000000205047211 */ /* 0x040fe200078a10ff */
[C---:B------:R-:W-:Y:S01]  /*4a790*/  VIADD R3, R5.reuse, UR5 ;  /* 0x0000000505037c36 */ /* 0x040fe20008000000 */
[----:B---3--:R-:W-:Y:S01]  /*4a7a0*/  ISETP.LT.AND P0, PT, R12, UR7, !P1 ;  /* 0x000000070c007c0c */ /* 0x008fe2000cf01270 */
[----:B------:R-:W2:Y:S01]  /*4a7b0*/  LDCU UR7, c[0x0][0x39c] ;  /* 0x00007380ff0777ac */ /* 0x000ea20008000800 */
[----:B------:R-:W3:Y:S01]  /*4a7c0*/  LDL.LU R12, [R1+0x10e4] ;  /* 0x0010e400010c7983 */ /* 0x000ee20000300800 */
[----:B------:R-:W-:-:S02]  /*4a7d0*/  LEA.HI.X.SX32 R5, R5, R0, 0x2, P5 ;  /* 0x0000000005057211 */ /* 0x000fc400028f16ff */
[----:B------:R-:W-:-:S04]  /*4a7e0*/  LEA R8, P5, R3, R2, 0x2 ;  /* 0x0000000203087211 */ /* 0x000fc800078a10ff */
[----:B------:R-:W-:Y:S01]  /*4a7f0*/  LEA.HI.X.SX32 R9, R3, R0, 0x2, P5 ;  /* 0x0000000003097211 */ /* 0x000fe200028f16ff */
[----:B------:R1:W-:Y:S01]  /*4a800*/  @P2 STG.E desc[UR22][R4.64], R25 ;  /* 0x0000001904002986 */ /* 0x0003e2000c101916 */
[----:B-----5:R-:W-:Y:S01]  /*4a810*/  ISETP.LT.AND P2, PT, R17, UR4, !P1 ;  /* 0x0000000411007c0c */ /* 0x020fe2000cf41270 */
[----:B------:R-:W-:Y:S01]  /*4a820*/  VIADD R13, R3, UR5 ;  /* 0x00000005030d7c36 */ /* 0x000fe20008000000 */
[----:B------:R-:W5:Y:S01]  /*4a830*/  LDCU UR4, c[0x0][0x39c] ;  /* 0x00007380ff0477ac */ /* 0x000f620008000800 */
[----:B------:R1:W-:Y:S04]  /*4a840*/  @P4 STG.E desc[UR22][R8.64], R26 ;  /* 0x0000001a08004986 */ /* 0x0003e8000c101916 */
[----:B------:R-:W3:Y:S01]  /*4a850*/  LDL.LU R17, [R1+0x10cc] ;  /* 0x0010cc0001117983 */ /* 0x000ee20000300800 */
[----:B----4-:R-:W-:Y:S01]  /*4a860*/  ISETP.LT.AND P4, PT, R16, UR6, !P1 ;  /* 0x0000000610007c0c */ /* 0x010fe2000cf81270 */
[----:B------:R-:W-:-:S02]  /*4a870*/  VIADD R3, R13, UR5 ;  /* 0x000000050d037c36 */ /* 0x000fc40008000000 */
[----:B------:R-:W4:Y:S01]  /*4a880*/  LDL.LU R16, [R1+0x10c8] ;  /* 0x0010c80001107983 */ /* 0x000f220000300800 */
[----:B------:R-:W-:Y:S01]  /*4a890*/  LEA R6, P5, R13, R2, 0x2 ;  /* 0x000000020d067211 */ /* 0x000fe200078a10ff */
[----:B------:R-:W3:Y:S01]  /*4a8a0*/  LDCU UR6, c[0x0][0x39c] ;  /* 0x00007380ff0677ac */ /* 0x000ee20008000800 */
[----:B-1----:R-:W-:Y:S02]  /*4a8b0*/  VIADD R5, R3, UR5 ;  /* 0x0000000503057c36 */ /* 0x002fe40008000000 */
[----:B------:R-:W-:Y:S02]  /*4a8c0*/  LEA.HI.X.SX32 R7, R13, R0, 0x2, P5 ;  /* 0x000000000d077211 */ /* 0x000fe400028f16ff */
[----:B------:R-:W-:-:S03]  /*4a8d0*/  LEA R10, P5, R3, R2, 0x2 ;  /* 0x00000002030a7211 */ /* 0x000fc600078a10ff */
[----:B------:R1:W-:Y:S01]  /*4a8e0*/  @P3 STG.E desc[UR22][R6.64], R27 ;  /* 0x0000001b06003986 */ /* 0x0003e2000c101916 */
[----:B------:R-:W-:Y:S02]  /*4a8f0*/  LEA.HI.X.SX32 R11, R3, R0, 0x2, P5 ;  /* 0x00000000030b7211 */ /* 0x000fe400028f16ff */
[----:B------:R-:W-:Y:S02]  /*4a900*/  LEA R4, P5, R5, R2, 0x2 ;  /* 0x0000000205047211 */ /* 0x000fe400078a10ff */
[----:B--2---:R-:W-:Y:S02]  /*4a910*/  ISETP.LT.AND P3, PT, R15, UR7, !P1 ;  /* 0x000000070f007c0c */ /* 0x004fe4000cf61270 */
[C---:B------:R-:W-:Y:S01]  /*4a920*/  IADD3 R3, PT, PT, R5.reuse, UR5, RZ ;  /* 0x0000000505037c10 */ /* 0x040fe2000fffe0ff */
[----:B------:R-:W2:Y:S01]  /*4a930*/  LDL.LU R15, [R1+0x10c4] ;  /* 0x0010c400010f7983 */ /* 0x000ea20000300800 */
[----:B------:R-:W-:Y:S01]  /*4a940*/  LEA.HI.X.SX32 R5, R5, R0, 0x2, P5 ;  /* 0x0000000005057211 */ /* 0x000fe200028f16ff */
[----:B------:R-:W3:Y:S02]  /*4a950*/  LDCU UR7, c[0x0][0x39c] ;  /* 0x00007380ff0777ac */ /* 0x000ee40008000800 */
[----:B------:R3:W-:Y:S01]  /*4a960*/  @P0 STG.E desc[UR22][R10.64], R28 ;  /* 0x0000001c0a000986 */ /* 0x0007e2000c101916 */
[----:B-----5:R-:W-:Y:S01]  /*4a970*/  ISETP.LT.AND P0, PT, R14, UR4, !P1 ;  /* 0x000000040e007c0c */ /* 0x020fe2000cf01270 */
[----:B------:R-:W4:Y:S02]  /*4a980*/  LDCU UR4, c[0x0][0x39c] ;  /* 0x00007380ff0477ac */ /* 0x000f240008000800 */
[----:B------:R-:W5:Y:S04]  /*4a990*/  LDL.LU R14, [R1+0x10c0] ;  /* 0x0010c000010e7983 */ /* 0x000f680000300800 */
[----:B------:R3:W-:Y:S01]  /*4a9a0*/  @P2 STG.E desc[UR22][R4.64], R29 ;  /* 0x0000001d04002986 */ /* 0x0007e2000c101916 */
[C---:B------:R-:W-:Y:S01]  /*4a9b0*/  LEA R8, P5, R3.reuse, R2, 0x2 ;  /* 0x0000000203087211 */ /* 0x040fe200078a10ff */
[C---:B-1----:R-:W-:Y:S01]  /*4a9c0*/  VIADD R7, R3.reuse, UR5 ;  /* 0x0000000503077c36 */ /* 0x042fe20008000000 */
[----:B---3--:R-:W-:Y:S01]  /*4a9d0*/  ISETP.LT.AND P2, PT, R12, UR6, !P1 ;  /* 0x000000060c007c0c */ /* 0x008fe2000cf41270 */
[----:B------:R-:W2:Y:S01]  /*4a9e0*/  LDCU UR6, c[0x0][0x39c] ;  /* 0x00007380ff0677ac */ /* 0x000ea20008000800 */
[----:B------:R-:W3:Y:S01]  /*4a9f0*/  LDL.LU R12, [R1+0x10a8] ;  /* 0x0010a800010c7983 */ /* 0x000ee20000300800 */
[----:B------:R-:W-:-:S02]  /*4aa00*/  LEA.HI.X.SX32 R9, R3, R0, 0x2, P5 ;  /* 0x0000000003097211 */ /* 0x000fc400028f16ff */
[C---:B------:R-:W-:Y:S01]  /*4aa10*/  LEA R6, P5, R7.reuse, R2, 0x2 ;  /* 0x0000000207067211 */ /* 0x040fe200078a10ff */
[----:B------:R-:W-:-:S03]  /*4aa20*/  VIADD R3, R7, UR5 ;  /* 0x0000000507037c36 */ /* 0x000fc60008000000 */
[----:B------:R-:W-:Y:S01]  /*4aa30*/  LEA.HI.X.SX32 R7, R7, R0, 0x2, P5 ;  /* 0x0000000007077211 */ /* 0x000fe200028f16ff */
[----:B------:R1:W-:Y:S04]  /*4aa40*/  @P4 STG.E desc[UR22][R8.64], R30 ;  /* 0x0000001e08004986 */ /* 0x0003e8000c101916 */
[----:B------:R1:W-:Y:S01]  /*4aa50*/  @P3 STG.E desc[UR22][R6.64], R31 ;  /* 0x0000001f06003986 */ /* 0x0003e2000c101916 */
[----:B------:R-:W-:Y:S01]  /*4aa60*/  ISETP.LT.AND P4, PT, R17, UR7, !P1 ;  /* 0x0000000711007c0c */ /* 0x000fe2000cf81270 */
[----:B------:R-:W5:Y:S02]  /*4aa70*/  LDCU UR7, c[0x0][0x39c] ;  /* 0x00007380ff0777ac */ /* 0x000f640008000800 */
[----:B------:R-:W3:Y:S01]  /*4aa80*/  LDL.LU R17, [R1+0x10a4] ;  /* 0x0010a40001117983 */ /* 0x000ee20000300800 */
[----:B----4-:R-:W-:Y:S01]  /*4aa90*/  ISETP.LT.AND P3, PT, R16, UR4, !P1 ;  /* 0x0000000410007c0c */ /* 0x010fe2000cf61270 */
[----:B------:R-:W-:-:S02]  /*4aaa0*/  VIADD R13, R3, UR5 ;  /* 0x00000005030d7c36 */ /* 0x000fc40008000000 */
[----:B------:R-:W4:Y:S01]  /*4aab0*/  LDL.LU R16, [R1+0x10a0] ;  /* 0x0010a00001107983 */ /* 0x000f220000300800 */
[C---:B------:R-:W-:Y:S01]  /*4aac0*/  LEA R10, P5, R3.reuse, R2, 0x2 ;  /* 0x00000002030a7211 */ /* 0x040fe200078a10ff */
[----:B------:R-:W3:Y:S03]  /*4aad0*/  LDCU UR4, c[0x0][0x39c] ;  /* 0x00007380ff0477ac */ /* 0x000ee60008000800 */
[----:B------:R-:W-:Y:S01]  /*4aae0*/  LEA.HI.X.SX32 R11, R3, R0, 0x2, P5 ;  /* 0x00000000030b7211 */ /* 0x000fe200028f16ff */
[C---:B------:R-:W-:Y:S01]  /*4aaf0*/  VIADD R3, R13.reuse, UR5 ;  /* 0x000000050d037c36 */ /* 0x040fe20008000000 */
[----:B------:R-:W-:-:S03]  /*4ab00*/  LEA R4, P5, R13, R2, 0x2 ;  /* 0x000000020d047211 */ /* 0x000fc600078a10ff */
[----:B------:R3:W-:Y:S01]  /*4ab10*/  @P0 STG.E desc[UR22][R10.64], R32 ;  /* 0x000000200a000986 */ /* 0x0007e2000c101916 */
[----:B------:R-:W-:Y:S02]  /*4ab20*/  LEA.HI.X.SX32 R5, R13, R0, 0x2, P5 ;  /* 0x000000000d057211 */ /* 0x000fe400028f16ff */
[----:B-1----:R-:W-:Y:S02]  /*4ab30*/  LEA R8, P5, R3, R2, 0x2 ;  /* 0x0000000203087211 */ /* 0x002fe400078a10ff */
[----:B--2---:R-:W-:Y:S01]  /*4ab40*/  ISETP.LT.AND P0, PT, R15, UR6, !P1 ;  /* 0x000000060f007c0c */ /* 0x004fe2000cf01270 */
[----:B------:R1:W-:Y:S01]  /*4ab50*/  @P2 STG.E desc[UR22][R4.64], R33 ;  /* 0x0000002104002986 */ /* 0x0003e2000c101916 */
[C---:B------:R-:W-:Y:S01]  /*4ab60*/  LEA.HI.X.SX32 R9, R3.reuse, R0, 0x2, P5 ;  /* 0x0000000003097211 */ /* 0x040fe200028f16ff */
[----:B------:R-:W-:Y:S01]  /*4ab70*/  VIADD R7, R3, UR5 ;  /* 0x0000000503077c36 */ /* 0x000fe20008000000 */
[----:B------:R-:W2:Y:S01]  /*4ab80*/  LDCU UR6, c[0x0][0x39c] ;  /* 0x00007380ff0677ac */ /* 0x000ea20008000800 */
[----:B------:R-:W4:Y:S01]  /*4ab90*/  LDL.LU R15, [R1+0x109c] ;  /* 0x00109c00010f7983 */ /* 0x000f220000300800 */
[----:B-----5:R-:W-:-:S03]  /*4aba0*/  ISETP.LT.AND P2, PT, R14, UR7, !P1 ;  /* 0x000000070e007c0c */ /* 0x020fc6000cf41270 */
[----:B------:R5:W-:Y:S01]  /*4abb0*/  @P4 STG.E desc[UR22][R8.64], R34 ;  /* 0x0000002208004986 */ /* 0x000be2000c101916 */
[----:B------:R-:W4:Y:S03]  /*4abc0*/  LDCU UR7, c[0x0][0x39c] ;  /* 0x00007380ff0777ac */ /* 0x000f260008000800 */
[----:B------:R-:W4:Y:S01]  /*4abd0*/  LDL.LU R14, [R1+0x1098] ;  /* 0x00109800010e7983 */ /* 0x000f220000300800 */
[C---:B------:R-:W-:Y:S02]  /*4abe0*/  LEA R6, P5, R7.reuse, R2, 0x2 ;  /* 0x0000000207067211 */ /* 0x040fe400078a10ff */
[----:B---3--:R-:W-:Y:S01]  /*4abf0*/  ISETP.LT.AND P4, PT, R12, UR4, !P1 ;  /* 0x000000040c007c0c */ /* 0x008fe2000cf81270 */
[----:B------:R-:W3:Y:S01]  /*4ac00*/  LDCU UR4, c[0x0][0x39c] ;  /* 0x00007380ff0477ac */ /* 0x000ee20008000800 */
[----:B------:R-:W4:Y:S01]  /*4ac10*/  LDL.LU R12, [R1+0x1084] ;  /* 0x00108400010c7983 */ /* 0x000f220000300800 */
[----:B------:R-:W-:-:S02]  /*4ac20*/  IADD3 R3, PT, PT, R7, UR5, RZ ;  /* 0x0000000507037c10 */ /* 0x000fc4000fffe0ff */
[----:B------:R-:W-:Y:S02]  /*4ac30*/  LEA.HI.X.SX32 R7, R7, R0, 0x2, P5 ;  /* 0x0000000007077211 */ /* 0x000fe400028f16ff */
[----:B------:R-:W-:-:S04]  /*4ac40*/  LEA R10, P5, R3, R2, 0x2 ;  /* 0x00000002030a7211 */ /* 0x000fc800078a10ff */
[----:B------:R-:W-:Y:S01]  /*4ac50*/  LEA.HI.X.SX32 R11, R3, R0, 0x2, P5 ;  /* 0x00000000030b7211 */ /* 0x000fe200028f16ff */
[----:B------:R3:W-:Y:S01]  /*4ac60*/  @P3 STG.E desc[UR22][R6.64], R35 ;  /* 0x0000002306003986 */ /* 0x0007e2000c101916 */
[----:B--2---:R-:W-:-:S03]  /*4ac70*/  ISETP.LT.AND P3, PT, R17, UR6, !P1 ;  /* 0x0000000611007c0c */ /* 0x004fc6000cf61270 */
[----:B------:R-:W-:Y:S01]  /*4ac80*/  @P0 STG.E desc[UR22][R10.64], R36 ;  /* 0x000000240a000986 */ /* 0x000fe2000c101916 */
[----:B-1----:R-:W-:Y:S01]  /*4ac90*/  VIADD R5, R3, UR5 ;  /* 0x0000000503057c36 */ /* 0x002fe20008000000 */
[----:B------:R-:W1:Y:S02]  /*4aca0*/  LDCU UR6, c[0x0][0x39c] ;  /* 0x00007380ff0677ac */ /* 0x000e640008000800 */
[----:B------:R-:W2:Y:S01]  /*4acb0*/  LDL.LU R17, [R1+0x1080] ;  /* 0x0010800001117983 */ /* 0x000ea20000300800 */
[----:B----4-:R-:W-:Y:S01]  /*4acc0*/  ISETP.LT.AND P0, PT, R16, UR7, !P1 ;  /* 0x0000000710007c0c */ /* 0x010fe2000cf01270 */
[C---:B------:R-:W-:Y:S02]  /*4acd0*/  VIADD R3, R5.reuse, UR5 ;  /* 0x0000000505037c36 */ /* 0x040fe40008000000 */
[----:B------:R-:W4:Y:S01]  /*4ace0*/  LDL.LU R16, [R1+0x107c] ;  /* 0x00107c0001107983 */ /* 0x000f220000300800 */
[----:B------:R-:W-:Y:S01]  /*4acf0*/  LEA R4, P5, R5, R2, 0x2 ;  /* 0x0000000205047211 */ /* 0x000fe200078a10ff */
[----:B------:R-:W1:Y:S01]  /*4ad00*/  LDCU UR7, c[0x0][0x39c] ;  /* 0x00007380ff0777ac */ /* 0x000e620008000800 */
[----:B------:R-:W-:-:S02]  /*4ad10*/  VIADD R13, R3, UR5 ;  /* 0x00000005030d7c36 */ /* 0x000fc40008000000 */
[----:B------:R-:W-:Y:S02]  /*4ad20*/  LEA.HI.X.SX32 R5, R5, R0, 0x2, P5 ;  /* 0x0000000005057211 */ /* 0x000fe400028f16ff */
[----:B-----5:R-:W-:-:S03]  /*4ad30*/  LEA R8, P5, R3, R2, 0x2 ;  /* 0x0000000203087211 */ /* 0x020fc600078a10ff */
[----:B------:R5:W-:Y:S01]  /*4ad40*/  @P2 STG.E desc[UR22][R4.64], R37 ;  /* 0x0000002504002986 */ /* 0x000be2000c101916 */
[----:B------:R-:W-:Y:S02]  /*4ad50*/  LEA.HI.X.SX32 R9, R3, R0, 0x2, P5 ;  /* 0x0000000003097211 */ /* 0x000fe400028f16ff */
[----:B---3--:R-:W-:-:S04]  /*4ad60*/  LEA R6, P5, R13, R2, 0x2 ;  /* 0x000000020d067211 */ /* 0x008fc800078a10ff */
[----:B------:R-:W-:Y:S02]  /*4ad70*/  LEA.HI.X.SX32 R7, R13, R0, 0x2, P5 ;  /* 0x000000000d077211 */ /* 0x000fe400028f16ff */
[----:B------:R-:W-:Y:S01]  /*4ad80*/  ISETP.LT.AND P2, PT, R15, UR4, !P1 ;  /* 0x000000040f007c0c */ /* 0x000fe2000cf41270 */
[----:B------:R-:W-:Y:S01]  /*4ad90*/  @P4 STG.E desc[UR22][R8.64], R38 ;  /* 0x0000002608004986 */ /* 0x000fe2000c101916 */
[----:B------:R-:W-:Y:S01]  /*4ada0*/  VIADD R3, R13, UR5 ;  /* 0x000000050d037c36 */ /* 0x000fe20008000000 */
[----:B------:R-:W2:Y:S02]  /*4adb0*/  LDCU UR4, c[0x0][0x39c] ;  /* 0x00007380ff0477ac */ /* 0x000ea40008000800 */
[----:B------:R-:W3:Y:S01]  /*4adc0*/  LDL.LU R15, [R1+0x1078] ;  /* 0x00107800010f7983 */ /* 0x000ee20000300800 */
[----:B-1----:R-:W-:-:S03]  /*4add0*/  ISETP.LT.AND P4, PT, R14, UR6, !P1 ;  /* 0x000000060e007c0c */ /* 0x002fc6000cf81270 */
[----:B------:R1:W-:Y:S01]  /*4ade0*/  @P3 STG.E desc[UR22][R6.64], R39 ;  /* 0x0000002706003986 */ /* 0x0003e2000c101916 */
[----:B------:R-:W4:Y:S03]  /*4adf0*/  LDCU UR6, c[0x0][0x39c] ;  /* 0x00007380ff0677ac */ /* 0x000f260008000800 */
[----:B------:R-:W3:Y:S01]  /*4ae00*/  LDL.LU R14, [R1+0x1074] ;  /* 0x00107400010e7983 */ /* 0x000ee20000300800 */
[----:B------:R-:W-:Y:S01]  /*4ae10*/  ISETP.LT.AND P3, PT, R12, UR7, !P1 ;  /* 0x000000070c007c0c */ /* 0x000fe2000cf61270 */
[C---:B-----5:R-:W-:Y:S02]  /*4ae20*/  VIADD R5, R3.reuse, UR5 ;  /* 0x0000000503057c36 */ /* 0x060fe40008000000 */
[----:B------:R-:W5:Y:S01]  /*4ae30*/  LDL.LU R12, [R1+0x106c] ;  /* 0x00106c00010c7983 */ /* 0x000f620000300800 */
[C---:B------:R-:W-:Y:S01]  /*4ae40*/  LEA R10, P5, R3.reuse, R2, 0x2 ;  /* 0x00000002030a7211 */ /* 0x040fe200078a10ff */
[----:B------:R-:W3:Y:S03]  /*4ae50*/  LDCU UR7, c[0x0][0x39c] ;  /* 0x00007380ff0777ac */ /* 0x000ee60008000800 */
[----:B------:R-:W-:-:S02]  /*4ae60*/  LEA.HI.X.SX32 R11, R3, R0, 0x2, P5 ;  /* 0x00000000030b7211 */ /* 0x000fc400028f16ff */
[C---:B------:R-:W-:Y:S02]  /*4ae70*/  LEA R4, P5, R5.reuse, R2, 0x2 ;  /* 0x0000000205047211 */ /* 0x040fe400078a10ff */
[C---:B------:R-:W-:Y:S02]  /*4ae80*/  IADD3 R3, PT, PT, R5.reuse, UR5, RZ ;  /* 0x0000000505037c10 */ /* 0x040fe4000fffe0ff */
[----:B------:R-:W-:Y:S01]  /*4ae90*/  LEA.HI.X.SX32 R5, R5, R0, 0x2, P5 ;  /* 0x0000000005057211 */ /* 0x000fe200028f16ff */
[----:B------:R1:W-:Y:S04]  /*4aea0*/  @P0 STG.E desc[UR22][R10.64], R40 ;  /* 0x000000280a000986 */ /* 0x0003e8000c101916 */
[----:B------:R1:W-:Y:S01]  /*4aeb0*/  @P2 STG.E desc[UR22][R4.64], R41 ;  /* 0x0000002904002986 */ /* 0x0003e2000c101916 */
[----:B--2---:R-:W-:Y:S01]  /*4aec0*/  ISETP.LT.AND P0, PT, R17, UR4, !P1 ;  /* 0x0000000411007c0c */ /* 0x004fe2000cf01270 */
[----:B------:R-:W2:Y:S02]  /*4aed0*/  LDCU UR4, c[0x0][0x39c] ;  /* 0x00007380ff0477ac */ /* 0x000ea40008000800 */
[----:B------:R-:W5:Y:S01]  /*4aee0*/  LDL.LU R17, [R1+0x1068] ;  /* 0x0010680001117983 */ /* 0x000f620000300800 */
[----:B----4-:R-:W-:Y:S01]  /*4aef0*/  ISETP.LT.AND P2, PT, R16, UR6, !P1 ;  /* 0x0000000610007c0c */ /* 0x010fe2000cf41270 */
[----:B-1----:R-:W-:-:S02]  /*4af00*/  VIADD R7, R3, UR5 ;  /* 0x0000000503077c36 */ /* 0x002fc40008000000 */
[----:B------:R-:W4:Y:S01]  /*4af10*/  LDL.LU R16, [R1+0x1064] ;  /* 0x0010640001107983 */ /* 0x000f220000300800 */
[C---:B------:R-:W-:Y:S01]  /*4af20*/  LEA R8, P5, R3.reuse, R2, 0x2 ;  /* 0x0000000203087211 */ /* 0x040fe200078a10ff */
[----:B------:R-:W5:Y:S03]  /*4af30*/  LDCU UR6, c[0x0][0x39c] ;  /* 0x00007380ff0677ac */ /* 0x000f660008000800 */
[----:B------:R-:W-:Y:S01]  /*4af40*/  LEA.HI.X.SX32 R9, R3, R0, 0x2, P5 ;  /* 0x0000000003097211 */ /* 0x000fe200028f16ff */
[C---:B------:R-:W-:Y:S01]  /*4af50*/  VIADD R3, R7.reuse, UR5 ;  /* 0x0000000507037c36 */ /* 0x040fe20008000000 */
[----:B------:R-:W-:-:S03]  /*4af60*/  LEA R6, P5, R7, R2, 0x2 ;  /* 0x0000000207067211 */ /* 0x000fc600078a10ff */
[----:B------:R1:W-:Y:S01]  /*4af70*/  @P4 STG.E desc[UR22][R8.64], R42 ;  /* 0x0000002a08004986 */ /* 0x0003e2000c101916 */
[----:B------:R-:W-:Y:S02]  /*4af80*/  LEA.HI.X.SX32 R7, R7, R0, 0x2, P5 ;  /* 0x0000000007077211 */ /* 0x000fe400028f16ff */
[----:B------:R-:W-:-:S04]  /*4af90*/  LEA R10, P5, R3, R2, 0x2 ;  /* 0x00000002030a7211 */ /* 0x000fc800078a10ff */
[----:B------:R-:W-:Y:S02]  /*4afa0*/  LEA.HI.X.SX32 R11, R3, R0, 0x2, P5 ;  /* 0x00000000030b7211 */ /* 0x000fe400028f16ff */
[----:B---3--:R-:W-:Y:S01]  /*4afb0*/  ISETP.LT.AND P4, PT, R15, UR7, !P1 ;  /* 0x000000070f007c0c */ /* 0x008fe2000cf81270 */
[----:B------:R3:W-:Y:S01]  /*4afc0*/  @P3 STG.E desc[UR22][R6.64], R43 ;  /* 0x0000002b06003986 */ /* 0x0007e2000c101916 */
[----:B------:R-:W-:Y:S01]  /*4afd0*/  VIADD R13, R3, UR5 ;  /* 0x00000005030d7c36 */ /* 0x000fe20008000000 */
[----:B------:R-:W1:Y:S02]  /*4afe0*/  LDCU UR7, c[0x0][0x39c] ;  /* 0x00007380ff0777ac */ /* 0x000e640008000800 */
[----:B------:R-:W4:Y:S01]  /*4aff0*/  LDL.LU R15, [R1+0x1060] ;  /* 0x00106000010f7983 */ /* 0x000f220000300800 */
[----:B--2---:R-:W-:-:S03]  /*4b000*/  ISETP.LT.AND P3, PT, R14, UR4, !P1 ;  /* 0x000000040e007c0c */ /* 0x004fc6000cf61270 */
[----:B------:R2:W-:Y:S01]  /*4b010*/  @P0 STG.E desc[UR22][R10.64], R44 ;  /* 0x0000002c0a000986 */ /* 0x0005e2000c101916 */
[----:B------:R-:W4:Y:S03]  /*4b020*/  LDCU UR4, c[0x0][0x39c] ;  /* 0x00007380ff0477ac */ /* 0x000f260008000800 */
[----:B------:R-:W4:Y:S01]  /*4b030*/  LDL.LU R14, [R1+0x1054] ;  /* 0x00105400010e7983 */ /* 0x000f220000300800 */
[----:B-----5:R-:W-:Y:S01]  /*4b040*/  ISETP.LT.AND P0, PT, R12, UR6, !P1 ;  /* 0x000000060c007c0c */ /* 0x020fe2000cf01270 */
[C---:B------:R-:W-:Y:S01]  /*4b050*/  VIADD R3, R13.reuse, UR5 ;  /* 0x000000050d037c36 */ /* 0x040fe20008000000 */
[C---:B------:R-:W-:Y:S01]  /*4b060*/  LEA R4, P5, R13.reuse, R2, 0x2 ;  /* 0x000000020d047211 */ /* 0x040fe200078a10ff */
[----:B------:R-:W5:Y:S01]  /*4b070*/  LDL.LU R12, [R1+0x1050] ;  /* 0x00105000010c7983 */ /* 0x000f620000300800 */
[----:B------:R-:W2:Y:S02]  /*4b080*/  LDCU UR6, c[0x0][0x39c] ;  /* 0x00007380ff0677ac */ /* 0x000ea40008000800 */
[----:B------:R-:W-:-:S02]  /*4b090*/  LEA.HI.X.SX32 R5, R13, R0, 0x2, P5 ;  /* 0x000000000d057211 */ /* 0x000fc400028f16ff */
[----:B-1----:R-:W-:-:S04]  /*4b0a0*/  LEA R8, P5, R3, R2, 0x2 ;  /* 0x0000000203087211 */ /* 0x002fc800078a10ff */
[----:B------:R-:W-:Y:S01]  /*4b0b0*/  LEA.HI.X.SX32 R9, R3, R0, 0x2, P5 ;  /* 0x0000000003097211 */ /* 0x000fe200028f16ff */
[----:B------:R1:W-:Y:S04]  /*4b0c0*/  @P2 STG.E desc[UR22][R4.64], R45 ;  /* 0x0000002d04002986 */ /* 0x0003e8000c101916 */
[----:B------:R1:W-:Y:S01]  /*4b0d0*/  @P4 STG.E desc[UR22][R8.64], R46 ;  /* 0x0000002e08004986 */ /* 0x0003e2000c101916 */
[----:B------:R-:W-:Y:S01]  /*4b0e0*/  ISETP.LT.AND P2, PT, R17, UR7, !P1 ;  /* 0x0000000711007c0c */ /* 0x000fe2000cf41270 */
[----:B---3--:R-:W-:Y:S02]  /*4b0f0*/  VIADD R7, R3, UR5 ;  /* 0x0000000503077c36 */ /* 0x008fe40008000000 */
[----:B------:R-:W3:Y:S01]  /*4b100*/  LDL.LU R17, [R1+0x104c] ;  /* 0x00104c0001117983 */ /* 0x000ee20000300800 */
[----:B------:R-:W1:Y:S01]  /*4b110*/  LDCU UR7, c[0x0][0x39c] ;  /* 0x00007380ff0777ac */ /* 0x000e620008000800 */
[----:B----4-:R-:W-:Y:S01]  /*4b120*/  ISETP.LT.AND P4, PT, R16, UR4, !P1 ;  /* 0x0000000410007c0c */ /* 0x010fe2000cf81270 */
[----:B------:R-:W5:Y:S01]  /*4b130*/  LDCU UR4, c[0x0][0x39c] ;  /* 0x00007380ff0477ac */ /* 0x000f620008000800 */
[----:B------:R-:W4:Y:S01]  /*4b140*/  LDL.LU R16, [R1+0x1048] ;  /* 0x0010480001107983 */ /* 0x000f220000300800 */
[----:B------:R-:W-:-:S02]  /*4b150*/  LEA R6, P5, R7, R2, 0x2 ;  /* 0x0000000207067211 */ /* 0x000fc400078a10ff */
[C---:B------:R-:W-:Y:S02]  /*4b160*/  IADD3 R3, PT, PT, R7.reuse, UR5, RZ ;  /* 0x0000000507037c10 */ /* 0x040fe4000fffe0ff */
[----:B------:R-:W-:Y:S02]  /*4b170*/  LEA.HI.X.SX32 R7, R7, R0, 0x2, P5 ;  /* 0x0000000007077211 */ /* 0x000fe400028f16ff */
[C---:B--2---:R-:W-:Y:S01]  /*4b180*/  LEA R10, P5, R3.reuse, R2, 0x2 ;  /* 0x00000002030a7211 */ /* 0x044fe200078a10ff */
[C---:B-1----:R-:W-:Y:S02]  /*4b190*/  VIADD R5, R3.reuse, UR5 ;  /* 0x0000000503057c36 */ /* 0x042fe40008000000 */
[----:B------:R1:W-:Y:S01]  /*4b1a0*/  @P3 STG.E desc[UR22][R6.64], R47 ;  /* 0x0000002f06003986 */ /* 0x0003e2000c101916 */
[----:B------:R-:W-:Y:S02]  /*4b1b0*/  LEA.HI.X.SX32 R11, R3, R0, 0x2, P5 ;  /* 0x00000000030b7211 */ /* 0x000fe400028f16ff */
[C---:B------:R-:W-:Y:S01]  /*4b1c0*/  LEA R4, P5, R5.reuse, R2, 0x2 ;  /* 0x0000000205047211 */ /* 0x040fe200078a10ff */
[----:B------:R-:W-:-:S03]  /*4b1d0*/  VIADD R3, R5, UR5 ;  /* 0x0000000505037c36 */ /* 0x000fc60008000000 */
[----:B------:R-:W-:Y:S01]  /*4b1e0*/  LEA.HI.X.SX32 R5, R5, R0, 0x2, P5 ;  /* 0x0000000005057211 */ /* 0x000fe200028f16ff */
[----:B------:R-:W-:Y:S01]  /*4b1f0*/  @P0 STG.E desc[UR22][R10.64], R48 ;  /* 0x000000300a000986 */ /* 0x000fe2000c101916 */
[----:B------:R-:W-:-:S03]  /*4b200*/  ISETP.LT.AND P3, PT, R15, UR6, !P1 ;  /* 0x000000060f007c0c */ /* 0x000fc6000cf61270 */
[----:B------:R2:W-:Y:S01]  /*4b210*/  @P2 STG.E desc[UR22][R4.64], R49 ;  /* 0x0000003104002986 */ /* 0x0005e2000c101916 */
[----:B------:R-:W3:Y:S03]  /*4b220*/  LDCU UR6, c[0x0][0x39c] ;  /* 0x00007380ff0677ac */ /* 0x000ee60008000800 */
[----:B------:R-:W2:Y:S01]  /*4b230*/  LDL.LU R15, [R1+0x103c] ;  /* 0x00103c00010f7983 */ /* 0x000ea20000300800 */
[----:B------:R-:W-:Y:S01]  /*4b240*/  ISETP.LT.AND P0, PT, R14, UR7, !P1 ;  /* 0x000000070e007c0c */ /* 0x000fe2000cf01270 */
[----:B------:R-:W4:Y:S02]  /*4b250*/  LDCU UR7, c[0x0][0x39c] ;  /* 0x00007380ff0777ac */ /* 0x000f240008000800 */
[----:B------:R-:W2:Y:S01]  /*4b260*/  LDL.LU R14, [R1+0x1038] ;  /* 0x00103800010e7983 */ /* 0x000ea20000300800 */
[----:B-----5:R-:W-:Y:S01]  /*4b270*/  ISETP.LT.AND P2, PT, R12, UR4, !P1 ;  /* 0x000000040c007c0c */ /* 0x020fe2000cf41270 */
[----:B------:R-:W-:-:S02]  /*4b280*/  VIADD R13, R3, UR5 ;  /* 0x00000005030d7c36 */ /* 0x000fc40008000000 */
[----:B------:R-:W5:Y:S01]  /*4b290*/  LDL.LU R12, [R1+0x1034] ;  /* 0x00103400010c7983 */ /* 0x000f620000300800 */
[C---:B------:R-:W-:Y:S01]  /*4b2a0*/  LEA R8, P5, R3.reuse, R2, 0x2 ;  /* 0x0000000203087211 */ /* 0x040fe200078a10ff */
[----:B------:R-:W2:Y:S03]  /*4b2b0*/  LDCU UR4, c[0x0][0x39c] ;  /* 0x00007380ff0477ac */ /* 0x000ea60008000800 */
[----:B------:R-:W-:Y:S02]  /*4b2c0*/  LEA.HI.X.SX32 R9, R3, R0, 0x2, P5 ;  /* 0x0000000003097211 */ /* 0x000fe400028f16ff */
[----:B-1----:R-:W-:-:S04]  /*4b2d0*/  LEA R6, P5, R13, R2, 0x2 ;  /* 0x000000020d067211 */ /* 0x002fc800078a10ff */
[----:B------:R-:W-:Y:S01]  /*4b2e0*/  LEA.HI.X.SX32 R7, R13, R0, 0x2, P5 ;  /* 0x000000000d077211 */ /* 0x000fe200028f16ff */
[----:B------:R1:W-:Y:S04]  /*4b2f0*/  @P4 STG.E desc[UR22][R8.64], R50 ;  /* 0x0000003208004986 */ /* 0x0003e8000c101916 */
[----:B------:R1:W-:Y:S01]  /*4b300*/  @P3 STG.E desc[UR22][R6.64], R51 ;  /* 0x0000003306003986 */ /* 0x0003e2000c101916 */
[----:B---3--:R-:W-:Y:S01]  /*4b310*/  ISETP.LT.AND P4, PT, R17, UR6, !P1 ;  /* 0x0000000611007c0c */ /* 0x008fe2000cf81270 */
[----:B------:R-:W-:Y:S01]  /*4b320*/  VIADD R3, R13, UR5 ;  /* 0x000000050d037c36 */ /* 0x000fe20008000000 */
[----:B------:R-:W3:Y:S01]  /*4b330*/  LDCU UR6, c[0x0][0x39c] ;  /* 0x00007380ff0677ac */ /* 0x000ee20008000800 */
[----:B------:R-:W5:Y:S01]  /*4b340*/  LDL.LU R17, [R1+0x1030] ;  /* 0x0010300001117983 */ /* 0x000f620000300800 */
[----:B----4-:R-:W-:Y:S01]  /*4b350*/  ISETP.LT.AND P3, PT, R16, UR7, !P1 ;  /* 0x0000000710007c0c */ /* 0x010fe2000cf61270 */
[----:B--2---:R-:W-:-:S02]  /*4b360*/  VIADD R5, R3, UR5 ;  /* 0x0000000503057c36 */ /* 0x004fc40008000000 */
[----:B------:R-:W2:Y:S01]  /*4b370*/  LDL.LU R16, [R1+0x1028] ;  /* 0x0010280001107983 */ /* 0x000ea20000300800 */
[C---:B------:R-:W-:Y:S01]  /*4b380*/  LEA R10, P5, R3.reuse, R2, 0x2 ;  /* 0x00000002030a7211 */ /* 0x040fe200078a10ff */
[----:B------:R-:W5:Y:S03]  /*4b390*/  LDCU UR7, c[0x0][0x39c] ;  /* 0x00007380ff0777ac */ /* 0x000f660008000800 */
[----:B------:R-:W-:Y:S02]  /*4b3a0*/  LEA.HI.X.SX32 R11, R3, R0, 0x2, P5 ;  /* 0x00000000030b7211 */ /* 0x000fe400028f16ff */
[C---:B------:R-:W-:Y:S02]  /*4b3b0*/  LEA R4, P5, R5.reuse, R2, 0x2 ;  /* 0x0000000205047211 */ /* 0x040fe400078a10ff */
[C---:B------:R-:W-:Y:S01]  /*4b3c0*/  IADD3 R3, PT, PT, R5.reuse, UR5, RZ ;  /* 0x0000000505037c10 */ /* 0x040fe2000fffe0ff */
[----:B------:R4:W-:Y:S01]  /*4b3d0*/  @P0 STG.E desc[UR22][R10.64], R52 ;  /* 0x000000340a000986 */ /* 0x0009e2000c101916 */
[----:B------:R-:W-:-:S02]  /*4b3e0*/  LEA.HI.X.SX32 R5, R5, R0, 0x2, P5 ;  /* 0x0000000005057211 */ /* 0x000fc400028f16ff */
[----:B-1----:R-:W-:-:S04]  /*4b3f0*/  LEA R8, P5, R3, R2, 0x2 ;  /* 0x0000000203087211 */ /* 0x002fc800078a10ff */
[C---:B------:R-:W-:Y:S01]  /*4b400*/  LEA.HI.X.SX32 R9, R3.reuse, R0, 0x2, P5 ;  /* 0x0000000003097211 */ /* 0x040fe200028f16ff */
[----:B------:R1:W-:Y:S01]  /*4b410*/  @P2 STG.E desc[UR22][R4.64], R53 ;  /* 0x0000003504002986 */ /* 0x0003e2000c101916 */
[----:B------:R-:W-:Y:S01]  /*4b420*/  VIADD R7, R3, UR5 ;  /* 0x0000000503077c36 */ /* 0x000fe20008000000 */
[----:B------:R-:W-:Y:S02]  /*4b430*/  ISETP.LT.AND P0, PT, R15, UR4, !P1 ;  /* 0x000000040f007c0c */ /* 0x000fe4000cf01270 */
[----:B------:R1:W-:Y:S01]  /*4b440*/  @P4 STG.E desc[UR22][R8.64], R54 ;  /* 0x0000003608004986 */ /* 0x0003e2000c101916 */
[----:B---3--:R-:W-:-:S03]  /*4b450*/  ISETP.LT.AND P2, PT, R14, UR6, !P1 ;  /* 0x000000060e007c0c */ /* 0x008fc6000cf41270 */
[----:B------:R-:W3:Y:S01]  /*4b460*/  LDL.LU R15, [R1+0x1024] ;  /* 0x00102400010f7983 */ /* 0x000ee20000300800 */
[----:B------:R-:W2:Y:S01]  /*4b470*/  LDCU UR6, c[0x0][0x39c] ;  /* 0x00007380ff0677ac */ /* 0x000ea20008000800 */
[----:B-----5:R-:W-:Y:S02]  /*4b480*/  ISETP.LT.AND P4, PT, R12, UR7, !P1 ;  /* 0x000000070c007c0c */ /* 0x020fe4000cf81270 */
[----:B------:R-:W5:Y:S01]  /*4b490*/  LDL.LU R14, [R1+0x1020] ;  /* 0x00102000010e7983 */ /* 0x000f620000300800 */
[C---:B------:R-:W-:Y:S01]  /*4b4a0*/  LEA R6, P5, R7.reuse, R2, 0x2 ;  /* 0x0000000207067211 */ /* 0x040fe200078a10ff */
[C---:B------:R-:W-:Y:S01]  /*4b4b0*/  VIADD R3, R7.reuse, UR5 ;  /* 0x0000000507037c36 */ /* 0x040fe20008000000 */
[----:B------:R-:W1:Y:S01]  /*4b4c0*/  LDCU UR4, c[0x0][0x39c] ;  /* 0x00007380ff0477ac */ /* 0x000e620008000800 */
[----:B------:R-:W5:Y:S01]  /*4b4d0*/  LDL.LU R12, [R1+0x1014] ;  /* 0x00101400010c7983 */ /* 0x000f620000300800 */
[----:B------:R-:W-:Y:S02]  /*4b4e0*/  LEA.HI.X.SX32 R7, R7, R0, 0x2, P5 ;  /* 0x0000000007077211 */ /* 0x000fe400028f16ff */
[C---:B----4-:R-:W-:Y:S01]  /*4b4f0*/  LEA R10, P5, R3.reuse, R2, 0x2 ;  /* 0x00000002030a7211 */ /* 0x050fe200078a10ff */
[----:B------:R-:W4:Y:S01]  /*4b500*/  LDL.LU R20, [R1+0x1010] ;  /* 0x0010100001147983 */ /* 0x000f220000300800 */
[----:B------:R-:W3:Y:S02]  /*4b510*/  LDCU UR7, c[0x0][0x39c] ;  /* 0x00007380ff0777ac */ /* 0x000ee40008000800 */
[C---:B------:R-:W-:Y:S01]  /*4b520*/  LEA.HI.X.SX32 R11, R3.reuse, R0, 0x2, P5 ;  /* 0x00000000030b7211 */ /* 0x040fe200028f16ff */
[----:B------:R1:W-:Y:S04]  /*4b530*/  @P3 STG.E desc[UR22][R6.64], R55 ;  /* 0x0000003706003986 */ /* 0x0003e8000c101916 */
[----:B------:R1:W-:Y:S04]  /*4b540*/  @P0 STG.E desc[UR22][R10.64], R56 ;  /* 0x000000380a000986 */ /* 0x0003e8000c101916 */
[----:B------:R-:W4:Y:S01]  /*4b550*/  LDL.LU R18, [R1+0x100c] ;  /* 0x00100c0001127983 */ /* 0x000f220000300800 */
[----:B--2---:R-:W-:Y:S01]  /*4b560*/  ISETP.LT.AND P0, PT, R16, UR6, !P1 ;  /* 0x0000000610007c0c */ /* 0x004fe2000cf01270 */
[----:B------:R-:W-:-:S02]  /*4b570*/  VIADD R13, R3, UR5 ;  /* 0x00000005030d7c36 */ /* 0x000fc40008000000 */
[----:B------:R-:W2:Y:S01]  /*4b580*/  LDL.LU R16, [R1+0x1008] ;  /* 0x0010080001107983 */ /* 0x000ea20000300800 */
[----:B-1----:R-:W-:Y:S01]  /*4b590*/  ISETP.LT.AND P3, PT, R17, UR4, !P1 ;  /* 0x0000000411007c0c */ /* 0x002fe2000cf61270 */
[----:B------:R-:W5:Y:S01]  /*4b5a0*/  LDCU UR4, c[0x0][0x39c] ;  /* 0x00007380ff0477ac */ /* 0x000f620008000800 */
[C---:B------:R-:W-:Y:S01]  /*4b5b0*/  VIADD R3, R13.reuse, UR5 ;  /* 0x000000050d037c36 */ /* 0x040fe20008000000 */
[C---:B------:R-:W-:Y:S01]  /*4b5c0*/  LEA R4, P5, R13.reuse, R2, 0x2 ;  /* 0x000000020d047211 */ /* 0x040fe200078a10ff */
[----:B------:R-:W1:Y:S03]  /*4b5d0*/  LDCU UR6, c[0x0][0x39c] ;  /* 0x00007380ff0677ac */ /* 0x000e660008000800 */
[----:B------:R-:W-:Y:S01]  /*4b5e0*/  LEA.HI.X.SX32 R5, R13, R0, 0x2, P5 ;  /* 0x000000000d057211 */ /* 0x000fe200028f16ff */
[C---:B------:R-:W-:Y:S01]  /*4b5f0*/  VIADD R13, R3.reuse, UR5 ;  /* 0x00000005030d7c36 */ /* 0x040fe20008000000 */
[----:B------:R-:W-:-:S04]  /*4b600*/  LEA R8, P5, R3, R2, 0x2 ;  /* 0x0000000203087211 */ /* 0x000fc800078a10ff */
[----:B------:R-:W-:Y:S02]  /*4b610*/  LEA.HI.X.SX32 R9, R3, R0, 0x2, P5 ;  /* 0x0000000003097211 */ /* 0x000fe400028f16ff */
[C---:B------:R-:W-:Y:S02]  /*4b620*/  LEA R6, P5, R13.reuse, R2, 0x2 ;  /* 0x000000020d067211 */ /* 0x040fe400078a10ff */
[C---:B------:R-:W-:Y:S02]  /*4b630*/  IADD3 R3, PT, PT, R13.reuse, UR5, RZ ;  /* 0x000000050d037c10 */ /* 0x040fe4000fffe0ff */
[----:B------:R-:W-:Y:S01]  /*4b640*/  LEA.HI.X.SX32 R7, R13, R0, 0x2, P5 ;  /* 0x000000000d077211 */ /* 0x000fe200028f16ff */
[----:B------:R1:W-:Y:S02]  /*4b650*/  @P2 STG.E desc[UR22][R4.64], R57 ;  /* 0x0000003904002986 */ /* 0x0003e4000c101916 */
[C---:B------:R-:W-:Y:S01]  /*4b660*/  VIADD R13, R3.reuse, UR5 ;  /* 0x00000005030d7c36 */ /* 0x040fe20008000000 */
[----:B------:R-:W-:-:S04]  /*4b670*/  LEA R10, P5, R3, R2, 0x2 ;  /* 0x00000002030a7211 */ /* 0x000fc800078a10ff */
[----:B------:R-:W-:Y:S02]  /*4b680*/  LEA.HI.X.SX32 R11, R3, R0, 0x2, P5 ;  /* 0x00000000030b7211 */ /* 0x000fe400028f16ff */
[----:B---3--:R-:W-:Y:S01]  /*4b690*/  ISETP.LT.AND P2, PT, R15, UR7, !P1 ;  /* 0x000000070f007c0c */ /* 0x008fe2000cf41270 */
[C---:B------:R-:W-:Y:S01]  /*4b6a0*/  VIADD R15, R13.reuse, UR5 ;  /* 0x000000050d0f7c36 */ /* 0x040fe20008000000 */
[----:B-1----:R-:W-:Y:S01]  /*4b6b0*/  LEA R4, P5, R13, R2, 0x2 ;  /* 0x000000020d047211 */ /* 0x002fe200078a10ff */
[----:B------:R1:W-:Y:S01]  /*4b6c0*/  @P4 STG.E desc[UR22][R8.64], R58 ;  /* 0x0000003a08004986 */ /* 0x0003e2000c101916 */
[----:B------:R-:W3:Y:S01]  /*4b6d0*/  LDCU UR7, c[0x0][0x39c] ;  /* 0x00007380ff0777ac */ /* 0x000ee20008000800 */
[----:B------:R-:W-:Y:S01]  /*4b6e0*/  VIADD R3, R15, UR5 ;  /* 0x000000050f037c36 */ /* 0x000fe20008000000 */
[----:B-----5:R-:W-:Y:S01]  /*4b6f0*/  ISETP.LT.AND P4, PT, R14, UR4, !P1 ;  /* 0x000000040e007c0c */ /* 0x020fe2000cf81270 */
[----:B------:R5:W-:Y:S01]  /*4b700*/  @P3 STG.E desc[UR22][R6.64], R59 ;  /* 0x0000003b06003986 */ /* 0x000be2000c101916 */
[----:B------:R-:W-:Y:S01]  /*4b710*/  LEA.HI.X.SX32 R5, R13, R0, 0x2, P5 ;  /* 0x000000000d057211 */ /* 0x000fe200028f16ff */
[----:B------:R-:W4:Y:S01]  /*4b720*/  LDCU UR4, c[0x0][0x39c] ;  /* 0x00007380ff0477ac */ /* 0x000f220008000800 */
[----:B------:R-:W-:Y:S01]  /*4b730*/  VIADD R13, R3, UR5 ;  /* 0x00000005030d7c36 */ /* 0x000fe20008000000 */
[----:B------:R-:W-:Y:S01]  /*4b740*/  ISETP.LT.AND P3, PT, R12, UR6, !P1 ;  /* 0x000000060c007c0c */ /* 0x000fe2000cf61270 */
[----:B------:R-:W2:Y:S02]  /*4b750*/  LDCU UR6, c[0x0][0x39c] ;  /* 0x00007380ff0677ac */ /* 0x000ea40008000800 */
[----:B------:R-:W-:Y:S01]  /*4b760*/  VIADD R17, R13, UR5 ;  /* 0x000000050d117c36 */ /* 0x000fe20008000000 */
[----:B------:R3:W-:Y:S01]  /*4b770*/  @P0 STG.E desc[UR22][R10.64], R60 ;  /* 0x0000003c0a000986 */ /* 0x0007e2000c101916 */
[----:B-1----:R-:W-:-:S02]  /*4b780*/  LEA R8, P5, R3, R2, 0x2 ;  /* 0x0000000203087211 */ /* 0x002fc400078a10ff */
[----:B-----5:R-:W-:Y:S02]  /*4b790*/  LEA R6, P0, R15, R2, 0x2 ;  /* 0x000000020f067211 */ /* 0x020fe400078010ff */
[----:B------:R-:W-:Y:S02]  /*4b7a0*/  IADD3 R19, PT, PT, R17, UR5, RZ ;  /* 0x0000000511137c10 */ /* 0x000fe4000fffe0ff */
[-C--:B------:R-:W-:Y:S02]  /*4b7b0*/  LEA.HI.X.SX32 R7, R15, R0.reuse, 0x2, P0 ;  /* 0x000000000f077211 */ /* 0x080fe400000f16ff */
[----:B------:R-:W-:Y:S01]  /*4b7c0*/  LEA.HI.X.SX32 R9, R3, R0, 0x2, P5 ;  /* 0x0000000003097211 */ /* 0x000fe200028f16ff */
[----:B------:R-:W-:Y:S01]  /*4b7d0*/  VIADD R3, R19, UR5 ;  /* 0x0000000513037c36 */ /* 0x000fe20008000000 */
[-C--:B------:R-:W-:Y:S02]  /*4b7e0*/  LEA R12, P5, R13, R2.reuse, 0x2 ;  /* 0x000000020d0c7211 */ /* 0x080fe400078a10ff */
[----:B------:R-:W-:Y:S01]  /*4b7f0*/  LEA R14, P0, R17, R2, 0x2 ;  /* 0x00000002110e7211 */ /* 0x000fe200078010ff */
[----:B------:R1:W-:Y:S01]  /*4b800*/  @P2 STG.E desc[UR22][R4.64], R61 ;  /* 0x0000003d04002986 */ /* 0x0003e2000c101916 */
[----:B----4-:R-:W-:-:S02]  /*4b810*/  ISETP.LT.AND P2, PT, R20, UR4, !P1 ;  /* 0x0000000414007c0c */ /* 0x010fc4000cf41270 */
[-C--:B------:R-:W-:Y:S02]  /*4b820*/  LEA.HI.X.SX32 R13, R13, R0.reuse, 0x2, P5 ;  /* 0x000000000d0d7211 */ /* 0x080fe400028f16ff */
[----:B------:R-:W-:Y:S02]  /*4b830*/  LEA.HI.X.SX32 R15, R17, R0, 0x2, P0 ;  /* 0x00000000110f7211 */ /* 0x000fe400000f16ff */
[C---:B---3--:R-:W-:Y:S02]  /*4b840*/  LEA R10, P5, R3.reuse, R2, 0x2 ;  /* 0x00000002030a7211 */ /* 0x048fe400078a10ff */
[----:B------:R-:W-:Y:S02]  /*4b850*/  ISETP.LT.AND P0, PT, R18, UR7, !P1 ;  /* 0x0000000712007c0c */ /* 0x000fe4000cf01270 */
[----:B------:R-:W-:Y:S02]  /*4b860*/  LEA.HI.X.SX32 R11, R3, R0, 0x2, P5 ;  /* 0x00000000030b7211 */ /* 0x000fe400028f16ff */
[C---:B------:R-:W-:Y:S01]  /*4b870*/  LEA R2, P5, R19.reuse, R2, 0x2 ;  /* 0x0000000213027211 */ /* 0x040fe200078a10ff */
[----:B------:R1:W-:Y:S03]  /*4b880*/  @P4 STG.E desc[UR22][R6.64], R62 ;  /* 0x0000003e06004986 */ /* 0x0003e6000c101916 */
[----:B------:R-:W-:Y:S01]  /*4b890*/  LEA.HI.X.SX32 R3, R19, R0, 0x2, P5 ;  /* 0x0000000013037211 */ /* 0x000fe200028f16ff */
[----:B------:R1:W-:Y:S04]  /*4b8a0*/  @P3 STG.E desc[UR22][R8.64], R63 ;  /* 0x0000003f08003986 */ /* 0x0003e8000c101916 */
[----:B------:R1:W-:Y:S04]  /*4b8b0*/  @P2 STG.E desc[UR22][R12.64], R64 ;  /* 0x000000400c002986 */ /* 0x0003e8000c101916 */
[----:B------:R1:W-:Y:S01]  /*4b8c0*/  @P0 STG.E desc[UR22][R14.64], R65 ;  /* 0x000000410e000986 */ /* 0x0003e2000c101916 */
[----:B--2---:R-:W-:-:S13]  /*4b8d0*/  ISETP.LT.AND P1, PT, R16, UR6, !P1 ;  /* 0x0000000610007c0c */ /* 0x004fda000cf21270 */
[----:B------:R1:W-:Y:S04]  /*4b8e0*/  @P1 STG.E desc[UR22][R2.64], R66 ;  /* 0x0000004202001986 */ /* 0x0003e8000c101916 */
[----:B------:R1:W-:Y:S01]  /*4b8f0*/  @P6 STG.E desc[UR22][R10.64], R67 ;  /* 0x000000430a006986 */ /* 0x0003e2000c101916 */
[----:B------:R-:W-:Y:S06]  /*4b900*/  BAR.SYNC.DEFER_BLOCKING 0x0 ;  /* 0x0000000000007b1d */ /* 0x000fec0000010000 */
[----:B------:R-:W-:Y:S05]  /*4b910*/  BRA.U UP0, `(.L_x_14) ;  /* 0x0000000100a07547 */ /* 0x000fea000b800000 */
[----:B------:R-:W2:Y:S01]  /*4b920*/  S2UR UR5, SR_CgaCtaId ;  /* 0x00000000000579c3 */ /* 0x000ea20000008800 */
[----:B------:R-:W-:Y:S01]  /*4b930*/  NOP ;  /* 0x0000000000007918 */ /* 0x000fe20000000000 */
[----:B------:R-:W-:Y:S01]  /*4b940*/  UMOV UR4, 0x50 ;  /* 0x0000005000047882 */ /* 0x000fe20000000000 */
[----:B------:R-:W-:Y:S02]  /*4b950*/  IMAD.U32 R0, RZ, RZ, UR10 ;  /* 0x0000000aff007e24 */ /* 0x000fe4000f8e00ff */
[----:B-1----:R-:W-:Y:S02]  /*4b960*/  IMAD.MOV.U32 R3, RZ, RZ, 0xffff ;  /* 0x0000ffffff037424 */ /* 0x002fe400078e00ff */
[----:B------:R-:W-:Y:S01]  /*4b970*/  IMAD.MOV.U32 R7, RZ, RZ, 0x1 ;  /* 0x00000001ff077424 */ /* 0x000fe200078e00ff */
[----:B------:R-:W-:-:S04]  /*4b980*/  LOP3.LUT R0, R0, 0xffff, RZ, 0xc0, !PT ;  /* 0x0000ffff00007812 */ /* 0x000fc800078ec0ff */
[----:B------:R-:W-:-:S05]  /*4b990*/  SHF.R.U32.HI R0, RZ, 0x5, R0 ;  /* 0x00000005ff007819 */ /* 0x000fca0000011600 */
[----:B------:R-:W-:Y:S01]  /*4b9a0*/  VIADD R2, R0, 0x10 ;  /* 0x0000001000027836 */ /* 0x000fe20000000000 */
[----:B------:R-:W-:Y:S01]  /*4b9b0*/  SHF.L.U32 R0, R3, R0, RZ ;  /* 0x0000000003007219 */ /* 0x000fe200000006ff */
[----:B--2---:R-:W-:-:S03]  /*4b9c0*/  ULEA UR6, UR5, UR4, 0x18 ;  /* 0x0000000405067291 */ /* 0x004fc6000f8ec0ff */
[----:B------:R-:W-:-:S04]  /*4b9d0*/  SHF.L.U32 R3, R7, R2, RZ ;  /* 0x0000000207037219 */ /* 0x000fc800000006ff */
[----:B------:R-:W-:Y:S02]  /*4b9e0*/  LOP3.LUT R0, R3, R0, RZ, 0xfc, !PT ;  /* 0x0000000003007212 */ /* 0x000fe400078efcff */
[----:B------:R-:W1:Y:S02]  /*4b9f0*/  LDS R5, [UR6] ;  /* 0x00000006ff057984 */ /* 0x000e640008000800 */
[C---:B------:R-:W-:Y:S02]  /*4ba00*/  LOP3.LUT R2, R0.reuse, 0xffff, RZ, 0xc0, !PT ;  /* 0x0000ffff00027812 */ /* 0x040fe400078ec0ff */
[----:B-1----:R-:W-:-:S04]  /*4ba10*/  LOP3.LUT R3, R0, 0xffff, R5, 0x80, !PT ;  /* 0x0000ffff00037812 */ /* 0x002fc800078e8005 */
[----:B------:R-:W-:-:S13]  /*4ba20*/  ISETP.NE.AND P0, PT, R3, R2, PT ;  /* 0x000000020300720c */ /* 0x000fda0003f05270 */
[----:B------:R-:W-:Y:S05]  /*4ba30*/  @P0 BRA `(.L_x_15) ;  /* 0x0000000000500947 */ /* 0x000fea0003800000 */
[----:B------:R-:W-:Y:S02]  /*4ba40*/  SHF.R.U32.HI R5, RZ, 0x10, R5 ;  /* 0x00000010ff057819 */ /* 0x000fe40000011605 */
[----:B------:R-:W-:-:S04]  /*4ba50*/  SHF.R.U32.HI R2, RZ, 0x10, R0 ;  /* 0x00000010ff027819 */ /* 0x000fc80000011600 */
[----:B------:R-:W-:-:S04]  /*4ba60*/  LOP3.LUT R5, R5, R2, RZ, 0xc0, !PT ;  /* 0x0000000205057212 */ /* 0x000fc800078ec0ff */
[----:B------:R-:W-:-:S13]  /*4ba70*/  ISETP.NE.AND P0, PT, R5, R2, PT ;  /* 0x000000020500720c */ /* 0x000fda0003f05270 */
[----:B------:R-:W-:Y:S05]  /*4ba80*/  @P0 BRA `(.L_x_16) ;  /* 0x0000000000300947 */ /* 0x000fea0003800000 */
[----:B------:R-:W-:Y:S01]  /*4ba90*/  R2UR UR4, R0 ;  /* 0x00000000000472ca */ /* 0x000fe200000e0000 */
[----:B------:R-:W-:Y:S01]  /*4baa0*/  VOTEU.ANY UR5, UPT, PT ;  /* 0x0000000000057886 */ /* 0x000fe200038e0100 */
[----:B------:R-:W1:Y:S01]  /*4bab0*/  S2R R0, SR_LANEID ;  /* 0x0000000000007919 */ /* 0x000e620000000000 */
[----:B------:R-:W-:-:S10]  /*4bac0*/  UFLO.U32 UR5, UR5 ;  /* 0x00000005000572bd */ /* 0x000fd400080e0000 */
[----:B------:R-:W-:-:S06]  /*4bad0*/  ULOP3.LUT UR4, URZ, UR4, URZ, 0x33, !UPT ;  /* 0x00000004ff047292 */ /* 0x000fcc000f8e33ff */
[----:B------:R-:W-:-:S04]  /*4bae0*/  MOV R2, UR4 ;  /* 0x0000000400027c02 */ /* 0x000fc80008000f00 */
[----:B------:R-:W2:Y:S02]  /*4baf0*/  REDUX UR7, R2 ;  /* 0x00000000020773c4 */ /* 0x000ea40000000000 */
[----:B------:R3:W-:Y:S01]  /*4bb00*/  UTCATOMSWS.AND URZ, UR4 ;  /* 0x0000000400ff79e3 */ /* 0x0007e20008000000 */
[----:B-1----:R-:W-:Y:S01]  /*4bb10*/  ISETP.EQ.U32.AND P0, PT, R0, UR5, PT ;  /* 0x0000000500007c0c */ /* 0x002fe2000bf02070 */
[----:B--2---:R-:W-:-:S12]  /*4bb20*/  IMAD.U32 R0, RZ, RZ, UR7 ;  /* 0x00000007ff007e24 */ /* 0x004fd8000f8e00ff */
[----:B------:R3:W-:Y:S01]  /*4bb30*/  @P0 ATOMS.AND RZ, [UR6], R0 ;  /* 0x00000000ffff098c */ /* 0x0007e2000a800006 */
[----:B------:R-:W-:Y:S05]  /*4bb40*/  BRA `(.L_x_14) ;  /* 0x0000000000147947 */ /* 0x000fea0003800000 */
.L_x_16:
[----:B------:R-:W-:-:S07]  /*4bb50*/  MOV R2, 0x4bb70 ;  /* 0x0004bb7000027802 */ /* 0x000fce0000000f00 */
[----:B------:R-:W-:Y:S05]  /*4bb60*/  CALL.REL.NOINC `($__internal_0_$__cuda_sm10x_tcgen05_guardrail_trap_col_being_dealloced_not_returned_by_alloc) ;  /* 0x00000000002c7944 */ /* 0x000fea0003c00000 */
[----:B------:R-:W-:Y:S05]  /*4bb70*/  BRA `(.L_x_14) ;  /* 0x0000000000087947 */ /* 0x000fea0003800000 */
.L_x_15:
[----:B------:R-:W-:-:S07]  /*4bb80*/  MOV R2, 0x4bba0 ;  /* 0x0004bba000027802 */ /* 0x000fce0000000f00 */
[----:B------:R-:W-:Y:S05]  /*4bb90*/  CALL.REL.NOINC `($__internal_2_$__cuda_sm10x_tcgen05_guardrail_trap_unallocated_columns_being_dealloced) ;  /* 0x0000000000387944 */ /* 0x000fea0003c00000 */
.L_x_14:
[----:B------:R-:W-:Y:S01]  /*4bba0*/  NOP ;  /* 0x0000000000007918 */ /* 0x000fe20000000000 */
[----:B---3--:R-:W-:Y:S05]  /*4bbb0*/  EXIT ;  /* 0x000000000000794d */ /* 0x008fea0003800000 */
.L_x_9:
[----:B------:R-:W1:Y:S02]  /*4bbc0*/  SYNCS.PHASECHK.TRANS64.TRYWAIT P2, [UR4], R4 ;  /* 0x00000004ff0075a7 */ /* 0x000e640008041104 */
[----:B-1----:R-:W-:Y:S05]  /*4bbd0*/  @!P2 BRA `(.L_x_9) ;  /* 0xfffffffc00f8a947 */ /* 0x002fea000383ffff */
[----:B------:R-:W-:Y:S05]  /*4bbe0*/  BRA `(.L_x_17) ;  /* 0xfffffe8800c87947 */ /* 0x000fea000383ffff */
.L_x_13:
[----:B------:R-:W1:Y:S02]  /*4bbf0*/  SYNCS.PHASECHK.TRANS64.TRYWAIT P3, [UR4], R3 ;  /* 0x00000003ff0075a7 */ /* 0x000e640008061104 */
[----:B-1----:R-:W-:Y:S05]  /*4bc00*/  @!P3 BRA `(.L_x_13) ;  /* 0xfffffffc00f8b947 */ /* 0x002fea000383ffff */
[----:B------:R-:W-:Y:S05]  /*4bc10*/  BRA `(.L_x_12) ;  /* 0xffffff80009c7947 */ /* 0x000fea000383ffff */
        .weak           $__internal_0_$__cuda_sm10x_tcgen05_guardrail_trap_col_being_dealloced_not_returned_by_alloc
        .type           $__internal_0_$__cuda_sm10x_tcgen05_guardrail_trap_col_being_dealloced_not_returned_by_alloc,@function
        .size           $__internal_0_$__cuda_sm10x_tcgen05_guardrail_trap_col_being_dealloced_not_returned_by_alloc,($__internal_1_$__cuda_sm10x_tcgen05_guardrail_trap_phase_invalid_during_alloc - $__internal_0_$__cuda_sm10x_tcgen05_guardrail_trap_col_being_dealloced_not_returned_by_alloc)
$__internal_0_$__cuda_sm10x_tcgen05_guardrail_trap_col_being_dealloced_not_returned_by_alloc:
[----:B------:R-:W-:Y:S05]  /*4bc20*/  BPT.TRAP 0x1 ;  /* 0x000000040000795c */ /* 0x000fea0000300000 */
[----:B------:R-:W-:-:S04]  /*4bc30*/  IMAD.MOV.U32 R3, RZ, RZ, 0x0 ;  /* 0x00000000ff037424 */ /* 0x000fc800078e00ff */
[----:B------:R-:W-:Y:S05]  /*4bc40*/  RET.REL.NODEC R2 `(matmul_kernel) ;  /* 0xfffffb4002ec7950 */ /* 0x000fea0003c3ffff */
        .weak           $__internal_1_$__cuda_sm10x_tcgen05_guardrail_trap_phase_invalid_during_alloc
        .type           $__internal_1_$__cuda_sm10x_tcgen05_guardrail_trap_phase_invalid_during_alloc,@function
        .size           $__internal_1_$__cuda_sm10x_tcgen05_guardrail_trap_phase_invalid_during_alloc,($__internal_2_$__cuda_sm10x_tcgen05_guardrail_trap_unallocated_columns_being_dealloced - $__internal_1_$__cuda_sm10x_tcgen05_guardrail_trap_phase_invalid_during_alloc)
$__internal_1_$__cuda_sm10x_tcgen05_guardrail_trap_phase_invalid_during_alloc:
[----:B------:R-:W-:Y:S05]  /*4bc50*/  BPT.TRAP 0x1 ;  /* 0x000000040000795c */ /* 0x000fea0000300000 */
[----:B------:R-:W-:-:S04]  /*4bc60*/  IMAD.MOV.U32 R3, RZ, RZ, 0x0 ;  /* 0x00000000ff037424 */ /* 0x000fc800078e00ff */
[----:B------:R-:W-:Y:S05]  /*4bc70*/  RET.REL.NODEC R2 `(matmul_kernel) ;  /* 0xfffffb4002e07950 */ /* 0x000fea0003c3ffff */
        .weak           $__internal_2_$__cuda_sm10x_tcgen05_guardrail_trap_unallocated_columns_being_dealloced
        .type           $__internal_2_$__cuda_sm10x_tcgen05_guardrail_trap_unallocated_columns_being_dealloced,@function
        .size           $__internal_2_$__cuda_sm10x_tcgen05_guardrail_trap_unallocated_columns_being_dealloced,(.L_x_21 - $__internal_2_$__cuda_sm10x_tcgen05_guardrail_trap_unallocated_columns_being_dealloced)
$__internal_2_$__cuda_sm10x_tcgen05_guardrail_trap_unallocated_columns_being_dealloced:
[----:B------:R-:W-:Y:S05]  /*4bc80*/  BPT.TRAP 0x1 ;  /* 0x000000040000795c */ /* 0x000fea0000300000 */
[----:B------:R-:W-:-:S04]  /*4bc90*/  IMAD.MOV.U32 R3, RZ, RZ, 0x0 ;  /* 0x00000000ff037424 */ /* 0x000fc800078e00ff */
[----:B------:R-:W-:Y:S05]  /*4bca0*/  RET.REL.NODEC R2 `(matmul_kernel) ;  /* 0xfffffb4002d47950 */ /* 0x000fea0003c3ffff */
.L_x_18:
[----:B------:R-:W-:-:S00]  /*4bcb0*/  BRA `(.L_x_18) ;  /* 0xfffffffc00fc7947 */ /* 0x000fc0000383ffff */
[----:B------:R-:W-:-:S00]  /*4bcc0*/  NOP ;  /* 0x0000000000007918 */ /* 0x000fc00000000000 */
        /* <DEDUP_REMOVED lines=11> */
.L_x_21:


//--------------------- .nv.shared.matmul_kernel  --------------------------
	.section	.nv.shared.matmul_kernel,"aw",@nobits
	.sectionflags	@""
	.align	16
	.zero		1024


//--------------------- .nv.shared.reserved.0     --------------------------
	.section	.nv.shared.reserved.0,"aw",@nobits
	.align	8
	.weak		__nv_reservedSMEM_offset_0_alias
	.size		__nv_reservedSMEM_offset_0_alias, 0, 64
	.other		__nv_reservedSMEM_offset_0_alias,@"STO_CUDA_RESERVED_SHARED STV_DEFAULT"
__nv_reservedSMEM_offset_0_alias:
	.zero		0
.nv.shared.reserved.0:
	.zero		64
	.weak		__nv_reservedSMEM_allocation_phase
	.type		__nv_reservedSMEM_allocation_phase,@object
	.size		__nv_reservedSMEM_allocation_phase,(.L_0 - __nv_reservedSMEM_allocation_phase)
__nv_reservedSMEM_allocation_phase:
	.zero		1
.L_0:
	.zero		7
	.weak		__nv_reservedSMEM_devtool_atexit_pc
	.type		__nv_reservedSMEM_devtool_atexit_pc,@object
	.size		__nv_reservedSMEM_devtool_atexit_pc,(__nv_reservedSMEM_allocation_mask - __nv_reservedSMEM_devtool_atexit_pc)
__nv_reservedSMEM_devtool_atexit_pc:
	.zero		8
	.weak		__nv_reservedSMEM_allocation_mask
	.type		__nv_reservedSMEM_allocation_mask,@object
	.size		__nv_reservedSMEM_allocation_mask,(.L_2 - __nv_reservedSMEM_allocation_mask)
__nv_reservedSMEM_allocation_mask:
	.zero		4
.L_2:


//--------------------- .nv.constant0.matmul_kernel --------------------------
	.section	.nv.constant0.matmul_kernel,"a",@progbits
	.sectionflags	@""
	.align	4
.nv.constant0.matmul_kernel:
	.zero		976


//--------------------- SYMBOLS --------------------------

	.type		.nv.reservedSmem.offset0,@object
	.size		.nv.reservedSmem.offset0,0x4
	.type		.nv.reservedSmem.cap,@object
	.size		.nv.reservedSmem.cap,0x4
